	.target	sm_90a

	.elftype	@"ET_EXEC"


//--------------------- .note.nv.tkinfo           --------------------------
	.section	.note.nv.tkinfo,"",@"SHT_NOTE"
	.sectionflags	@"SHF_NOTE_NV_TKINFO"
	.tkinfo
        /*0018*/ 	.word	0x00000002
        /*0030*/ 	.string	""
        /*0030*/ 	.string	"ptxas"
        /*0030*/ 	.string	"Cuda compilation tools, release 13.0, V13.0.88"
        /*0030*/ 	.string	"Build cuda_13.0.r13.0/compiler.36424714_0"
        /*0030*/ 	.string	"-v  -suppress-debug-info  -lineinfo  -arch sm_90a "



//--------------------- .note.nv.cuinfo           --------------------------
	.section	.note.nv.cuinfo,"",@"SHT_NOTE"
	.sectionflags	@"SHF_NOTE_NV_CUINFO"
        /*0018*/ 	.short	0x0002
        /*001a*/ 	.short	0x005a
        /*001c*/ 	.short	0x0082
	.zero		2


//--------------------- .nv.info                  --------------------------
	.section	.nv.info,"",@"SHT_CUDA_INFO"
	.align	4


	//----- nvinfo : EIATTR_REGCOUNT
	.align		4
        /*0000*/ 	.byte	0x04, 0x2f
        /*0002*/ 	.short	(.L_1 - .L_0)
	.align		4
.L_0:
        /*0004*/ 	.word	index@(matmul_kernel)
        /*0008*/ 	.word	0x000000ff


	//----- nvinfo : EIATTR_FRAME_SIZE
	.align		4
.L_1:
        /*000c*/ 	.byte	0x04, 0x11
        /*000e*/ 	.short	(.L_3 - .L_2)
	.align		4
.L_2:
        /*0010*/ 	.word	index@(matmul_kernel)
        /*0014*/ 	.word	0x00004868


	//----- nvinfo : EIATTR_MIN_STACK_SIZE
	.align		4
.L_3:
        /*0018*/ 	.byte	0x04, 0x12
        /*001a*/ 	.short	(.L_5 - .L_4)
	.align		4
.L_4:
        /*001c*/ 	.word	index@(matmul_kernel)
        /*0020*/ 	.word	0x00004868
.L_5:


//--------------------- .nv.compat                --------------------------
	.section	.nv.compat,"",@"SHT_CUDA_COMPAT_INFO"
	.align	4
        /*0000*/ 	.byte	0x02, 0x09, 0x01, 0x00, 0x02, 0x02, 0x01, 0x00, 0x02, 0x05, 0x05, 0x00, 0x03, 0x07, 0x01, 0x01
        /*0010*/ 	.byte	0x02, 0x03, 0x00, 0x00, 0x02, 0x06, 0x01, 0x00, 0x04, 0x0b, 0x08, 0x00, 0x00, 0x00, 0x00, 0x00
        /*0020*/ 	.byte	0x00, 0x00, 0x00, 0x00


//--------------------- .nv.info.matmul_kernel    --------------------------
	.section	.nv.info.matmul_kernel,"",@"SHT_CUDA_INFO"
	.sectionflags	@""
	.align	4


	//----- nvinfo : EIATTR_CUDA_API_VERSION
	.align		4
        /*0000*/ 	.byte	0x04, 0x37
        /*0002*/ 	.short	(.L_7 - .L_6)
.L_6:
        /*0004*/ 	.word	0x00000082


	//----- nvinfo : EIATTR_KPARAM_INFO
	.align		4
.L_7:
        /*0008*/ 	.byte	0x04, 0x17
        /*000a*/ 	.short	(.L_9 - .L_8)
.L_8:
        /*000c*/ 	.word	0x00000000
        /*0010*/ 	.short	0x000d
        /*0012*/ 	.short	0x0048
        /*0014*/ 	.byte	0x00, 0xf4, 0x21, 0x00


	//----- nvinfo : EIATTR_KPARAM_INFO
	.align		4
.L_9:
        /*0018*/ 	.byte	0x04, 0x17
        /*001a*/ 	.short	(.L_11 - .L_10)
.L_10:
        /*001c*/ 	.word	0x00000000
        /*0020*/ 	.short	0x000c
        /*0022*/ 	.short	0x0040
        /*0024*/ 	.byte	0x00, 0xf4, 0x21, 0x00


	//----- nvinfo : EIATTR_KPARAM_INFO
	.align		4
.L_11:
        /*0028*/ 	.byte	0x04, 0x17
        /*002a*/ 	.short	(.L_13 - .L_12)
.L_12:
        /*002c*/ 	.word	0x00000000
        /*0030*/ 	.short	0x000b
        /*0032*/ 	.short	0x0038
        /*0034*/ 	.byte	0x00, 0xf0, 0x11, 0x00


	//----- nvinfo : EIATTR_KPARAM_INFO
	.align		4
.L_13:
        /*0038*/ 	.byte	0x04, 0x17
        /*003a*/ 	.short	(.L_15 - .L_14)
.L_14:
        /*003c*/ 	.word	0x00000000
        /*0040*/ 	.short	0x000a
        /*0042*/ 	.short	0x0034
        /*0044*/ 	.byte	0x00, 0xf0, 0x11, 0x00


	//----- nvinfo : EIATTR_KPARAM_INFO
	.align		4
.L_15:
        /*0048*/ 	.byte	0x04, 0x17
        /*004a*/ 	.short	(.L_17 - .L_16)
.L_16:
        /*004c*/ 	.word	0x00000000
        /*0050*/ 	.short	0x0009
        /*0052*/ 	.short	0x0030
        /*0054*/ 	.byte	0x00, 0xf0, 0x11, 0x00


	//----- nvinfo : EIATTR_KPARAM_INFO
	.align		4
.L_17:
        /*0058*/ 	.byte	0x04, 0x17
        /*005a*/ 	.short	(.L_19 - .L_18)
.L_18:
        /*005c*/ 	.word	0x00000000
        /*0060*/ 	.short	0x0008
        /*0062*/ 	.short	0x002c
        /*0064*/ 	.byte	0x00, 0xf0, 0x11, 0x00


	//----- nvinfo : EIATTR_KPARAM_INFO
	.align		4
.L_19:
        /*0068*/ 	.byte	0x04, 0x17
        /*006a*/ 	.short	(.L_21 - .L_20)
.L_20:
        /*006c*/ 	.word	0x00000000
        /*0070*/ 	.short	0x0007
        /*0072*/ 	.short	0x0028
        /*0074*/ 	.byte	0x00, 0xf0, 0x11, 0x00


	//----- nvinfo : EIATTR_KPARAM_INFO
	.align		4
.L_21:
        /*0078*/ 	.byte	0x04, 0x17
        /*007a*/ 	.short	(.L_23 - .L_22)
.L_22:
        /*007c*/ 	.word	0x00000000
        /*0080*/ 	.short	0x0006
        /*0082*/ 	.short	0x0024
        /*0084*/ 	.byte	0x00, 0xf0, 0x11, 0x00


	//----- nvinfo : EIATTR_KPARAM_INFO
	.align		4
.L_23:
        /*0088*/ 	.byte	0x04, 0x17
        /*008a*/ 	.short	(.L_25 - .L_24)
.L_24:
        /*008c*/ 	.word	0x00000000
        /*0090*/ 	.short	0x0005
        /*0092*/ 	.short	0x0020
        /*0094*/ 	.byte	0x00, 0xf0, 0x11, 0x00


	//----- nvinfo : EIATTR_KPARAM_INFO
	.align		4
.L_25:
        /*0098*/ 	.byte	0x04, 0x17
        /*009a*/ 	.short	(.L_27 - .L_26)
.L_26:
        /*009c*/ 	.word	0x00000000
        /*00a0*/ 	.short	0x0004
        /*00a2*/ 	.short	0x001c
        /*00a4*/ 	.byte	0x00, 0xf0, 0x11, 0x00


	//----- nvinfo : EIATTR_KPARAM_INFO
	.align		4
.L_27:
        /*00a8*/ 	.byte	0x04, 0x17
        /*00aa*/ 	.short	(.L_29 - .L_28)
.L_28:
        /*00ac*/ 	.word	0x00000000
        /*00b0*/ 	.short	0x0003
        /*00b2*/ 	.short	0x0018
        /*00b4*/ 	.byte	0x00, 0xf0, 0x11, 0x00


	//----- nvinfo : EIATTR_KPARAM_INFO
	.align		4
.L_29:
        /*00b8*/ 	.byte	0x04, 0x17
        /*00ba*/ 	.short	(.L_31 - .L_30)
.L_30:
        /*00bc*/ 	.word	0x00000000
        /*00c0*/ 	.short	0x0002
        /*00c2*/ 	.short	0x0010
        /*00c4*/ 	.byte	0x00, 0xf4, 0x21, 0x00


	//----- nvinfo : EIATTR_KPARAM_INFO
	.align		4
.L_31:
        /*00c8*/ 	.byte	0x04, 0x17
        /*00ca*/ 	.short	(.L_33 - .L_32)
.L_32:
        /*00cc*/ 	.word	0x00000000
        /*00d0*/ 	.short	0x0001
        /*00d2*/ 	.short	0x0008
        /*00d4*/ 	.byte	0x00, 0xf4, 0x21, 0x00


	//----- nvinfo : EIATTR_KPARAM_INFO
	.align		4
.L_33:
        /*00d8*/ 	.byte	0x04, 0x17
        /*00da*/ 	.short	(.L_35 - .L_34)
.L_34:
        /*00dc*/ 	.word	0x00000000
        /*00e0*/ 	.short	0x0000
        /*00e2*/ 	.short	0x0000
        /*00e4*/ 	.byte	0x00, 0xf4, 0x21, 0x00


	//----- nvinfo : EIATTR_SPARSE_MMA_MASK
	.align		4
.L_35:
        /*00e8*/ 	.byte	0x03, 0x50
        /*00ea*/ 	.short	0x0000


	//----- nvinfo : EIATTR_MAXREG_COUNT
	.align		4
        /*00ec*/ 	.byte	0x03, 0x1b
        /*00ee*/ 	.short	0x00ff


	//----- nvinfo : EIATTR_NUM_BARRIERS
	.align		4
        /*00f0*/ 	.byte	0x02, 0x4c
        /*00f2*/ 	.byte	0x01
	.zero		1


	//----- nvinfo : EIATTR_ANNOTATIONS
	.align		4
        /*00f4*/ 	.byte	0x04, 0x55
        /*00f6*/ 	.short	(.L_37 - .L_36)


	//   ....[0]....
.L_36:
        /*00f8*/ 	.word	0x00000001
        /*00fc*/ 	.byte	0xa0, 0x01, 0x00, 0x00, 0x01, 0x00, 0x00, 0x00, 0xc0, 0x09, 0x00, 0x00, 0x01, 0x00, 0x00, 0x00
        /* <DEDUP_REMOVED lines=227> */
        /*0f3c*/ 	.byte	0x60, 0xa1, 0x01, 0x00


	//----- nvinfo : EIATTR_MERCURY_ISA_VERSION
	.align		4
.L_37:
        /*0f40*/ 	.byte	0x03, 0x5f
        /*0f42*/ 	.short	0x0101


	//----- nvinfo : EIATTR_EXIT_INSTR_OFFSETS
	.align		4
        /*0f44*/ 	.byte	0x04, 0x1c
        /*0f46*/ 	.short	(.L_39 - .L_38)


	//   ....[0]....
.L_38:
        /*0f48*/ 	.word	0x000dafb0


	//   ....[1]....
        /*0f4c*/ 	.word	0x000dafd0


	//----- nvinfo : EIATTR_REQNTID
	.align		4
.L_39:
        /*0f50*/ 	.byte	0x04, 0x10
        /*0f52*/ 	.short	(.L_41 - .L_40)
.L_40:
        /*0f54*/ 	.word	0x00000040
        /*0f58*/ 	.word	0x00000001
        /*0f5c*/ 	.word	0x00000001


	//----- nvinfo : EIATTR_CBANK_PARAM_SIZE
	.align		4
.L_41:
        /*0f60*/ 	.byte	0x03, 0x19
        /*0f62*/ 	.short	0x0050


	//----- nvinfo : EIATTR_PARAM_CBANK
	.align		4
        /*0f64*/ 	.byte	0x04, 0x0a
        /*0f66*/ 	.short	(.L_43 - .L_42)
	.align		4
.L_42:
        /*0f68*/ 	.word	index@(.nv.constant0.matmul_kernel)
        /*0f6c*/ 	.short	0x0210
        /*0f6e*/ 	.short	0x0050


	//----- nvinfo : EIATTR_SW_WAR
	.align		4
.L_43:
        /*0f70*/ 	.byte	0x04, 0x36
        /*0f72*/ 	.short	(.L_45 - .L_44)
.L_44:
        /*0f74*/ 	.word	0x00000008
.L_45:


//--------------------- .nv.callgraph             --------------------------
	.section	.nv.callgraph,"",@"SHT_CUDA_CALLGRAPH"
	.align	4
	.sectionentsize	8
	.align		4
        /*0000*/ 	.word	0x00000000
	.align		4
        /*0004*/ 	.word	0xffffffff
	.align		4
        /*0008*/ 	.word	0x00000000
	.align		4
        /*000c*/ 	.word	0xfffffffe
	.align		4
        /*0010*/ 	.word	0x00000000
	.align		4
        /*0014*/ 	.word	0xfffffffd
	.align		4
        /*0018*/ 	.word	0x00000000
	.align		4
        /*001c*/ 	.word	0xfffffffc


//--------------------- .text.matmul_kernel       --------------------------
	.section	.text.matmul_kernel,"ax",@progbits
	.align	128
        .global         matmul_kernel
        .type           matmul_kernel,@function
        .size           matmul_kernel,(.L_x_3 - matmul_kernel)
        .other          matmul_kernel,@"STO_CUDA_ENTRY STV_DEFAULT"
matmul_kernel:
.text.matmul_kernel:
[----:B------:R-:W1:Y:S08]  /*0000*/  LDC R1, c[0x0][0x28] ;  /* 0x00000a00ff017b82 */ /* 0x000e700000000800 */
[----:B------:R-:W2:Y:S01]  /*0010*/  LDC.64 R2, c[0x0][0x228] ;  /* 0x00008a00ff027b82 */ /* 0x000ea20000000a00 */
[----:B------:R-:W3:Y:S01]  /*0020*/  S2R R5, SR_CTAID.X ;  /* 0x0000000000057919 */ /* 0x000ee20000002500 */
[----:B-1----:R-:W-:Y:S01]  /*0030*/  VIADD R1, R1, 0xffffb798 ;  /* 0xffffb79801017836 */ /* 0x002fe20000000000 */
[----:B------:R-:W-:Y:S01]  /*0040*/  ULDC UR6, c[0x0][0x22c] ;  /* 0x00008b0000067ab9 */ /* 0x000fe20000000800 */
[----:B------:R-:W-:Y:S01]  /*0050*/  ULDC.64 UR4, c[0x0][0x218] ;  /* 0x0000860000047ab9 */ /* 0x000fe20000000a00 */
[----:B------:R-:W-:Y:S01]  /*0060*/  ULDC UR43, c[0x0][0x240] ;  /* 0x00009000002b7ab9 */ /* 0x000fe20000000800 */
        /* <DEDUP_REMOVED lines=18> */
[----:B--2---:R-:W-:Y:S01]  /*0190*/  IMAD.MOV.U32 R11, RZ, RZ, R3 ;  /* 0x000000ffff0b7224 */ /* 0x004fe200078e0003 */
[----:B------:R1:W-:Y:S01]  /*01a0*/  STL [R1+0x2ec8], R2 ;  /* 0x002ec80201007387 */ /* 0x0003e20000100800 */
[----:B------:R-:W-:Y:S01]  /*01b0*/  IMAD.MOV.U32 R13, RZ, RZ, R2 ;  /* 0x000000ffff0d7224 */ /* 0x000fe200078e0002 */
[----:B------:R-:W-:Y:S01]  /*01c0*/  ULDC UR9, c[0x0][0x240] ;  /* 0x0000900000097ab9 */ /* 0x000fe20000000800 */
[----:B------:R-:W-:Y:S01]  /*01d0*/  VIADD R0, R11, 0x1ff ;  /* 0x000001ff0b007836 */ /* 0x000fe20000000000 */
[----:B------:R-:W-:Y:S01]  /*01e0*/  ULDC UR10, c[0x0][0x240] ;  /* 0x00009000000a7ab9 */ /* 0x000fe20000000800 */
[----:B------:R-:W-:Y:S01]  /*01f0*/  ULDC UR11, c[0x0][0x240] ;  /* 0x00009000000b7ab9 */ /* 0x000fe20000000800 */
[----:B------:R-:W-:Y:S01]  /*0200*/  ULDC UR12, c[0x0][0x240] ;  /* 0x00009000000c7ab9 */ /* 0x000fe20000000800 */
[----:B------:R-:W-:Y:S01]  /*0210*/  ULDC UR13, c[0x0][0x240] ;  /* 0x00009000000d7ab9 */ /* 0x000fe20000000800 */
[----:B------:R-:W-:Y:S01]  /*0220*/  SHF.R.S32.HI R3, RZ, 0x1f, R0 ;  /* 0x0000001fff037819 */ /* 0x000fe20000011400 */
[----:B------:R-:W-:Y:S01]  /*0230*/  ULDC UR14, c[0x0][0x240] ;  /* 0x00009000000e7ab9 */ /* 0x000fe20000000800 */
[----:B---3--:R-:W-:Y:S01]  /*0240*/  IABS R8, R5 ;  /* 0x0000000500087213 */ /* 0x008fe20000000000 */
[----:B------:R-:W-:Y:S01]  /*0250*/  ULDC UR15, c[0x0][0x240] ;  /* 0x00009000000f7ab9 */ /* 0x000fe20000000800 */
[----:B------:R-:W-:Y:S01]  /*0260*/  LEA.HI R3, R3, R0, RZ, 0x9 ;  /* 0x0000000003037211 */ /* 0x000fe200078f48ff */
[----:B------:R-:W-:Y:S01]  /*0270*/  ULDC UR16, c[0x0][0x240] ;  /* 0x0000900000107ab9 */ /* 0x000fe20000000800 */
[----:B------:R-:W-:Y:S01]  /*0280*/  ULDC UR17, c[0x0][0x240] ;  /* 0x0000900000117ab9 */ /* 0x000fe20000000800 */
[----:B------:R-:W-:Y:S01]  /*0290*/  ULDC UR18, c[0x0][0x240] ;  /* 0x0000900000127ab9 */ /* 0x000fe20000000800 */
[----:B------:R-:W-:Y:S01]  /*02a0*/  SHF.R.S32.HI R3, RZ, 0x9, R3 ;  /* 0x00000009ff037819 */ /* 0x000fe20000011403 */
[----:B------:R-:W-:Y:S01]  /*02b0*/  ULDC UR29, c[0x0][0x240] ;  /* 0x00009000001d7ab9 */ /* 0x000fe20000000800 */
[----:B------:R-:W-:Y:S01]  /*02c0*/  ULDC UR19, c[0x0][0x240] ;  /* 0x0000900000137ab9 */ /* 0x000fe20000000800 */
[----:B------:R-:W-:Y:S01]  /*02d0*/  ULDC UR20, c[0x0][0x240] ;  /* 0x0000900000147ab9 */ /* 0x000fe20000000800 */
[----:B------:R-:W-:Y:S01]  /*02e0*/  ULDC UR32, c[0x0][0x240] ;  /* 0x0000900000207ab9 */ /* 0x000fe20000000800 */
[----:B------:R-:W-:Y:S01]  /*02f0*/  IMAD.SHL.U32 R4, R3, 0x8, RZ ;  /* 0x0000000803047824 */ /* 0x000fe200078e00ff */
[----:B------:R-:W-:Y:S01]  /*0300*/  ULDC UR34, c[0x0][0x240] ;  /* 0x0000900000227ab9 */ /* 0x000fe20000000800 */
[----:B------:R-:W-:Y:S01]  /*0310*/  ULDC UR35, c[0x0][0x240] ;  /* 0x0000900000237ab9 */ /* 0x000fe20000000800 */
[----:B------:R-:W-:Y:S01]  /*0320*/  ULDC UR36, c[0x0][0x240] ;  /* 0x0000900000247ab9 */ /* 0x000fe20000000800 */
[----:B------:R-:W-:Y:S01]  /*0330*/  ULDC UR37, c[0x0][0x240] ;  /* 0x0000900000257ab9 */ /* 0x000fe20000000800 */
[-C--:B------:R-:W-:Y:S01]  /*0340*/  IABS R7, R4.reuse ;  /* 0x0000000400077213 */ /* 0x080fe20000000000 */
[----:B------:R-:W-:Y:S01]  /*0350*/  ULDC UR38, c[0x0][0x240] ;  /* 0x0000900000267ab9 */ /* 0x000fe20000000800 */
[----:B------:R-:W-:Y:S01]  /*0360*/  IABS R10, R4 ;  /* 0x00000004000a7213 */ /* 0x000fe20000000000 */
[----:B------:R-:W-:Y:S01]  /*0370*/  ULDC UR39, c[0x0][0x240] ;  /* 0x0000900000277ab9 */ /* 0x000fe20000000800 */
[----:B------:R-:W2:Y:S01]  /*0380*/  I2F.RP R0, R7 ;  /* 0x0000000700007306 */ /* 0x000ea20000209400 */
        /* <DEDUP_REMOVED lines=14> */
[----:B--2---:R-:W1:Y:S01]  /*0470*/  MUFU.RCP R0, R0 ;  /* 0x0000000000007308 */ /* 0x004e620000001000 */
[----:B------:R-:W-:Y:S01]  /*0480*/  ULDC UR25, c[0x0][0x240] ;  /* 0x0000900000197ab9 */ /* 0x000fe20000000800 */
[----:B-1----:R-:W-:Y:S01]  /*0490*/  IADD3 R2, R0, 0xffffffe, RZ ;  /* 0x0ffffffe00027810 */ /* 0x002fe20007ffe0ff */
[----:B------:R-:W-:Y:S01]  /*04a0*/  IMAD.MOV R0, RZ, RZ, -R10 ;  /* 0x000000ffff007224 */ /* 0x000fe200078e0a0a */
[----:B------:R-:W-:-:S04]  /*04b0*/  IABS R10, R13 ;  /* 0x0000000d000a7213 */ /* 0x000fc80000000000 */
[----:B------:R1:W2:Y:S02]  /*04c0*/  F2I.FTZ.U32.TRUNC.NTZ R3, R2 ;  /* 0x0000000200037305 */ /* 0x0002a4000021f000 */
[----:B-1----:R-:W-:Y:S02]  /*04d0*/  IMAD.MOV.U32 R2, RZ, RZ, RZ ;  /* 0x000000ffff027224 */ /* 0x002fe400078e00ff */
[----:B--2---:R-:W-:-:S04]  /*04e0*/  IMAD.MOV R6, RZ, RZ, -R3 ;  /* 0x000000ffff067224 */ /* 0x004fc800078e0a03 */
[----:B------:R-:W-:Y:S02]  /*04f0*/  IMAD R9, R6, R7, RZ ;  /* 0x0000000706097224 */ /* 0x000fe400078e02ff */
[----:B------:R-:W-:Y:S02]  /*0500*/  IMAD.MOV.U32 R6, RZ, RZ, R8 ;  /* 0x000000ffff067224 */ /* 0x000fe400078e0008 */
[----:B------:R-:W-:-:S06]  /*0510*/  IMAD.HI.U32 R3, R3, R9, R2 ;  /* 0x0000000903037227 */ /* 0x000fcc00078e0002 */
[----:B------:R-:W-:-:S04]  /*0520*/  IMAD.HI.U32 R3, R3, R6, RZ ;  /* 0x0000000603037227 */ /* 0x000fc800078e00ff */
[----:B------:R-:W-:-:S05]  /*0530*/  IMAD R0, R3, R0, R6 ;  /* 0x0000000003007224 */ /* 0x000fca00078e0206 */
[----:B------:R-:W-:-:S13]  /*0540*/  ISETP.GT.U32.AND P1, PT, R7, R0, PT ;  /* 0x000000000700720c */ /* 0x000fda0003f24070 */
[----:B------:R-:W-:Y:S01]  /*0550*/  @!P1 IMAD.IADD R0, R0, 0x1, -R7 ;  /* 0x0000000100009824 */ /* 0x000fe200078e0a07 */
[----:B------:R-:W-:Y:S02]  /*0560*/  @!P1 IADD3 R3, R3, 0x1, RZ ;  /* 0x0000000103039810 */ /* 0x000fe40007ffe0ff */
[----:B------:R-:W-:Y:S02]  /*0570*/  ISETP.NE.AND P1, PT, R4, RZ, PT ;  /* 0x000000ff0400720c */ /* 0x000fe40003f25270 */
[----:B------:R-:W-:Y:S02]  /*0580*/  ISETP.GE.U32.AND P0, PT, R0, R7, PT ;  /* 0x000000070000720c */ /* 0x000fe40003f06070 */
[----:B------:R-:W-:-:S04]  /*0590*/  LOP3.LUT R0, R5, R4, RZ, 0x3c, !PT ;  /* 0x0000000405007212 */ /* 0x000fc800078e3cff */
[----:B------:R-:W-:Y:S01]  /*05a0*/  ISETP.GE.AND P2, PT, R0, RZ, PT ;  /* 0x000000ff0000720c */ /* 0x000fe20003f46270 */
[----:B------:R-:W-:Y:S02]  /*05b0*/  VIADD R0, R13, 0x7f ;  /* 0x0000007f0d007836 */ /* 0x000fe40000000000 */
[----:B------:R-:W1:Y:S04]  /*05c0*/  S2R R13, SR_TID.X ;  /* 0x00000000000d7919 */ /* 0x000e680000002100 */
[----:B------:R-:W-:-:S04]  /*05d0*/  @P0 VIADD R3, R3, 0x1 ;  /* 0x0000000103030836 */ /* 0x000fc80000000000 */
[----:B------:R-:W-:Y:S01]  /*05e0*/  IMAD.MOV.U32 R2, RZ, RZ, R3 ;  /* 0x000000ffff027224 */ /* 0x000fe200078e0003 */
[----:B------:R-:W-:-:S03]  /*05f0*/  SHF.R.S32.HI R3, RZ, 0x1f, R0 ;  /* 0x0000001fff037819 */ /* 0x000fc60000011400 */
[----:B------:R-:W-:Y:S01]  /*0600*/  @!P2 IMAD.MOV R2, RZ, RZ, -R2 ;  /* 0x000000ffff02a224 */ /* 0x000fe200078e0a02 */
[----:B------:R-:W-:Y:S02]  /*0610*/  @!P1 LOP3.LUT R2, RZ, R4, RZ, 0x33, !PT ;  /* 0x00000004ff029212 */ /* 0x000fe400078e33ff */
[----:B------:R-:W-:-:S03]  /*0620*/  LEA.HI R3, R3, R0, RZ, 0x7 ;  /* 0x0000000003037211 */ /* 0x000fc600078f38ff */
[----:B------:R-:W-:Y:S02]  /*0630*/  IMAD.SHL.U32 R8, R2, 0x8, RZ ;  /* 0x0000000802087824 */ /* 0x000fe400078e00ff */
[----:B------:R-:W-:-:S03]  /*0640*/  IMAD.MOV R2, RZ, RZ, -R2 ;  /* 0x000000ffff027224 */ /* 0x000fc600078e0a02 */
[----:B------:R-:W-:Y:S01]  /*0650*/  LEA.HI.SX32 R3, R3, -R8, 0x19 ;  /* 0x8000000803037211 */ /* 0x000fe200078fcaff */
[----:B------:R-:W-:Y:S02]  /*0660*/  IMAD R12, R4, R2, R5 ;  /* 0x00000002040c7224 */ /* 0x000fe400078e0205 */
[----:B------:R-:W-:Y:S01]  /*0670*/  IMAD.MOV.U32 R2, RZ, RZ, RZ ;  /* 0x000000ffff027224 */ /* 0x000fe200078e00ff */
[----:B------:R-:W-:Y:S02]  /*0680*/  VIMNMX R9, R3, 0x8, PT ;  /* 0x0000000803097848 */ /* 0x000fe40003fe0100 */
[----:B------:R-:W-:Y:S02]  /*0690*/  IABS R4, R12 ;  /* 0x0000000c00047213 */ /* 0x000fe40000000000 */
[----:B------:R-:W-:Y:S02]  /*06a0*/  IABS R7, R9 ;  /* 0x0000000900077213 */ /* 0x000fe40000000000 */
[----:B-1----:R-:W-:-:S02]  /*06b0*/  LOP3.LUT R13, R13, 0x3f, RZ, 0xc0, !PT ;  /* 0x0000003f0d0d7812 */ /* 0x002fc400078ec0ff */
[----:B------:R-:W1:Y:S08]  /*06c0*/  I2F.RP R0, R7 ;  /* 0x0000000700007306 */ /* 0x000e700000209400 */
[----:B-1----:R-:W1:Y:S02]  /*06d0*/  MUFU.RCP R0, R0 ;  /* 0x0000000000007308 */ /* 0x002e640000001000 */
[----:B-1----:R-:W-:-:S06]  /*06e0*/  IADD3 R3, R0, 0xffffffe, RZ ;  /* 0x0ffffffe00037810 */ /* 0x002fcc0007ffe0ff */
[----:B------:R-:W1:Y:S02]  /*06f0*/  F2I.FTZ.U32.TRUNC.NTZ R3, R3 ;  /* 0x0000000300037305 */ /* 0x000e64000021f000 */
[----:B-1----:R-:W-:-:S04]  /*0700*/  IMAD.MOV R6, RZ, RZ, -R3 ;  /* 0x000000ffff067224 */ /* 0x002fc800078e0a03 */
[----:B------:R-:W-:Y:S01]  /*0710*/  IMAD R5, R6, R7, RZ ;  /* 0x0000000706057224 */ /* 0x000fe200078e02ff */
[----:B------:R-:W-:-:S03]  /*0720*/  IABS R6, R9 ;  /* 0x0000000900067213 */ /* 0x000fc60000000000 */
[----:B------:R-:W-:Y:S02]  /*0730*/  IMAD.HI.U32 R2, R3, R5, R2 ;  /* 0x0000000503027227 */ /* 0x000fe400078e0002 */
[----:B------:R-:W1:Y:S02]  /*0740*/  I2F.RP R5, R10 ;  /* 0x0000000a00057306 */ /* 0x000e640000209400 */
[----:B------:R-:W-:Y:S01]  /*0750*/  IMAD.MOV.U32 R3, RZ, RZ, R4 ;  /* 0x000000ffff037224 */ /* 0x000fe200078e0004 */
[----:B------:R-:W-:Y:S01]  /*0760*/  IABS R4, R11 ;  /* 0x0000000b00047213 */ /* 0x000fe20000000000 */
[----:B------:R-:W-:Y:S02]  /*0770*/  IMAD.MOV R0, RZ, RZ, -R6 ;  /* 0x000000ffff007224 */ /* 0x000fe400078e0a06 */
[----:B------:R-:W-:Y:S02]  /*0780*/  IMAD.HI.U32 R2, R2, R3, RZ ;  /* 0x0000000302027227 */ /* 0x000fe400078e00ff */
[----:B------:R-:W2:Y:S02]  /*0790*/  I2F.RP R6, R4 ;  /* 0x0000000400067306 */ /* 0x000ea40000209400 */
[----:B------:R-:W-:-:S05]  /*07a0*/  IMAD R0, R2, R0, R3 ;  /* 0x0000000002007224 */ /* 0x000fca00078e0203 */
[----:B------:R-:W-:Y:S01]  /*07b0*/  ISETP.GT.U32.AND P1, PT, R7, R0, PT ;  /* 0x000000000700720c */ /* 0x000fe20003f24070 */
[----:B-1----:R-:W1:Y:S08]  /*07c0*/  MUFU.RCP R5, R5 ;  /* 0x0000000500057308 */ /* 0x002e700000001000 */
[----:B--2---:R-:W2:Y:S04]  /*07d0*/  MUFU.RCP R6, R6 ;  /* 0x0000000600067308 */ /* 0x004ea80000001000 */
[----:B------:R-:W-:Y:S01]  /*07e0*/  @!P1 IADD3 R0, R0, -R7, RZ ;  /* 0x8000000700009210 */ /* 0x000fe20007ffe0ff */
[----:B------:R-:W-:Y:S01]  /*07f0*/  @!P1 VIADD R2, R2, 0x1 ;  /* 0x0000000102029836 */ /* 0x000fe20000000000 */
[----:B------:R-:W-:-:S02]  /*0800*/  ISETP.NE.AND P1, PT, R9, RZ, PT ;  /* 0x000000ff0900720c */ /* 0x000fc40003f25270 */
[----:B------:R-:W-:Y:S01]  /*0810*/  ISETP.GE.U32.AND P0, PT, R0, R7, PT ;  /* 0x000000070000720c */ /* 0x000fe20003f06070 */
[----:B-1----:R-:W-:Y:S01]  /*0820*/  VIADD R3, R5, 0xffffffe ;  /* 0x0ffffffe05037836 */ /* 0x002fe20000000000 */
[----:B------:R-:W-:-:S04]  /*0830*/  LOP3.LUT R0, R12, R9, RZ, 0x3c, !PT ;  /* 0x000000090c007212 */ /* 0x000fc800078e3cff */
[----:B------:R-:W-:Y:S01]  /*0840*/  ISETP.GE.AND P2, PT, R0, RZ, PT ;  /* 0x000000ff0000720c */ /* 0x000fe20003f46270 */
[----:B------:R-:W1:Y:S01]  /*0850*/  F2I.FTZ.U32.TRUNC.NTZ R3, R3 ;  /* 0x0000000300037305 */ /* 0x000e62000021f000 */
[----:B--2---:R-:W-:-:S05]  /*0860*/  VIADD R7, R6, 0xffffffe ;  /* 0x0ffffffe06077836 */ /* 0x004fca0000000000 */
[----:B------:R-:W-:Y:S02]  /*0870*/  @P0 VIADD R2, R2, 0x1 ;  /* 0x0000000102020836 */ /* 0x000fe40000000000 */
[----:B------:R-:W2:Y:S02]  /*0880*/  F2I.FTZ.U32.TRUNC.NTZ R7, R7 ;  /* 0x0000000700077305 */ /* 0x000ea4000021f000 */
[----:B------:R-:W-:Y:S02]  /*0890*/  IMAD.MOV.U32 R6, RZ, RZ, R2 ;  /* 0x000000ffff067224 */ /* 0x000fe400078e0002 */
[----:B------:R-:W-:-:S03]  /*08a0*/  IMAD.MOV.U32 R2, RZ, RZ, RZ ;  /* 0x000000ffff027224 */ /* 0x000fc600078e00ff */
[----:B------:R-:W-:Y:S01]  /*08b0*/  @!P2 IADD3 R6, -R6, RZ, RZ ;  /* 0x000000ff0606a210 */ /* 0x000fe20007ffe1ff */
[----:B-1----:R-:W-:Y:S01]  /*08c0*/  IMAD.MOV R5, RZ, RZ, -R3 ;  /* 0x000000ffff057224 */ /* 0x002fe200078e0a03 */
[----:B------:R-:W-:-:S05]  /*08d0*/  @!P1 LOP3.LUT R6, RZ, R9, RZ, 0x33, !PT ;  /* 0x00000009ff069212 */ /* 0x000fca00078e33ff */
[----:B------:R-:W-:Y:S02]  /*08e0*/  IMAD.MOV R0, RZ, RZ, -R6 ;  /* 0x000000ffff007224 */ /* 0x000fe400078e0a06 */
[----:B--2---:R-:W-:Y:S02]  /*08f0*/  IMAD.MOV R11, RZ, RZ, -R7 ;  /* 0x000000ffff0b7224 */ /* 0x004fe400078e0a07 */
[----:B------:R-:W-:Y:S02]  /*0900*/  IMAD R0, R9, R0, R12 ;  /* 0x0000000009007224 */ /* 0x000fe400078e020c */
[----:B------:R-:W-:Y:S02]  /*0910*/  IMAD R9, R5, R10, RZ ;  /* 0x0000000a05097224 */ /* 0x000fe400078e02ff */
[----:B------:R-:W-:Y:S01]  /*0920*/  IMAD.IADD R5, R8, 0x1, R0 ;  /* 0x0000000108057824 */ /* 0x000fe200078e0200 */
[----:B------:R-:W-:Y:S01]  /*0930*/  SHF.L.U32 R0, R6, 0x9, RZ ;  /* 0x0000000906007819 */ /* 0x000fe200000006ff */
[----:B------:R-:W-:-:S03]  /*0940*/  IMAD.HI.U32 R3, R3, R9, R2 ;  /* 0x0000000903037227 */ /* 0x000fc600078e0002 */
[C---:B------:R-:W-:Y:S01]  /*0950*/  IADD3 R18, R0.reuse, 0x5, RZ ;  /* 0x0000000500127810 */ /* 0x040fe20007ffe0ff */
[----:B------:R-:W-:Y:S01]  /*0960*/  IMAD R5, R5, 0x80, R13 ;  /* 0x0000008005057824 */ /* 0x000fe200078e020d */
[C---:B------:R-:W-:Y:S01]  /*0970*/  IADD3 R174, R0.reuse, 0xac, RZ ;  /* 0x000000ac00ae7810 */ /* 0x040fe20007ffe0ff */
[----:B------:R-:W-:Y:S01]  /*0980*/  IMAD R9, R11, R4, RZ ;  /* 0x000000040b097224 */ /* 0x000fe200078e02ff */
[----:B------:R-:W-:Y:S01]  /*0990*/  IABS R15, R18 ;  /* 0x00000012000f7213 */ /* 0x000fe20000000000 */
[----:B------:R-:W-:Y:S01]  /*09a0*/  VIADD R8, R5, 0x40 ;  /* 0x0000004005087836 */ /* 0x000fe20000000000 */
[----:B------:R-:W-:Y:S01]  /*09b0*/  IABS R248, R5 ;  /* 0x0000000500f87213 */ /* 0x000fe20000000000 */
[----:B------:R1:W-:Y:S01]  /*09c0*/  STL [R1+0x17f0], R5 ;  /* 0x0017f00501007387 */ /* 0x0003e20000100800 */
[----:B------:R-:W-:Y:S01]  /*09d0*/  IMAD.MOV.U32 R6, RZ, RZ, RZ ;  /* 0x000000ffff067224 */ /* 0x000fe200078e00ff */
[----:B------:R-:W-:Y:S01]  /*09e0*/  IABS R169, R174 ;  /* 0x000000ae00a97213 */ /* 0x000fe20000000000 */
[C---:B------:R-:W-:Y:S01]  /*09f0*/  VIADD R14, R0.reuse, 0x2 ;  /* 0x00000002000e7836 */ /* 0x040fe20000000000 */
[----:B------:R2:W-:Y:S01]  /*0a00*/  STL [R1+0x17f4], R8 ;  /* 0x0017f40801007387 */ /* 0x0005e20000100800 */
[----:B------:R-:W-:Y:S01]  /*0a10*/  IMAD.HI.U32 R2, R7, R9, R6 ;  /* 0x0000000907027227 */ /* 0x000fe200078e0006 */
[----:B------:R-:W-:-:S02]  /*0a20*/  IADD3 R188, R0, 0xbd, RZ ;  /* 0x000000bd00bc7810 */ /* 0x000fc40007ffe0ff */
[----:B------:R-:W-:Y:S01]  /*0a30*/  IABS R11, R14 ;  /* 0x0000000e000b7213 */ /* 0x000fe20000000000 */
[----:B------:R-:W-:Y:S01]  /*0a40*/  VIADD R12, R0, 0x1 ;  /* 0x00000001000c7836 */ /* 0x000fe20000000000 */
[----:B------:R-:W-:Y:S01]  /*0a50*/  ISETP.GE.AND P3, PT, R14, RZ, PT ;  /* 0x000000ff0e00720c */ /* 0x000fe20003f66270 */
[----:B-1----:R-:W-:Y:S01]  /*0a60*/  IMAD.HI.U32 R5, R3, R248, RZ ;  /* 0x000000f803057227 */ /* 0x002fe200078e00ff */
[----:B------:R-:W-:Y:S02]  /*0a70*/  IABS R185, R188 ;  /* 0x000000bc00b97213 */ /* 0x000fe40000000000 */
[----:B--2---:R-:W-:Y:S01]  /*0a80*/  IABS R8, R8 ;  /* 0x0000000800087213 */ /* 0x004fe20000000000 */
[----:B------:R-:W-:Y:S01]  /*0a90*/  IMAD.HI.U32 R7, R2, R11, RZ ;  /* 0x0000000b02077227 */ /* 0x000fe200078e00ff */
[----:B------:R-:W-:Y:S02]  /*0aa0*/  IADD3 R5, -R5, RZ, RZ ;  /* 0x000000ff05057210 */ /* 0x000fe40007ffe1ff */
[----:B------:R-:W-:Y:S01]  /*0ab0*/  IABS R9, R12 ;  /* 0x0000000c00097213 */ /* 0x000fe20000000000 */
[----:B------:R-:W-:Y:S01]  /*0ac0*/  IMAD.HI.U32 R3, R3, R8, RZ ;  /* 0x0000000803037227 */ /* 0x000fe200078e00ff */
[----:B------:R-:W-:-:S02]  /*0ad0*/  ISETP.GE.AND P2, PT, R12, RZ, PT ;  /* 0x000000ff0c00720c */ /* 0x000fc40003f46270 */
[C---:B------:R-:W-:Y:S01]  /*0ae0*/  IADD3 R202, R0.reuse, 0xce, RZ ;  /* 0x000000ce00ca7810 */ /* 0x040fe20007ffe0ff */
[----:B------:R-:W-:Y:S01]  /*0af0*/  IMAD.MOV R3, RZ, RZ, -R3 ;  /* 0x000000ffff037224 */ /* 0x000fe200078e0a03 */
[----:B------:R-:W-:Y:S01]  /*0b00*/  IADD3 R206, R0, 0xd1, RZ ;  /* 0x000000d100ce7810 */ /* 0x000fe20007ffe0ff */
[----:B------:R-:W-:Y:S01]  /*0b10*/  IMAD R248, R10, R5, R248 ;  /* 0x000000050af87224 */ /* 0x000fe200078e02f8 */
[----:B------:R-:W-:Y:S01]  /*0b20*/  IABS R201, R202 ;  /* 0x000000ca00c97213 */ /* 0x000fe20000000000 */
[----:B------:R-:W-:Y:S01]  /*0b30*/  IMAD.MOV R7, RZ, RZ, -R7 ;  /* 0x000000ffff077224 */ /* 0x000fe200078e0a07 */
[----:B------:R-:W-:Y:S01]  /*0b40*/  IADD3 R210, R0, 0xd6, RZ ;  /* 0x000000d600d27810 */ /* 0x000fe20007ffe0ff */
[C---:B------:R-:W-:Y:S01]  /*0b50*/  IMAD R3, R10.reuse, R3, R8 ;  /* 0x000000030a037224 */ /* 0x040fe200078e0208 */
[----:B------:R-:W-:Y:S01]  /*0b60*/  ISETP.GT.U32.AND P1, PT, R10, R248, PT ;  /* 0x000000f80a00720c */ /* 0x000fe20003f24070 */
[----:B------:R-:W-:Y:S01]  /*0b70*/  IMAD R7, R4, R7, R11 ;  /* 0x0000000704077224 */ /* 0x000fe200078e020b */
[----:B------:R-:W-:Y:S01]  /*0b80*/  IABS R211, R210 ;  /* 0x000000d200d37213 */ /* 0x000fe20000000000 */
[----:B------:R-:W-:Y:S01]  /*0b90*/  IMAD.HI.U32 R6, R2, R9, RZ ;  /* 0x0000000902067227 */ /* 0x000fe200078e00ff */
[----:B------:R-:W-:-:S02]  /*0ba0*/  ISETP.GT.U32.AND P4, PT, R10, R3, PT ;  /* 0x000000030a00720c */ /* 0x000fc40003f84070 */
[----:B------:R-:W-:Y:S01]  /*0bb0*/  ISETP.GT.U32.AND P0, PT, R4, R7, PT ;  /* 0x000000070400720c */ /* 0x000fe20003f04070 */
[----:B------:R-:W-:Y:S01]  /*0bc0*/  IMAD.MOV R6, RZ, RZ, -R6 ;  /* 0x000000ffff067224 */ /* 0x000fe200078e0a06 */
[C---:B------:R-:W-:Y:S01]  /*0bd0*/  IADD3 R218, R0.reuse, 0xd8, RZ ;  /* 0x000000d800da7810 */ /* 0x040fe20007ffe0ff */
[C---:B------:R-:W-:Y:S01]  /*0be0*/  VIADD R12, R0.reuse, 0x3 ;  /* 0x00000003000c7836 */ /* 0x040fe20000000000 */
[C---:B------:R-:W-:Y:S01]  /*0bf0*/  IADD3 R227, R0.reuse, 0xe4, RZ ;  /* 0x000000e400e37810 */ /* 0x040fe20007ffe0ff */
[----:B------:R-:W-:Y:S01]  /*0c00*/  VIADD R16, R0, 0x4 ;  /* 0x0000000400107836 */ /* 0x000fe20000000000 */
[----:B------:R-:W-:Y:S01]  /*0c10*/  IABS R251, R0 ;  /* 0x0000000000fb7213 */ /* 0x000fe20000000000 */
[----:B------:R-:W-:Y:S01]  /*0c20*/  IMAD R5, R4, R6, R9 ;  /* 0x0000000604057224 */ /* 0x000fe200078e0209 */
[----:B------:R-:W-:Y:S01]  /*0c30*/  IABS R9, R12 ;  /* 0x0000000c00097213 */ /* 0x000fe20000000000 */
[--C-:B------:R-:W-:Y:S01]  /*0c40*/  @!P1 IMAD.IADD R248, R248, 0x1, -R10.reuse ;  /* 0x00000001f8f89824 */ /* 0x100fe200078e0a0a */
[----:B------:R-:W-:Y:S01]  /*0c50*/  IABS R13, R16 ;  /* 0x00000010000d7213 */ /* 0x000fe20000000000 */
[----:B------:R-:W-:Y:S01]  /*0c60*/  @!P4 IMAD.IADD R3, R3, 0x1, -R10 ;  /* 0x000000010303c824 */ /* 0x000fe200078e0a0a */
[----:B------:R-:W-:Y:S01]  /*0c70*/  ISETP.GT.U32.AND P5, PT, R4, R5, PT ;  /* 0x000000050400720c */ /* 0x000fe20003fa4070 */
[----:B------:R-:W-:Y:S01]  /*0c80*/  IMAD.HI.U32 R6, R2, R9, RZ ;  /* 0x0000000902067227 */ /* 0x000fe200078e00ff */
[----:B------:R-:W-:-:S02]  /*0c90*/  ISETP.GT.U32.AND P1, PT, R10, R248, PT ;  /* 0x000000f80a00720c */ /* 0x000fc40003f24070 */
[----:B------:R-:W-:Y:S01]  /*0ca0*/  ISETP.GT.U32.AND P4, PT, R10, R3, PT ;  /* 0x000000030a00720c */ /* 0x000fe20003f84070 */
[----:B------:R-:W-:Y:S01]  /*0cb0*/  IMAD.HI.U32 R8, R2, R13, RZ ;  /* 0x0000000d02087227 */ /* 0x000fe200078e00ff */
[C---:B------:R-:W-:Y:S02]  /*0cc0*/  IADD3 R239, R0.reuse, 0x1e2, RZ ;  /* 0x000001e200ef7810 */ /* 0x040fe40007ffe0ff */
[----:B------:R-:W-:Y:S01]  /*0cd0*/  IADD3 R245, R0, 0x1e7, RZ ;  /* 0x000001e700f57810 */ /* 0x000fe20007ffe0ff */
[----:B------:R-:W-:Y:S01]  /*0ce0*/  @!P0 IMAD.IADD R7, R7, 0x1, -R4 ;  /* 0x0000000107078824 */ /* 0x000fe200078e0a04 */
[----:B------:R-:W-:Y:S01]  /*0cf0*/  IADD3 R8, -R8, RZ, RZ ;  /* 0x000000ff08087210 */ /* 0x000fe20007ffe1ff */
[----:B------:R-:W-:Y:S01]  /*0d00*/  IMAD.MOV R11, RZ, RZ, -R6 ;  /* 0x000000ffff0b7224 */ /* 0x000fe200078e0a06 */
[----:B------:R-:W-:Y:S01]  /*0d10*/  ISETP.GE.AND P0, PT, R12, RZ, PT ;  /* 0x000000ff0c00720c */ /* 0x000fe20003f06270 */
[----:B------:R-:W-:Y:S01]  /*0d20*/  IMAD.HI.U32 R6, R2, R15, RZ ;  /* 0x0000000f02067227 */ /* 0x000fe200078e00ff */
[----:B------:R-:W-:-:S03]  /*0d30*/  ISETP.GT.U32.AND P6, PT, R4, R7, PT ;  /* 0x000000070400720c */ /* 0x000fc60003fc4070 */
[C---:B------:R-:W-:Y:S02]  /*0d40*/  IMAD R9, R4.reuse, R11, R9 ;  /* 0x0000000b04097224 */ /* 0x040fe400078e0209 */
[----:B------:R-:W-:Y:S02]  /*0d50*/  @!P5 IMAD.IADD R5, R5, 0x1, -R4 ;  /* 0x000000010505d824 */ /* 0x000fe400078e0a04 */
[----:B------:R-:W-:Y:S02]  /*0d60*/  IMAD.MOV R6, RZ, RZ, -R6 ;  /* 0x000000ffff067224 */ /* 0x000fe400078e0a06 */
[C---:B------:R-:W-:Y:S01]  /*0d70*/  IMAD R11, R4.reuse, R8, R13 ;  /* 0x00000008040b7224 */ /* 0x040fe200078e020d */
[----:B------:R-:W-:Y:S01]  /*0d80*/  ISETP.GT.U32.AND P5, PT, R4, R5, PT ;  /* 0x000000050400720c */ /* 0x000fe20003fa4070 */
[----:B------:R-:W-:Y:S01]  /*0d90*/  @!P1 IMAD.IADD R248, R248, 0x1, -R10 ;  /* 0x00000001f8f89824 */ /* 0x000fe200078e0a0a */
[C---:B------:R-:W-:Y:S01]  /*0da0*/  ISETP.GT.U32.AND P1, PT, R4.reuse, R9, PT ;  /* 0x000000090400720c */ /* 0x040fe20003f24070 */
[----:B------:R-:W-:-:S02]  /*0db0*/  IMAD R13, R4, R6, R15 ;  /* 0x00000006040d7224 */ /* 0x000fc400078e020f */
[----:B------:R-:W-:Y:S01]  /*0dc0*/  @!P4 IMAD.IADD R3, R3, 0x1, -R10 ;  /* 0x000000010303c824 */ /* 0x000fe200078e0a0a */
[----:B------:R-:W-:Y:S01]  /*0dd0*/  ISETP.GT.U32.AND P4, PT, R4, R11, PT ;  /* 0x0000000b0400720c */ /* 0x000fe20003f84070 */
[C---:B------:R-:W-:Y:S01]  /*0de0*/  VIADD R8, R0.reuse, 0x6 ;  /* 0x0000000600087836 */ /* 0x040fe20000000000 */
[----:B------:R-:W-:Y:S01]  /*0df0*/  IADD3 R10, R0, 0x7, RZ ;  /* 0x00000007000a7810 */ /* 0x000fe20007ffe0ff */
[--C-:B------:R-:W-:Y:S01]  /*0e00*/  @!P6 IMAD.IADD R7, R7, 0x1, -R4.reuse ;  /* 0x000000010707e824 */ /* 0x100fe200078e0a04 */
[----:B------:R-:W-:Y:S01]  /*0e10*/  ISETP.GT.U32.AND P6, PT, R4, R13, PT ;  /* 0x0000000d0400720c */ /* 0x000fe20003fc4070 */
[----:B------:R-:W-:Y:S01]  /*0e20*/  VIADD R12, R0, 0x8 ;  /* 0x00000008000c7836 */ /* 0x000fe20000000000 */
[----:B------:R-:W-:Y:S01]  /*0e30*/  IABS R15, R8 ;  /* 0x00000008000f7213 */ /* 0x000fe20000000000 */
[--C-:B------:R-:W-:Y:S01]  /*0e40*/  @!P5 IMAD.IADD R5, R5, 0x1, -R4.reuse ;  /* 0x000000010505d824 */ /* 0x100fe200078e0a04 */
[----:B------:R-:W-:Y:S01]  /*0e50*/  IABS R17, R10 ;  /* 0x0000000a00117213 */ /* 0x000fe20000000000 */
[----:B------:R-:W-:Y:S01]  /*0e60*/  @!P1 IMAD.IADD R9, R9, 0x1, -R4 ;  /* 0x0000000109099824 */ /* 0x000fe200078e0a04 */
[----:B------:R1:W-:Y:S01]  /*0e70*/  STL [R1+0x30f4], R248 ;  /* 0x0030f4f801007387 */ /* 0x0003e20000100800 */
[----:B------:R-:W-:Y:S01]  /*0e80*/  IMAD.HI.U32 R6, R2, R15, RZ ;  /* 0x0000000f02067227 */ /* 0x000fe200078e00ff */
[----:B------:R-:W-:-:S02]  /*0e90*/  ISETP.GE.AND P1, PT, R18, RZ, PT ;  /* 0x000000ff1200720c */ /* 0x000fc40003f26270 */
[----:B------:R2:W-:Y:S01]  /*0ea0*/  STL [R1+0x30cc], R3 ;  /* 0x0030cc0301007387 */ /* 0x0005e20000100800 */
[--C-:B------:R-:W-:Y:S01]  /*0eb0*/  @!P4 IMAD.IADD R11, R11, 0x1, -R4.reuse ;  /* 0x000000010b0bc824 */ /* 0x100fe200078e0a04 */
[----:B------:R-:W-:Y:S01]  /*0ec0*/  ISETP.GT.U32.AND P4, PT, R4, R9, PT ;  /* 0x000000090400720c */ /* 0x000fe20003f84070 */
[----:B------:R-:W-:Y:S01]  /*0ed0*/  IMAD.MOV.U32 R19, RZ, RZ, R5 ;  /* 0x000000ffff137224 */ /* 0x000fe200078e0005 */
[----:B------:R-:W-:Y:S01]  /*0ee0*/  IADD3 R5, -R6, RZ, RZ ;  /* 0x000000ff06057210 */ /* 0x000fe20007ffe1ff */
[----:B------:R-:W-:Y:S01]  /*0ef0*/  @!P6 IMAD.IADD R13, R13, 0x1, -R4 ;  /* 0x000000010d0de824 */ /* 0x000fe200078e0a04 */
[----:B------:R-:W-:Y:S01]  /*0f00*/  ISETP.GT.U32.AND P6, PT, R4, R11, PT ;  /* 0x0000000b0400720c */ /* 0x000fe20003fc4070 */
[----:B------:R-:W-:Y:S01]  /*0f10*/  IMAD.HI.U32 R6, R2, R17, RZ ;  /* 0x0000001102067227 */ /* 0x000fe200078e00ff */
[----:B------:R-:W-:Y:S02]  /*0f20*/  MOV R18, R7 ;  /* 0x0000000700127202 */ /* 0x000fe40000000f00 */
[----:B------:R-:W-:Y:S01]  /*0f30*/  ISETP.GE.AND P5, PT, R16, RZ, PT ;  /* 0x000000ff1000720c */ /* 0x000fe20003fa6270 */
[----:B------:R-:W-:Y:S01]  /*0f40*/  IMAD R5, R4, R5, R15 ;  /* 0x0000000504057224 */ /* 0x000fe200078e020f */
[C---:B------:R-:W-:Y:S01]  /*0f50*/  IADD3 R16, R0.reuse, 0xa, RZ ;  /* 0x0000000a00107810 */ /* 0x040fe20007ffe0ff */
[----:B------:R-:W-:Y:S01]  /*0f60*/  IMAD.MOV R6, RZ, RZ, -R6 ;  /* 0x000000ffff067224 */ /* 0x000fe200078e0a06 */
[----:B-1----:R-:W-:Y:S01]  /*0f70*/  IADD3 R248, R0, 0x1f3, RZ ;  /* 0x000001f300f87810 */ /* 0x002fe20007ffe0ff */
[----:B------:R-:W-:Y:S01]  /*0f80*/  @!P4 IMAD.IADD R9, R9, 0x1, -R4 ;  /* 0x000000010909c824 */ /* 0x000fe200078e0a04 */
[C---:B------:R-:W-:Y:S01]  /*0f90*/  ISETP.GT.U32.AND P4, PT, R4.reuse, R5, PT ;  /* 0x000000050400720c */ /* 0x040fe20003f84070 */
[----:B------:R-:W-:-:S02]  /*0fa0*/  IMAD R15, R4, R6, R17 ;  /* 0x00000006040f7224 */ /* 0x000fc400078e0211 */
[----:B------:R-:W-:Y:S01]  /*0fb0*/  @!P2 IMAD.MOV R19, RZ, RZ, -R19 ;  /* 0x000000ffff13a224 */ /* 0x000fe200078e0a13 */
[C---:B------:R-:W-:Y:S01]  /*0fc0*/  ISETP.GT.U32.AND P2, PT, R4.reuse, R13, PT ;  /* 0x0000000d0400720c */ /* 0x040fe20003f44070 */
[----:B------:R-:W-:Y:S01]  /*0fd0*/  @!P6 IMAD.IADD R11, R11, 0x1, -R4 ;  /* 0x000000010b0be824 */ /* 0x000fe200078e0a04 */
[----:B------:R-:W-:Y:S01]  /*0fe0*/  ISETP.GT.U32.AND P6, PT, R4, R15, PT ;  /* 0x0000000f0400720c */ /* 0x000fe20003fc4070 */
[C---:B------:R-:W-:Y:S01]  /*0ff0*/  VIADD R14, R0.reuse, 0x9 ;  /* 0x00000009000e7836 */ /* 0x040fe20000000000 */
[----:B------:R1:W-:Y:S01]  /*1000*/  STL [R1+0x2c], R19 ;  /* 0x00002c1301007387 */ /* 0x0003e20000100800 */
[----:B--2---:R-:W-:Y:S02]  /*1010*/  IMAD.MOV.U32 R3, RZ, RZ, R9 ;  /* 0x000000ffff037224 */ /* 0x004fe400078e0009 */
[----:B------:R-:W-:Y:S01]  /*1020*/  @!P3 IMAD.MOV R18, RZ, RZ, -R18 ;  /* 0x000000ffff12b224 */ /* 0x000fe200078e0a12 */
[----:B------:R-:W-:Y:S01]  /*1030*/  IABS R21, R14 ;  /* 0x0000000e00157213 */ /* 0x000fe20000000000 */
[--C-:B------:R-:W-:Y:S01]  /*1040*/  @!P4 IMAD.IADD R5, R5, 0x1, -R4.reuse ;  /* 0x000000010505c824 */ /* 0x100fe200078e0a04 */
[----:B------:R-:W-:Y:S01]  /*1050*/  @!P0 IADD3 R3, -R3, RZ, RZ ;  /* 0x000000ff03038210 */ /* 0x000fe20007ffe1ff */
[----:B------:R-:W-:Y:S01]  /*1060*/  VIADD R162, R0, 0xa0 ;  /* 0x000000a000a27836 */ /* 0x000fe20000000000 */
[----:B------:R-:W-:Y:S01]  /*1070*/  STL [R1+0x28], R18 ;  /* 0x0000281201007387 */ /* 0x000fe20000100800 */
[--C-:B------:R-:W-:Y:S01]  /*1080*/  @!P2 IMAD.IADD R13, R13, 0x1, -R4.reuse ;  /* 0x000000010d0da824 */ /* 0x100fe200078e0a04 */
[----:B-1----:R-:W-:Y:S01]  /*1090*/  IABS R19, R12 ;  /* 0x0000000c00137213 */ /* 0x002fe20000000000 */
[----:B------:R-:W-:Y:S01]  /*10a0*/  @!P6 IMAD.IADD R15, R15, 0x1, -R4 ;  /* 0x000000010f0fe824 */ /* 0x000fe200078e0a04 */
[----:B------:R-:W-:Y:S01]  /*10b0*/  ISETP.GT.U32.AND P6, PT, R4, R5, PT ;  /* 0x000000050400720c */ /* 0x000fe20003fc4070 */
[----:B------:R1:W-:Y:S01]  /*10c0*/  STL [R1+0x24], R3 ;  /* 0x0000240301007387 */ /* 0x0003e20000100800 */
[----:B------:R-:W-:Y:S01]  /*10d0*/  ISETP.GE.AND P2, PT, R8, RZ, PT ;  /* 0x000000ff0800720c */ /* 0x000fe20003f46270 */
[----:B------:R-:W-:Y:S01]  /*10e0*/  IMAD.HI.U32 R6, R2, R19, RZ ;  /* 0x0000001302067227 */ /* 0x000fe200078e00ff */
[----:B------:R-:W-:-:S02]  /*10f0*/  IABS R8, R16 ;  /* 0x0000001000087213 */ /* 0x000fc40000000000 */
[----:B------:R-:W-:Y:S01]  /*1100*/  ISETP.GT.U32.AND P0, PT, R4, R15, PT ;  /* 0x0000000f0400720c */ /* 0x000fe20003f04070 */
[----:B------:R-:W-:Y:S01]  /*1110*/  IMAD.MOV R17, RZ, RZ, -R6 ;  /* 0x000000ffff117224 */ /* 0x000fe200078e0a06 */
[----:B------:R-:W-:Y:S01]  /*1120*/  ISETP.GE.AND P4, PT, R10, RZ, PT ;  /* 0x000000ff0a00720c */ /* 0x000fe20003f86270 */
[----:B------:R-:W-:Y:S01]  /*1130*/  IMAD.HI.U32 R6, R2, R21, RZ ;  /* 0x0000001502067227 */ /* 0x000fe200078e00ff */
[----:B------:R-:W-:-:S03]  /*1140*/  IABS R159, R162 ;  /* 0x000000a2009f7213 */ /* 0x000fc60000000000 */
[C---:B------:R-:W-:Y:S01]  /*1150*/  IMAD R17, R4.reuse, R17, R19 ;  /* 0x0000001104117224 */ /* 0x040fe200078e0213 */
[----:B------:R-:W-:Y:S01]  /*1160*/  @!P6 IADD3 R5, R5, -R4, RZ ;  /* 0x800000040505e210 */ /* 0x000fe20007ffe0ff */
[----:B------:R-:W-:Y:S02]  /*1170*/  IMAD.MOV R7, RZ, RZ, -R6 ;  /* 0x000000ffff077224 */ /* 0x000fe400078e0a06 */
[----:B------:R-:W-:Y:S01]  /*1180*/  IMAD.MOV.U32 R6, RZ, RZ, R11 ;  /* 0x000000ffff067224 */ /* 0x000fe200078e000b */
[C---:B------:R-:W-:Y:S01]  /*1190*/  ISETP.GT.U32.AND P3, PT, R4.reuse, R17, PT ;  /* 0x000000110400720c */ /* 0x040fe20003f64070 */
[----:B-1----:R-:W-:Y:S02]  /*11a0*/  IMAD.MOV.U32 R3, RZ, RZ, R13 ;  /* 0x000000ffff037224 */ /* 0x002fe400078e000d */
[----:B------:R-:W-:Y:S02]  /*11b0*/  IMAD R7, R4, R7, R21 ;  /* 0x0000000704077224 */ /* 0x000fe400078e0215 */
[----:B------:R-:W-:Y:S01]  /*11c0*/  @!P5 IMAD.MOV R6, RZ, RZ, -R6 ;  /* 0x000000ffff06d224 */ /* 0x000fe200078e0a06 */
[----:B------:R-:W-:Y:S01]  /*11d0*/  ISETP.GE.AND P5, PT, R12, RZ, PT ;  /* 0x000000ff0c00720c */ /* 0x000fe20003fa6270 */
[----:B------:R-:W-:Y:S01]  /*11e0*/  @!P1 IMAD.MOV R3, RZ, RZ, -R3 ;  /* 0x000000ffff039224 */ /* 0x000fe200078e0a03 */
[----:B------:R-:W-:Y:S01]  /*11f0*/  ISETP.GT.U32.AND P6, PT, R4, R7, PT ;  /* 0x000000070400720c */ /* 0x000fe20003fc4070 */
[----:B------:R-:W-:Y:S01]  /*1200*/  IMAD.MOV.U32 R19, RZ, RZ, R8 ;  /* 0x000000ffff137224 */ /* 0x000fe200078e0008 */
[----:B------:R1:W-:Y:S01]  /*1210*/  STL [R1+0x20], R6 ;  /* 0x0000200601007387 */ /* 0x0003e20000100800 */
[----:B------:R-:W-:Y:S01]  /*1220*/  VIADD R8, R0, 0xb ;  /* 0x0000000b00087836 */ /* 0x000fe20000000000 */
[----:B------:R-:W-:Y:S01]  /*1230*/  ISETP.GE.AND P1, PT, R14, RZ, PT ;  /* 0x000000ff0e00720c */ /* 0x000fe20003f26270 */
[--C-:B------:R-:W-:Y:S01]  /*1240*/  @!P3 IMAD.IADD R17, R17, 0x1, -R4.reuse ;  /* 0x000000011111b824 */ /* 0x100fe200078e0a04 */
[----:B------:R2:W-:Y:S01]  /*1250*/  STL [R1+0x1c], R3 ;  /* 0x00001c0301007387 */ /* 0x0005e20000100800 */
[----:B------:R-:W-:Y:S01]  /*1260*/  @!P0 IMAD.IADD R15, R15, 0x1, -R4 ;  /* 0x000000010f0f8824 */ /* 0x000fe200078e0a04 */
[----:B------:R-:W-:Y:S01]  /*1270*/  IABS R11, R8 ;  /* 0x00000008000b7213 */ /* 0x000fe20000000000 */
[----:B------:R-:W-:Y:S01]  /*1280*/  VIADD R12, R0, 0xd ;  /* 0x0000000d000c7836 */ /* 0x000fe20000000000 */
[----:B------:R-:W-:Y:S01]  /*1290*/  ISETP.GE.AND P3, PT, R8, RZ, PT ;  /* 0x000000ff0800720c */ /* 0x000fe20003f66270 */
[----:B------:R-:W-:Y:S01]  /*12a0*/  VIADD R10, R0, 0xc ;  /* 0x0000000c000a7836 */ /* 0x000fe20000000000 */
[----:B------:R-:W-:Y:S01]  /*12b0*/  ISETP.GE.AND P0, PT, R16, RZ, PT ;  /* 0x000000ff1000720c */ /* 0x000fe20003f06270 */
[----:B-1----:R-:W-:Y:S01]  /*12c0*/  IMAD.HI.U32 R6, R2, R19, RZ ;  /* 0x0000001302067227 */ /* 0x002fe200078e00ff */
[----:B--2---:R-:W-:-:S03]  /*12d0*/  MOV R3, R5 ;  /* 0x0000000500037202 */ /* 0x004fc60000000f00 */
[----:B------:R-:W-:Y:S01]  /*12e0*/  IMAD.MOV R6, RZ, RZ, -R6 ;  /* 0x000000ffff067224 */ /* 0x000fe200078e0a06 */
[----:B------:R-:W-:Y:S01]  /*12f0*/  IABS R13, R10 ;  /* 0x0000000a000d7213 */ /* 0x000fe20000000000 */
[----:B------:R-:W-:Y:S01]  /*1300*/  @!P6 IMAD.IADD R7, R7, 0x1, -R4 ;  /* 0x000000010707e824 */ /* 0x000fe200078e0a04 */
[C---:B------:R-:W-:Y:S01]  /*1310*/  ISETP.GT.U32.AND P6, PT, R4.reuse, R17, PT ;  /* 0x000000110400720c */ /* 0x040fe20003fc4070 */
[----:B------:R-:W-:Y:S02]  /*1320*/  @!P2 IMAD.MOV R3, RZ, RZ, -R3 ;  /* 0x000000ffff03a224 */ /* 0x000fe400078e0a03 */
[C---:B------:R-:W-:Y:S01]  /*1330*/  IMAD R9, R4.reuse, R6, R19 ;  /* 0x0000000604097224 */ /* 0x040fe200078e0213 */
[----:B------:R-:W-:Y:S01]  /*1340*/  ISETP.GT.U32.AND P2, PT, R4, R7, PT ;  /* 0x000000070400720c */ /* 0x000fe20003f44070 */
[----:B------:R-:W-:Y:S01]  /*1350*/  IMAD.HI.U32 R5, R2, R11, RZ ;  /* 0x0000000b02057227 */ /* 0x000fe200078e00ff */
[----:B------:R1:W-:Y:S01]  /*1360*/  STL [R1+0x18], R3 ;  /* 0x0000180301007387 */ /* 0x0003e20000100800 */
[----:B------:R-:W-:-:S02]  /*1370*/  IABS R6, R12 ;  /* 0x0000000c00067213 */ /* 0x000fc40000000000 */
[----:B------:R-:W-:Y:S02]  /*1380*/  IMAD.MOV R5, RZ, RZ, -R5 ;  /* 0x000000ffff057224 */ /* 0x000fe400078e0a05 */
[----:B------:R-:W-:Y:S02]  /*1390*/  VIADD R14, R0, 0xe ;  /* 0x0000000e000e7836 */ /* 0x000fe40000000000 */
[----:B------:R-:W-:Y:S02]  /*13a0*/  @!P6 IMAD.IADD R17, R17, 0x1, -R4 ;  /* 0x000000011111e824 */ /* 0x000fe400078e0a04 */
[----:B------:R-:W-:Y:S01]  /*13b0*/  IMAD R5, R4, R5, R11 ;  /* 0x0000000504057224 */ /* 0x000fe200078e020b */
[----:B------:R-:W-:Y:S01]  /*13c0*/  IABS R31, R14 ;  /* 0x0000000e001f7213 */ /* 0x000fe20000000000 */
[----:B-1----:R-:W-:Y:S01]  /*13d0*/  IMAD.MOV.U32 R3, RZ, RZ, R15 ;  /* 0x000000ffff037224 */ /* 0x002fe200078e000f */
[----:B------:R-:W-:Y:S01]  /*13e0*/  MOV R15, R6 ;  /* 0x00000006000f7202 */ /* 0x000fe20000000f00 */
[----:B------:R-:W-:Y:S01]  /*13f0*/  IMAD.HI.U32 R6, R2, R13, RZ ;  /* 0x0000000d02067227 */ /* 0x000fe200078e00ff */
[----:B------:R-:W-:-:S03]  /*1400*/  ISETP.GT.U32.AND P6, PT, R4, R5, PT ;  /* 0x000000050400720c */ /* 0x000fc60003fc4070 */
[----:B------:R-:W-:Y:S01]  /*1410*/  @!P4 IMAD.MOV R3, RZ, RZ, -R3 ;  /* 0x000000ffff03c224 */ /* 0x000fe200078e0a03 */
[----:B------:R-:W-:Y:S01]  /*1420*/  ISETP.GT.U32.AND P4, PT, R4, R9, PT ;  /* 0x000000090400720c */ /* 0x000fe20003f84070 */
[----:B------:R-:W-:-:S03]  /*1430*/  IMAD.HI.U32 R8, R2, R15, RZ ;  /* 0x0000000f02087227 */ /* 0x000fc600078e00ff */
[----:B------:R1:W-:Y:S01]  /*1440*/  STL [R1+0x14], R3 ;  /* 0x0000140301007387 */ /* 0x0003e20000100800 */
[----:B------:R-:W-:Y:S01]  /*1450*/  @!P2 IMAD.IADD R7, R7, 0x1, -R4 ;  /* 0x000000010707a824 */ /* 0x000fe200078e0a04 */
[----:B------:R-:W-:Y:S01]  /*1460*/  ISETP.GE.AND P2, PT, R10, RZ, PT ;  /* 0x000000ff0a00720c */ /* 0x000fe20003f46270 */
[----:B------:R-:W-:Y:S01]  /*1470*/  IMAD.MOV R11, RZ, RZ, -R6 ;  /* 0x000000ffff0b7224 */ /* 0x000fe200078e0a06 */
[----:B------:R-:W-:Y:S01]  /*1480*/  IADD3 R10, R0, 0x10, RZ ;  /* 0x00000010000a7810 */ /* 0x000fe20007ffe0ff */
[----:B------:R-:W-:Y:S02]  /*1490*/  IMAD.MOV R8, RZ, RZ, -R8 ;  /* 0x000000ffff087224 */ /* 0x000fe400078e0a08 */
[C---:B------:R-:W-:Y:S01]  /*14a0*/  IMAD R11, R4.reuse, R11, R13 ;  /* 0x0000000b040b7224 */ /* 0x040fe200078e020d */
[----:B------:R-:W-:Y:S01]  /*14b0*/  IABS R33, R10 ;  /* 0x0000000a00217213 */ /* 0x000fe20000000000 */
[--C-:B------:R-:W-:Y:S01]  /*14c0*/  @!P4 IMAD.IADD R9, R9, 0x1, -R4.reuse ;  /* 0x000000010909c824 */ /* 0x100fe200078e0a04 */
[----:B-1----:R-:W-:Y:S01]  /*14d0*/  MOV R3, R17 ;  /* 0x0000001100037202 */ /* 0x002fe20000000f00 */
[----:B------:R-:W-:Y:S01]  /*14e0*/  IMAD R252, R4, R8, R15 ;  /* 0x0000000804fc7224 */ /* 0x000fe200078e020f */
[----:B------:R-:W-:Y:S01]  /*14f0*/  ISETP.GE.AND P4, PT, R12, RZ, PT ;  /* 0x000000ff0c00720c */ /* 0x000fe20003f86270 */
[----:B------:R-:W-:-:S02]  /*1500*/  @!P6 IMAD.IADD R5, R5, 0x1, -R4 ;  /* 0x000000010505e824 */ /* 0x000fc400078e0a04 */
[----:B------:R-:W-:Y:S01]  /*1510*/  @!P5 IMAD.MOV R3, RZ, RZ, -R3 ;  /* 0x000000ffff03d224 */ /* 0x000fe200078e0a03 */
[----:B------:R-:W-:Y:S01]  /*1520*/  ISETP.GT.U32.AND P5, PT, R4, R9, PT ;  /* 0x000000090400720c */ /* 0x000fe20003fa4070 */
[----:B------:R-:W-:Y:S01]  /*1530*/  IMAD.HI.U32 R6, R2, R31, RZ ;  /* 0x0000001f02067227 */ /* 0x000fe200078e00ff */
[----:B------:R-:W-:Y:S02]  /*1540*/  ISETP.GT.U32.AND P6, PT, R4, R5, PT ;  /* 0x000000050400720c */ /* 0x000fe40003fc4070 */
[----:B------:R1:W-:Y:S01]  /*1550*/  STL [R1+0x10], R3 ;  /* 0x0000100301007387 */ /* 0x0003e20000100800 */
[----:B------:R-:W-:Y:S02]  /*1560*/  IMAD.MOV R6, RZ, RZ, -R6 ;  /* 0x000000ffff067224 */ /* 0x000fe400078e0a06 */
[----:B------:R-:W-:Y:S02]  /*1570*/  VIADD R8, R0, 0xf ;  /* 0x0000000f00087836 */ /* 0x000fe40000000000 */
[----:B------:R-:W-:-:S02]  /*1580*/  IMAD R31, R4, R6, R31 ;  /* 0x00000006041f7224 */ /* 0x000fc400078e021f */
[----:B------:R-:W-:Y:S01]  /*1590*/  VIADD R16, R0, 0x12 ;  /* 0x0000001200107836 */ /* 0x000fe20000000000 */
[----:B------:R-:W-:Y:S01]  /*15a0*/  IABS R13, R8 ;  /* 0x00000008000d7213 */ /* 0x000fe20000000000 */
[--C-:B------:R-:W-:Y:S01]  /*15b0*/  @!P5 IMAD.IADD R9, R9, 0x1, -R4.reuse ;  /* 0x000000010909d824 */ /* 0x100fe200078e0a04 */
[C---:B------:R-:W-:Y:S01]  /*15c0*/  ISETP.GT.U32.AND P5, PT, R4.reuse, R252, PT ;  /* 0x000000fc0400720c */ /* 0x040fe20003fa4070 */
[----:B-1----:R-:W-:Y:S01]  /*15d0*/  IMAD.MOV.U32 R3, RZ, RZ, R7 ;  /* 0x000000ffff037224 */ /* 0x002fe200078e0007 */
[----:B------:R-:W-:Y:S01]  /*15e0*/  IABS R17, R16 ;  /* 0x0000001000117213 */ /* 0x000fe20000000000 */
[----:B------:R-:W-:Y:S01]  /*15f0*/  @!P6 IMAD.IADD R5, R5, 0x1, -R4 ;  /* 0x000000010505e824 */ /* 0x000fe200078e0a04 */
[C---:B------:R-:W-:Y:S01]  /*1600*/  ISETP.GT.U32.AND P6, PT, R4.reuse, R31, PT ;  /* 0x0000001f0400720c */ /* 0x040fe20003fc4070 */
[----:B------:R-:W-:Y:S01]  /*1610*/  @!P1 IMAD.MOV R3, RZ, RZ, -R3 ;  /* 0x000000ffff039224 */ /* 0x000fe200078e0a03 */
[----:B------:R-:W-:Y:S01]  /*1620*/  ISETP.GT.U32.AND P1, PT, R4, R11, PT ;  /* 0x0000000b0400720c */ /* 0x000fe20003f24070 */
[----:B------:R-:W-:-:S03]  /*1630*/  IMAD.HI.U32 R6, R2, R13, RZ ;  /* 0x0000000d02067227 */ /* 0x000fc600078e00ff */
[----:B------:R1:W-:Y:S01]  /*1640*/  STL [R1+0xc], R3 ;  /* 0x00000c0301007387 */ /* 0x0003e20000100800 */
[----:B------:R-:W-:Y:S02]  /*1650*/  IMAD.MOV R6, RZ, RZ, -R6 ;  /* 0x000000ffff067224 */ /* 0x000fe400078e0a06 */
[--C-:B------:R-:W-:Y:S02]  /*1660*/  @!P5 IMAD.IADD R252, R252, 0x1, -R4.reuse ;  /* 0x00000001fcfcd824 */ /* 0x100fe400078e0a04 */
[C---:B------:R-:W-:Y:S02]  /*1670*/  IMAD R32, R4.reuse, R6, R13 ;  /* 0x0000000604207224 */ /* 0x040fe400078e020d */
[----:B------:R-:W-:Y:S01]  /*1680*/  @!P6 IMAD.IADD R31, R31, 0x1, -R4 ;  /* 0x000000011f1fe824 */ /* 0x000fe200078e0a04 */
[----:B------:R-:W-:Y:S01]  /*1690*/  ISETP.GT.U32.AND P6, PT, R4, R252, PT ;  /* 0x000000fc0400720c */ /* 0x000fe20003fc4070 */
[----:B------:R-:W-:Y:S01]  /*16a0*/  IMAD.HI.U32 R7, R2, R33, RZ ;  /* 0x0000002102077227 */ /* 0x000fe200078e00ff */
[----:B------:R-:W-:-:S02]  /*16b0*/  @!P1 IADD3 R11, R11, -R4, RZ ;  /* 0x800000040b0b9210 */ /* 0x000fc40007ffe0ff */
[----:B-1----:R-:W-:Y:S01]  /*16c0*/  MOV R3, R5 ;  /* 0x0000000500037202 */ /* 0x002fe20000000f00 */
[----:B------:R-:W-:Y:S01]  /*16d0*/  IMAD.MOV.U32 R18, RZ, RZ, R9 ;  /* 0x000000ffff127224 */ /* 0x000fe200078e0009 */
[----:B------:R-:W-:Y:S01]  /*16e0*/  ISETP.GT.U32.AND P5, PT, R4, R11, PT ;  /* 0x0000000b0400720c */ /* 0x000fe20003fa4070 */
[----:B------:R-:W-:Y:S01]  /*16f0*/  IMAD.HI.U32 R6, R2, R17, RZ ;  /* 0x0000001102067227 */ /* 0x000fe200078e00ff */
[----:B------:R-:W-:Y:S02]  /*1700*/  ISETP.GE.AND P1, PT, R14, RZ, PT ;  /* 0x000000ff0e00720c */ /* 0x000fe40003f26270 */
[----:B------:R-:W-:Y:S01]  /*1710*/  IADD3 R14, R0, 0x3d, RZ ;  /* 0x0000003d000e7810 */ /* 0x000fe20007ffe0ff */
[----:B------:R-:W-:Y:S01]  /*1720*/  IMAD.MOV R7, RZ, RZ, -R7 ;  /* 0x000000ffff077224 */ /* 0x000fe200078e0a07 */
[----:B------:R-:W-:Y:S01]  /*1730*/  IADD3 R6, -R6, RZ, RZ ;  /* 0x000000ff06067210 */ /* 0x000fe20007ffe1ff */
[----:B------:R-:W-:Y:S01]  /*1740*/  @!P0 IMAD.MOV R18, RZ, RZ, -R18 ;  /* 0x000000ffff128224 */ /* 0x000fe200078e0a12 */
[----:B------:R-:W-:Y:S01]  /*1750*/  ISETP.GT.U32.AND P0, PT, R4, R31, PT ;  /* 0x0000001f0400720c */ /* 0x000fe20003f04070 */
[----:B------:R-:W-:Y:S01]  /*1760*/  @!P3 IMAD.MOV R3, RZ, RZ, -R3 ;  /* 0x000000ffff03b224 */ /* 0x000fe200078e0a03 */
[----:B------:R-:W-:Y:S01]  /*1770*/  ISETP.GE.AND P3, PT, R8, RZ, PT ;  /* 0x000000ff0800720c */ /* 0x000fe20003f66270 */
[C---:B------:R-:W-:Y:S01]  /*1780*/  IMAD R33, R4.reuse, R7, R33 ;  /* 0x0000000704217224 */ /* 0x040fe200078e0221 */
[----:B------:R-:W-:Y:S01]  /*1790*/  STL [R1+0x8], R18 ;  /* 0x0000081201007387 */ /* 0x000fe20000100800 */
[--C-:B------:R-:W-:Y:S01]  /*17a0*/  @!P5 IMAD.IADD R11, R11, 0x1, -R4.reuse ;  /* 0x000000010b0bd824 */ /* 0x100fe200078e0a04 */
[----:B------:R-:W-:Y:S01]  /*17b0*/  ISETP.GT.U32.AND P5, PT, R4, R32, PT ;  /* 0x000000200400720c */ /* 0x000fe20003fa4070 */
[----:B------:R-:W-:Y:S01]  /*17c0*/  VIADD R12, R0, 0x11 ;  /* 0x00000011000c7836 */ /* 0x000fe20000000000 */
[----:B------:R1:W-:Y:S01]  /*17d0*/  STL [R1+0x4], R3 ;  /* 0x0000040301007387 */ /* 0x0003e20000100800 */
[----:B------:R-:W-:Y:S01]  /*17e0*/  @!P6 IMAD.IADD R252, R252, 0x1, -R4 ;  /* 0x00000001fcfce824 */ /* 0x000fe200078e0a04 */
[C---:B------:R-:W-:Y:S01]  /*17f0*/  ISETP.GT.U32.AND P6, PT, R4.reuse, R33, PT ;  /* 0x000000210400720c */ /* 0x040fe20003fc4070 */
[----:B------:R-:W-:Y:S01]  /*1800*/  IMAD R34, R4, R6, R17 ;  /* 0x0000000604227224 */ /* 0x000fe200078e0211 */
[----:B------:R-:W-:Y:S01]  /*1810*/  IABS R15, R12 ;  /* 0x0000000c000f7213 */ /* 0x000fe20000000000 */
[----:B------:R-:W-:-:S02]  /*1820*/  @!P4 IMAD.MOV R252, RZ, RZ, -R252 ;  /* 0x000000fffffcc224 */ /* 0x000fc400078e0afc */
[----:B------:R-:W-:Y:S01]  /*1830*/  VIADD R8, R0, 0x13 ;  /* 0x0000001300087836 */ /* 0x000fe20000000000 */
[----:B------:R-:W-:Y:S01]  /*1840*/  ISETP.GT.U32.AND P4, PT, R4, R34, PT ;  /* 0x000000220400720c */ /* 0x000fe20003f84070 */
[----:B------:R-:W-:-:S03]  /*1850*/  IMAD.HI.U32 R5, R2, R15, RZ ;  /* 0x0000000f02057227 */ /* 0x000fc600078e00ff */
[----:B------:R-:W-:Y:S01]  /*1860*/  IABS R35, R8 ;  /* 0x0000000800237213 */ /* 0x000fe20000000000 */
[----:B------:R-:W-:Y:S02]  /*1870*/  @!P5 IMAD.IADD R32, R32, 0x1, -R4 ;  /* 0x000000012020d824 */ /* 0x000fe400078e0a04 */
[----:B-1----:R-:W-:Y:S01]  /*1880*/  IMAD.MOV.U32 R3, RZ, RZ, R11 ;  /* 0x000000ffff037224 */ /* 0x002fe200078e000b */
[----:B------:R-:W-:Y:S01]  /*1890*/  @!P6 IADD3 R33, R33, -R4, RZ ;  /* 0x800000042121e210 */ /* 0x000fe20007ffe0ff */
[----:B------:R-:W-:Y:S02]  /*18a0*/  IMAD.MOV R5, RZ, RZ, -R5 ;  /* 0x000000ffff057224 */ /* 0x000fe400078e0a05 */
[----:B------:R-:W-:Y:S01]  /*18b0*/  @!P2 IMAD.MOV R3, RZ, RZ, -R3 ;  /* 0x000000ffff03a224 */ /* 0x000fe200078e0a03 */
[C---:B------:R-:W-:Y:S01]  /*18c0*/  ISETP.GT.U32.AND P2, PT, R4.reuse, R32, PT ;  /* 0x000000200400720c */ /* 0x040fe20003f44070 */
[C---:B------:R-:W-:Y:S01]  /*18d0*/  IMAD R30, R4.reuse, R5, R15 ;  /* 0x00000005041e7224 */ /* 0x040fe200078e020f */
[----:B------:R-:W-:Y:S01]  /*18e0*/  ISETP.GT.U32.AND P6, PT, R4, R33, PT ;  /* 0x000000210400720c */ /* 0x000fe20003fc4070 */
[----:B------:R-:W-:Y:S01]  /*18f0*/  VIADD R6, R0, 0x14 ;  /* 0x0000001400067836 */ /* 0x000fe20000000000 */
[----:B------:R-:W-:Y:S01]  /*1900*/  STL [R1], R3 ;  /* 0x0000000301007387 */ /* 0x000fe20000100800 */
[----:B------:R-:W-:Y:S01]  /*1910*/  IMAD.HI.U32 R5, R2, R35, RZ ;  /* 0x0000002302057227 */ /* 0x000fe200078e00ff */
[----:B------:R-:W-:-:S02]  /*1920*/  ISETP.GT.U32.AND P5, PT, R4, R30, PT ;  /* 0x0000001e0400720c */ /* 0x000fc40003fa4070 */
[----:B------:R-:W-:Y:S01]  /*1930*/  IABS R7, R6 ;  /* 0x0000000600077213 */ /* 0x000fe20000000000 */
[--C-:B------:R-:W-:Y:S01]  /*1940*/  @!P4 IMAD.IADD R34, R34, 0x1, -R4.reuse ;  /* 0x000000012222c824 */ /* 0x100fe200078e0a04 */
[----:B------:R-:W-:Y:S01]  /*1950*/  ISETP.GE.AND P4, PT, R8, RZ, PT ;  /* 0x000000ff0800720c */ /* 0x000fe20003f86270 */
[----:B------:R-:W-:Y:S01]  /*1960*/  IMAD.MOV R5, RZ, RZ, -R5 ;  /* 0x000000ffff057224 */ /* 0x000fe200078e0a05 */
[----:B------:R-:W-:Y:S01]  /*1970*/  STL [R1+0x30d0], R252 ;  /* 0x0030d0fc01007387 */ /* 0x000fe20000100800 */
[----:B------:R-:W-:Y:S01]  /*1980*/  @!P2 IADD3 R32, R32, -R4, RZ ;  /* 0x800000042020a210 */ /* 0x000fe20007ffe0ff */
[----:B------:R-:W-:Y:S01]  /*1990*/  @!P0 IMAD.IADD R31, R31, 0x1, -R4 ;  /* 0x000000011f1f8824 */ /* 0x000fe200078e0a04 */
[----:B------:R-:W-:Y:S01]  /*19a0*/  ISETP.GE.AND P0, PT, R10, RZ, PT ;  /* 0x000000ff0a00720c */ /* 0x000fe20003f06270 */
[----:B------:R-:W-:Y:S01]  /*19b0*/  IMAD R35, R4, R5, R35 ;  /* 0x0000000504237224 */ /* 0x000fe200078e0223 */
[----:B------:R-:W-:Y:S01]  /*19c0*/  ISETP.GE.AND P2, PT, R16, RZ, PT ;  /* 0x000000ff1000720c */ /* 0x000fe20003f46270 */
[----:B------:R-:W-:Y:S01]  /*19d0*/  @!P3 IMAD.MOV R32, RZ, RZ, -R32 ;  /* 0x000000ffff20b224 */ /* 0x000fe200078e0a20 */
[----:B------:R-:W-:Y:S01]  /*19e0*/  ISETP.GT.U32.AND P3, PT, R4, R34, PT ;  /* 0x000000220400720c */ /* 0x000fe20003f64070 */
[----:B------:R-:W-:Y:S01]  /*19f0*/  IMAD.HI.U32 R5, R2, R7, RZ ;  /* 0x0000000702057227 */ /* 0x000fe200078e00ff */
[----:B------:R-:W-:-:S03]  /*1a00*/  IADD3 R10, R0, 0x1a, RZ ;  /* 0x0000001a000a7810 */ /* 0x000fc60007ffe0ff */
[----:B------:R-:W-:Y:S01]  /*1a10*/  IMAD.MOV R5, RZ, RZ, -R5 ;  /* 0x000000ffff057224 */ /* 0x000fe200078e0a05 */
[----:B------:R-:W-:Y:S01]  /*1a20*/  IABS R41, R10 ;  /* 0x0000000a00297213 */ /* 0x000fe20000000000 */
[--C-:B------:R-:W-:Y:S01]  /*1a30*/  @!P6 IMAD.IADD R33, R33, 0x1, -R4.reuse ;  /* 0x000000012121e824 */ /* 0x100fe200078e0a04 */
[C---:B------:R-:W-:Y:S01]  /*1a40*/  ISETP.GT.U32.AND P6, PT, R4.reuse, R35, PT ;  /* 0x000000230400720c */ /* 0x040fe20003fc4070 */
[----:B------:R-:W-:Y:S01]  /*1a50*/  IMAD R36, R4, R5, R7 ;  /* 0x0000000504247224 */ /* 0x000fe200078e0207 */
[----:B------:R-:W-:Y:S01]  /*1a60*/  IADD3 R5, R0, 0x15, RZ ;  /* 0x0000001500057810 */ /* 0x000fe20007ffe0ff */
[----:B------:R-:W-:Y:S02]  /*1a70*/  @!P5 IMAD.IADD R30, R30, 0x1, -R4 ;  /* 0x000000011e1ed824 */ /* 0x000fe400078e0a04 */
[----:B------:R-:W-:Y:S01]  /*1a80*/  @!P3 IADD3 R34, R34, -R4, RZ ;  /* 0x800000042222b210 */ /* 0x000fe20007ffe0ff */
[----:B------:R-:W-:Y:S01]  /*1a90*/  @!P1 IMAD.MOV R31, RZ, RZ, -R31 ;  /* 0x000000ffff1f9224 */ /* 0x000fe200078e0a1f */
[----:B------:R-:W-:Y:S01]  /*1aa0*/  ISETP.GT.U32.AND P3, PT, R4, R36, PT ;  /* 0x000000240400720c */ /* 0x000fe20003f64070 */
[----:B------:R-:W-:Y:S01]  /*1ab0*/  VIADD R7, R0, 0x17 ;  /* 0x0000001700077836 */ /* 0x000fe20000000000 */
[----:B------:R-:W-:Y:S01]  /*1ac0*/  ISETP.GT.U32.AND P5, PT, R4, R30, PT ;  /* 0x0000001e0400720c */ /* 0x000fe20003fa4070 */
[----:B------:R-:W-:Y:S01]  /*1ad0*/  @!P0 IMAD.MOV R33, RZ, RZ, -R33 ;  /* 0x000000ffff218224 */ /* 0x000fe200078e0a21 */
[----:B------:R-:W-:Y:S01]  /*1ae0*/  ISETP.GE.AND P1, PT, R12, RZ, PT ;  /* 0x000000ff0c00720c */ /* 0x000fe20003f26270 */
[----:B------:R-:W-:Y:S01]  /*1af0*/  @!P2 IMAD.MOV R34, RZ, RZ, -R34 ;  /* 0x000000ffff22a224 */ /* 0x000fe200078e0a22 */
[----:B------:R-:W-:Y:S01]  /*1b00*/  IABS R37, R5 ;  /* 0x0000000500257213 */ /* 0x000fe20000000000 */
[--C-:B------:R-:W-:Y:S01]  /*1b10*/  @!P6 IMAD.IADD R35, R35, 0x1, -R4.reuse ;  /* 0x000000012323e824 */ /* 0x100fe200078e0a04 */
[----:B------:R-:W-:Y:S01]  /*1b20*/  ISETP.GE.AND P0, PT, R5, RZ, PT ;  /* 0x000000ff0500720c */ /* 0x000fe20003f06270 */
[----:B------:R-:W-:Y:S01]  /*1b30*/  VIADD R8, R0, 0x18 ;  /* 0x0000001800087836 */ /* 0x000fe20000000000 */
[----:B------:R-:W-:Y:S01]  /*1b40*/  IABS R39, R7 ;  /* 0x0000000700277213 */ /* 0x000fe20000000000 */
[----:B------:R-:W-:Y:S01]  /*1b50*/  IMAD.HI.U32 R5, R2, R37, RZ ;  /* 0x0000002502057227 */ /* 0x000fe200078e00ff */
[----:B------:R-:W-:Y:S01]  /*1b60*/  ISETP.GT.U32.AND P6, PT, R4, R35, PT ;  /* 0x000000230400720c */ /* 0x000fe20003fc4070 */
[----:B------:R-:W-:Y:S01]  /*1b70*/  STL [R1+0x30d4], R31 ;  /* 0x0030d41f01007387 */ /* 0x000fe20000100800 */
[----:B------:R-:W-:Y:S01]  /*1b80*/  ISETP.GE.AND P2, PT, R7, RZ, PT ;  /* 0x000000ff0700720c */ /* 0x000fe20003f46270 */
[--C-:B------:R-:W-:Y:S01]  /*1b90*/  @!P3 IMAD.IADD R36, R36, 0x1, -R4.reuse ;  /* 0x000000012424b824 */ /* 0x100fe200078e0a04 */
[----:B------:R-:W-:Y:S01]  /*1ba0*/  IABS R11, R8 ;  /* 0x00000008000b7213 */ /* 0x000fe20000000000 */
[----:B------:R-:W-:Y:S01]  /*1bb0*/  @!P5 IMAD.IADD R30, R30, 0x1, -R4 ;  /* 0x000000011e1ed824 */ /* 0x000fe200078e0a04 */
[----:B------:R-:W-:Y:S01]  /*1bc0*/  ISETP.GE.AND P5, PT, R6, RZ, PT ;  /* 0x000000ff0600720c */ /* 0x000fe20003fa6270 */
[----:B------:R-:W-:Y:S01]  /*1bd0*/  VIADD R6, R0, 0x16 ;  /* 0x0000001600067836 */ /* 0x000fe20000000000 */
[----:B------:R-:W-:Y:S01]  /*1be0*/  ISETP.GT.U32.AND P3, PT, R4, R36, PT ;  /* 0x000000240400720c */ /* 0x000fe20003f64070 */
[----:B------:R-:W-:Y:S01]  /*1bf0*/  @!P1 IMAD.MOV R30, RZ, RZ, -R30 ;  /* 0x000000ffff1e9224 */ /* 0x000fe200078e0a1e */
[----:B------:R-:W-:Y:S01]  /*1c00*/  STL [R1+0x30d8], R32 ;  /* 0x0030d82001007387 */ /* 0x000fe20000100800 */
[----:B------:R-:W-:Y:S01]  /*1c10*/  IMAD.MOV R7, RZ, RZ, -R5 ;  /* 0x000000ffff077224 */ /* 0x000fe200078e0a05 */
[----:B------:R-:W-:Y:S01]  /*1c20*/  ISETP.GE.AND P1, PT, R6, RZ, PT ;  /* 0x000000ff0600720c */ /* 0x000fe20003f26270 */
[----:B------:R-:W-:Y:S01]  /*1c30*/  @!P6 IMAD.IADD R35, R35, 0x1, -R4 ;  /* 0x000000012323e824 */ /* 0x000fe200078e0a04 */
[----:B------:R-:W-:Y:S01]  /*1c40*/  IABS R9, R6 ;  /* 0x0000000600097213 */ /* 0x000fe20000000000 */
[----:B------:R-:W-:Y:S01]  /*1c50*/  IMAD.HI.U32 R6, R2, R39, RZ ;  /* 0x0000002702067227 */ /* 0x000fe200078e00ff */
[----:B------:R-:W-:Y:S01]  /*1c60*/  ISETP.GE.AND P6, PT, R8, RZ, PT ;  /* 0x000000ff0800720c */ /* 0x000fe20003fc6270 */
[----:B------:R-:W-:Y:S02]  /*1c70*/  STL [R1+0x30dc], R33 ;  /* 0x0030dc2101007387 */ /* 0x000fe40000100800 */
[----:B------:R-:W-:-:S02]  /*1c80*/  IMAD R37, R4, R7, R37 ;  /* 0x0000000704257224 */ /* 0x000fc400078e0225 */
[----:B------:R-:W-:Y:S01]  /*1c90*/  IMAD.MOV R6, RZ, RZ, -R6 ;  /* 0x000000ffff067224 */ /* 0x000fe200078e0a06 */
[----:B------:R-:W-:Y:S01]  /*1ca0*/  STL [R1+0x30e0], R30 ;  /* 0x0030e01e01007387 */ /* 0x000fe20000100800 */
[----:B------:R-:W-:Y:S01]  /*1cb0*/  @!P4 IMAD.MOV R35, RZ, RZ, -R35 ;  /* 0x000000ffff23c224 */ /* 0x000fe200078e0a23 */
[----:B------:R-:W-:Y:S01]  /*1cc0*/  ISETP.GT.U32.AND P4, PT, R4, R37, PT ;  /* 0x000000250400720c */ /* 0x000fe20003f84070 */
[----:B------:R-:W-:Y:S01]  /*1cd0*/  @!P3 IMAD.IADD R36, R36, 0x1, -R4 ;  /* 0x000000012424b824 */ /* 0x000fe200078e0a04 */
[----:B------:R-:W-:Y:S01]  /*1ce0*/  STL [R1+0x30e4], R34 ;  /* 0x0030e42201007387 */ /* 0x000fe20000100800 */
[----:B------:R-:W-:Y:S02]  /*1cf0*/  IMAD R39, R4, R6, R39 ;  /* 0x0000000604277224 */ /* 0x000fe400078e0227 */
[----:B------:R-:W-:Y:S01]  /*1d00*/  IMAD.HI.U32 R5, R2, R9, RZ ;  /* 0x0000000902057227 */ /* 0x000fe200078e00ff */
[----:B------:R-:W-:Y:S03]  /*1d10*/  STL [R1+0x30e8], R35 ;  /* 0x0030e82301007387 */ /* 0x000fe60000100800 */
[----:B------:R-:W-:Y:S01]  /*1d20*/  @!P5 IMAD.MOV R36, RZ, RZ, -R36 ;  /* 0x000000ffff24d224 */ /* 0x000fe200078e0a24 */
[----:B------:R-:W-:Y:S01]  /*1d30*/  ISETP.GT.U32.AND P5, PT, R4, R39, PT ;  /* 0x000000270400720c */ /* 0x000fe20003fa4070 */
[----:B------:R-:W-:Y:S01]  /*1d40*/  IMAD.HI.U32 R6, R2, R41, RZ ;  /* 0x0000002902067227 */ /* 0x000fe200078e00ff */
[----:B------:R-:W-:-:S02]  /*1d50*/  IADD3 R38, -R5, RZ, RZ ;  /* 0x000000ff05267210 */ /* 0x000fc40007ffe1ff */
[----:B------:R-:W-:Y:S01]  /*1d60*/  STL [R1+0x30ec], R36 ;  /* 0x0030ec2401007387 */ /* 0x000fe20000100800 */
[----:B------:R-:W-:Y:S02]  /*1d70*/  @!P4 IMAD.IADD R37, R37, 0x1, -R4 ;  /* 0x000000012525c824 */ /* 0x000fe400078e0a04 */
[----:B------:R-:W-:Y:S02]  /*1d80*/  IMAD R38, R4, R38, R9 ;  /* 0x0000002604267224 */ /* 0x000fe400078e0209 */
[----:B------:R-:W-:Y:S01]  /*1d90*/  IMAD.HI.U32 R5, R2, R11, RZ ;  /* 0x0000000b02057227 */ /* 0x000fe200078e00ff */
[C---:B------:R-:W-:Y:S02]  /*1da0*/  ISETP.GT.U32.AND P4, PT, R4.reuse, R37, PT ;  /* 0x000000250400720c */ /* 0x040fe40003f84070 */
[----:B------:R-:W-:Y:S01]  /*1db0*/  ISETP.GT.U32.AND P3, PT, R4, R38, PT ;  /* 0x000000260400720c */ /* 0x000fe20003f64070 */
[----:B------:R-:W-:Y:S01]  /*1dc0*/  IMAD.MOV R5, RZ, RZ, -R5 ;  /* 0x000000ffff057224 */ /* 0x000fe200078e0a05 */
[----:B------:R-:W-:Y:S01]  /*1dd0*/  @!P5 IADD3 R39, R39, -R4, RZ ;  /* 0x800000042727d210 */ /* 0x000fe20007ffe0ff */
[----:B------:R-:W-:-:S02]  /*1de0*/  VIADD R8, R0, 0x19 ;  /* 0x0000001900087836 */ /* 0x000fc40000000000 */
[C---:B------:R-:W-:Y:S01]  /*1df0*/  IMAD R40, R4.reuse, R5, R11 ;  /* 0x0000000504287224 */ /* 0x040fe200078e020b */
[----:B------:R-:W-:Y:S01]  /*1e00*/  ISETP.GT.U32.AND P5, PT, R4, R39, PT ;  /* 0x000000270400720c */ /* 0x000fe20003fa4070 */
[----:B------:R-:W-:Y:S01]  /*1e10*/  IMAD.MOV R6, RZ, RZ, -R6 ;  /* 0x000000ffff067224 */ /* 0x000fe200078e0a06 */
[----:B------:R-:W-:Y:S01]  /*1e20*/  IABS R29, R8 ;  /* 0x00000008001d7213 */ /* 0x000fe20000000000 */
[----:B------:R-:W-:Y:S02]  /*1e30*/  VIADD R11, R0, 0x1b ;  /* 0x0000001b000b7836 */ /* 0x000fe40000000000 */
[--C-:B------:R-:W-:Y:S01]  /*1e40*/  @!P4 IMAD.IADD R37, R37, 0x1, -R4.reuse ;  /* 0x000000012525c824 */ /* 0x100fe200078e0a04 */
[----:B------:R-:W-:Y:S01]  /*1e50*/  ISETP.GT.U32.AND P4, PT, R4, R40, PT ;  /* 0x000000280400720c */ /* 0x000fe20003f84070 */
[----:B------:R-:W-:Y:S01]  /*1e60*/  @!P3 IMAD.IADD R38, R38, 0x1, -R4 ;  /* 0x000000012626b824 */ /* 0x000fe200078e0a04 */
[----:B------:R-:W-:Y:S01]  /*1e70*/  IABS R7, R11 ;  /* 0x0000000b00077213 */ /* 0x000fe20000000000 */
[----:B------:R-:W-:-:S02]  /*1e80*/  IMAD R41, R4, R6, R41 ;  /* 0x0000000604297224 */ /* 0x000fc400078e0229 */
[----:B------:R-:W-:Y:S01]  /*1e90*/  IMAD.HI.U32 R5, R2, R29, RZ ;  /* 0x0000001d02057227 */ /* 0x000fe200078e00ff */
[C---:B------:R-:W-:Y:S02]  /*1ea0*/  ISETP.GT.U32.AND P3, PT, R4.reuse, R38, PT ;  /* 0x000000260400720c */ /* 0x040fe40003f64070 */
[----:B------:R-:W-:Y:S01]  /*1eb0*/  @!P5 IADD3 R39, R39, -R4, RZ ;  /* 0x800000042727d210 */ /* 0x000fe20007ffe0ff */
[----:B------:R-:W-:Y:S01]  /*1ec0*/  IMAD.MOV R5, RZ, RZ, -R5 ;  /* 0x000000ffff057224 */ /* 0x000fe200078e0a05 */
[----:B------:R-:W-:Y:S01]  /*1ed0*/  ISETP.GT.U32.AND P5, PT, R4, R41, PT ;  /* 0x000000290400720c */ /* 0x000fe20003fa4070 */
[----:B------:R-:W-:Y:S02]  /*1ee0*/  VIADD R13, R0, 0x1d ;  /* 0x0000001d000d7836 */ /* 0x000fe40000000000 */
[----:B------:R-:W-:Y:S02]  /*1ef0*/  IMAD R29, R4, R5, R29 ;  /* 0x00000005041d7224 */ /* 0x000fe400078e021d */
[----:B------:R-:W-:Y:S01]  /*1f00*/  @!P4 IMAD.IADD R40, R40, 0x1, -R4 ;  /* 0x000000012828c824 */ /* 0x000fe200078e0a04 */
[----:B------:R-:W-:Y:S01]  /*1f10*/  IABS R9, R13 ;  /* 0x0000000d00097213 */ /* 0x000fe20000000000 */
[----:B------:R-:W-:Y:S01]  /*1f20*/  VIADD R12, R0, 0x1c ;  /* 0x0000001c000c7836 */ /* 0x000fe20000000000 */
[----:B------:R-:W-:Y:S01]  /*1f30*/  ISETP.GE.AND P4, PT, R8, RZ, PT ;  /* 0x000000ff0800720c */ /* 0x000fe20003f86270 */
[----:B------:R-:W-:-:S03]  /*1f40*/  IMAD.HI.U32 R5, R2, R7, RZ ;  /* 0x0000000702057227 */ /* 0x000fc600078e00ff */
[----:B------:R-:W-:Y:S01]  /*1f50*/  IABS R43, R12 ;  /* 0x0000000c002b7213 */ /* 0x000fe20000000000 */
[----:B------:R-:W-:Y:S01]  /*1f60*/  @!P3 IMAD.IADD R38, R38, 0x1, -R4 ;  /* 0x000000012626b824 */ /* 0x000fe200078e0a04 */
[C---:B------:R-:W-:Y:S01]  /*1f70*/  ISETP.GT.U32.AND P3, PT, R4.reuse, R29, PT ;  /* 0x0000001d0400720c */ /* 0x040fe20003f64070 */
[----:B------:R-:W-:Y:S01]  /*1f80*/  @!P0 IMAD.MOV R37, RZ, RZ, -R37 ;  /* 0x000000ffff258224 */ /* 0x000fe200078e0a25 */
[----:B------:R-:W-:Y:S01]  /*1f90*/  ISETP.GT.U32.AND P0, PT, R4, R40, PT ;  /* 0x000000280400720c */ /* 0x000fe20003f04070 */
[----:B------:R-:W-:Y:S01]  /*1fa0*/  IMAD.MOV R5, RZ, RZ, -R5 ;  /* 0x000000ffff057224 */ /* 0x000fe200078e0a05 */
[----:B------:R-:W-:Y:S01]  /*1fb0*/  @!P5 IADD3 R41, R41, -R4, RZ ;  /* 0x800000042929d210 */ /* 0x000fe20007ffe0ff */
[----:B------:R-:W-:Y:S01]  /*1fc0*/  IMAD.HI.U32 R6, R2, R43, RZ ;  /* 0x0000002b02067227 */ /* 0x000fe200078e00ff */
[----:B------:R1:W-:Y:S02]  /*1fd0*/  STL [R1+0x30f0], R37 ;  /* 0x0030f02501007387 */ /* 0x0003e40000100800 */
[C---:B------:R-:W-:Y:S01]  /*1fe0*/  ISETP.GT.U32.AND P5, PT, R4.reuse, R41, PT ;  /* 0x000000290400720c */ /* 0x040fe20003fa4070 */
[----:B------:R-:W-:-:S02]  /*1ff0*/  IMAD R42, R4, R5, R7 ;  /* 0x00000005042a7224 */ /* 0x000fc400078e0207 */
[----:B------:R-:W-:-:S04]  /*2000*/  IMAD.HI.U32 R5, R2, R9, RZ ;  /* 0x0000000902057227 */ /* 0x000fc800078e00ff */
[----:B------:R-:W-:Y:S01]  /*2010*/  IMAD.MOV R5, RZ, RZ, -R5 ;  /* 0x000000ffff057224 */ /* 0x000fe200078e0a05 */
[----:B-1----:R-:W-:Y:S01]  /*2020*/  IADD3 R37, R0, 0x1f6, RZ ;  /* 0x000001f600257810 */ /* 0x002fe20007ffe0ff */
[----:B------:R-:W-:Y:S02]  /*2030*/  IMAD.MOV R6, RZ, RZ, -R6 ;  /* 0x000000ffff067224 */ /* 0x000fe400078e0a06 */
[--C-:B------:R-:W-:Y:S01]  /*2040*/  @!P3 IMAD.IADD R29, R29, 0x1, -R4.reuse ;  /* 0x000000011d1db824 */ /* 0x100fe200078e0a04 */
[----:B------:R-:W-:Y:S01]  /*2050*/  ISETP.GE.AND P3, PT, R10, RZ, PT ;  /* 0x000000ff0a00720c */ /* 0x000fe20003f66270 */
[----:B------:R-:W-:Y:S01]  /*2060*/  @!P0 IMAD.IADD R40, R40, 0x1, -R4 ;  /* 0x0000000128288824 */ /* 0x000fe200078e0a04 */
[C---:B------:R-:W-:Y:S01]  /*2070*/  ISETP.GT.U32.AND P0, PT, R4.reuse, R42, PT ;  /* 0x0000002a0400720c */ /* 0x040fe20003f04070 */
[C---:B------:R-:W-:Y:S02]  /*2080*/  IMAD R44, R4.reuse, R5, R9 ;  /* 0x00000005042c7224 */ /* 0x040fe400078e0209 */
[----:B------:R-:W-:Y:S01]  /*2090*/  IMAD R43, R4, R6, R43 ;  /* 0x00000006042b7224 */ /* 0x000fe200078e022b */
[----:B------:R-:W-:Y:S01]  /*20a0*/  @!P6 IADD3 R40, -R40, RZ, RZ ;  /* 0x000000ff2828e210 */ /* 0x000fe20007ffe1ff */
[----:B------:R-:W-:Y:S01]  /*20b0*/  @!P1 IMAD.MOV R38, RZ, RZ, -R38 ;  /* 0x000000ffff269224 */ /* 0x000fe200078e0a26 */
[C---:B------:R-:W-:Y:S01]  /*20c0*/  ISETP.GT.U32.AND P1, PT, R4.reuse, R29, PT ;  /* 0x0000001d0400720c */ /* 0x040fe20003f24070 */
[--C-:B------:R-:W-:Y:S01]  /*20d0*/  @!P5 IMAD.IADD R41, R41, 0x1, -R4.reuse ;  /* 0x000000012929d824 */ /* 0x100fe200078e0a04 */
[----:B------:R-:W-:Y:S01]  /*20e0*/  ISETP.GT.U32.AND P5, PT, R4, R44, PT ;  /* 0x0000002c0400720c */ /* 0x000fe20003fa4070 */
[----:B------:R-:W-:Y:S01]  /*20f0*/  VIADD R8, R0, 0x1e ;  /* 0x0000001e00087836 */ /* 0x000fe20000000000 */
[----:B------:R-:W-:Y:S01]  /*2100*/  ISETP.GT.U32.AND P6, PT, R4, R43, PT ;  /* 0x0000002b0400720c */ /* 0x000fe20003fc4070 */
[----:B------:R-:W-:Y:S01]  /*2110*/  VIADD R10, R0, 0x1f ;  /* 0x0000001f000a7836 */ /* 0x000fe20000000000 */
[----:B------:R-:W-:Y:S01]  /*2120*/  STL [R1+0x30f8], R38 ;  /* 0x0030f82601007387 */ /* 0x000fe20000100800 */
[--C-:B------:R-:W-:Y:S01]  /*2130*/  @!P0 IMAD.IADD R42, R42, 0x1, -R4.reuse ;  /* 0x000000012a2a8824 */ /* 0x100fe200078e0a04 */
[----:B------:R-:W-:Y:S01]  /*2140*/  IABS R45, R8 ;  /* 0x00000008002d7213 */ /* 0x000fe20000000000 */
[----:B------:R-:W-:Y:S01]  /*2150*/  @!P2 IMAD.MOV R39, RZ, RZ, -R39 ;  /* 0x000000ffff27a224 */ /* 0x000fe200078e0a27 */
[----:B------:R-:W-:Y:S01]  /*2160*/  IABS R7, R10 ;  /* 0x0000000a00077213 */ /* 0x000fe20000000000 */
[----:B------:R-:W-:Y:S01]  /*2170*/  @!P3 IMAD.MOV R41, RZ, RZ, -R41 ;  /* 0x000000ffff29b224 */ /* 0x000fe200078e0a29 */
[----:B------:R-:W-:Y:S01]  /*2180*/  ISETP.GE.AND P2, PT, R11, RZ, PT ;  /* 0x000000ff0b00720c */ /* 0x000fe20003f46270 */
[--C-:B------:R-:W-:Y:S01]  /*2190*/  @!P1 IMAD.IADD R29, R29, 0x1, -R4.reuse ;  /* 0x000000011d1d9824 */ /* 0x100fe200078e0a04 */
[----:B------:R-:W-:Y:S01]  /*21a0*/  ISETP.GE.AND P1, PT, R12, RZ, PT ;  /* 0x000000ff0c00720c */ /* 0x000fe20003f26270 */
[----:B------:R-:W-:Y:S01]  /*21b0*/  @!P5 IMAD.IADD R44, R44, 0x1, -R4 ;  /* 0x000000012c2cd824 */ /* 0x000fe200078e0a04 */
[----:B------:R-:W-:Y:S01]  /*21c0*/  ISETP.GE.AND P0, PT, R13, RZ, PT ;  /* 0x000000ff0d00720c */ /* 0x000fe20003f06270 */
[----:B------:R-:W-:Y:S01]  /*21d0*/  IMAD.HI.U32 R5, R2, R45, RZ ;  /* 0x0000002d02057227 */ /* 0x000fe200078e00ff */
[----:B------:R-:W-:Y:S01]  /*21e0*/  @!P6 IADD3 R43, R43, -R4, RZ ;  /* 0x800000042b2be210 */ /* 0x000fe20007ffe0ff */
[----:B------:R-:W-:Y:S01]  /*21f0*/  STL [R1+0x30fc], R39 ;  /* 0x0030fc2701007387 */ /* 0x000fe20000100800 */
[C---:B------:R-:W-:Y:S01]  /*2200*/  ISETP.GT.U32.AND P6, PT, R4.reuse, R42, PT ;  /* 0x0000002a0400720c */ /* 0x040fe20003fc4070 */
[----:B------:R-:W-:Y:S01]  /*2210*/  @!P4 IMAD.MOV R29, RZ, RZ, -R29 ;  /* 0x000000ffff1dc224 */ /* 0x000fe200078e0a1d */
[C---:B------:R-:W-:Y:S01]  /*2220*/  ISETP.GT.U32.AND P4, PT, R4.reuse, R44, PT ;  /* 0x0000002c0400720c */ /* 0x040fe20003f84070 */
[----:B------:R-:W-:Y:S01]  /*2230*/  IMAD.MOV R6, RZ, RZ, -R5 ;  /* 0x000000ffff067224 */ /* 0x000fe200078e0a05 */
[----:B------:R-:W-:Y:S01]  /*2240*/  ISETP.GT.U32.AND P5, PT, R4, R43, PT ;  /* 0x0000002b0400720c */ /* 0x000fe20003fa4070 */
[----:B------:R-:W-:Y:S01]  /*2250*/  IMAD.HI.U32 R5, R2, R7, RZ ;  /* 0x0000000702057227 */ /* 0x000fe200078e00ff */
[----:B------:R-:W-:Y:S03]  /*2260*/  STL [R1+0x3100], R40 ;  /* 0x0031002801007387 */ /* 0x000fe60000100800 */
[----:B------:R-:W-:Y:S01]  /*2270*/  IMAD.MOV R5, RZ, RZ, -R5 ;  /* 0x000000ffff057224 */ /* 0x000fe200078e0a05 */
[----:B------:R-:W-:Y:S01]  /*2280*/  STL [R1+0x3104], R29 ;  /* 0x0031041d01007387 */ /* 0x000fe20000100800 */
[----:B------:R-:W-:-:S02]  /*2290*/  IMAD R45, R4, R6, R45 ;  /* 0x00000006042d7224 */ /* 0x000fc400078e022d */
[----:B------:R-:W-:Y:S01]  /*22a0*/  IMAD R46, R4, R5, R7 ;  /* 0x00000005042e7224 */ /* 0x000fe200078e0207 */
[----:B------:R-:W-:Y:S01]  /*22b0*/  @!P6 IADD3 R42, R42, -R4, RZ ;  /* 0x800000042a2ae210 */ /* 0x000fe20007ffe0ff */
[----:B------:R-:W-:Y:S01]  /*22c0*/  VIADD R12, R0, 0x21 ;  /* 0x00000021000c7836 */ /* 0x000fe20000000000 */
[----:B------:R-:W-:Y:S01]  /*22d0*/  ISETP.GT.U32.AND P6, PT, R4, R45, PT ;  /* 0x0000002d0400720c */ /* 0x000fe20003fc4070 */
[--C-:B------:R-:W-:Y:S01]  /*22e0*/  @!P4 IMAD.IADD R44, R44, 0x1, -R4.reuse ;  /* 0x000000012c2cc824 */ /* 0x100fe200078e0a04 */
[----:B------:R-:W-:Y:S01]  /*22f0*/  ISETP.GT.U32.AND P4, PT, R4, R46, PT ;  /* 0x0000002e0400720c */ /* 0x000fe20003f84070 */
[----:B------:R-:W-:Y:S01]  /*2300*/  VIADD R11, R0, 0x20 ;  /* 0x00000020000b7836 */ /* 0x000fe20000000000 */
[----:B------:R-:W-:Y:S01]  /*2310*/  IABS R9, R12 ;  /* 0x0000000c00097213 */ /* 0x000fe20000000000 */
[----:B------:R-:W-:Y:S01]  /*2320*/  @!P5 IMAD.IADD R43, R43, 0x1, -R4 ;  /* 0x000000012b2bd824 */ /* 0x000fe200078e0a04 */
[----:B------:R-:W-:Y:S01]  /*2330*/  ISETP.GE.AND P5, PT, R8, RZ, PT ;  /* 0x000000ff0800720c */ /* 0x000fe20003fa6270 */
[----:B------:R-:W-:Y:S01]  /*2340*/  VIADD R8, R0, 0x22 ;  /* 0x0000002200087836 */ /* 0x000fe20000000000 */
[----:B------:R-:W-:Y:S01]  /*2350*/  IABS R47, R11 ;  /* 0x0000000b002f7213 */ /* 0x000fe20000000000 */
[----:B------:R-:W-:Y:S01]  /*2360*/  IMAD.HI.U32 R6, R2, R9, RZ ;  /* 0x0000000902067227 */ /* 0x000fe200078e00ff */
[----:B------:R-:W-:Y:S01]  /*2370*/  @!P0 IADD3 R44, -R44, RZ, RZ ;  /* 0x000000ff2c2c8210 */ /* 0x000fe20007ffe1ff */
[----:B------:R-:W-:Y:S01]  /*2380*/  STL [R1+0x3108], R41 ;  /* 0x0031082901007387 */ /* 0x000fe20000100800 */
[----:B------:R-:W-:Y:S01]  /*2390*/  IABS R7, R8 ;  /* 0x0000000800077213 */ /* 0x000fe20000000000 */
[----:B------:R-:W-:Y:S01]  /*23a0*/  IMAD.HI.U32 R5, R2, R47, RZ ;  /* 0x0000002f02057227 */ /* 0x000fe200078e00ff */
[----:B------:R-:W-:-:S02]  /*23b0*/  @!P6 IADD3 R45, R45, -R4, RZ ;  /* 0x800000042d2de210 */ /* 0x000fc40007ffe0ff */
[----:B------:R-:W-:Y:S01]  /*23c0*/  ISETP.GE.AND P6, PT, R10, RZ, PT ;  /* 0x000000ff0a00720c */ /* 0x000fe20003fc6270 */
[----:B------:R-:W-:Y:S01]  /*23d0*/  IMAD.MOV R6, RZ, RZ, -R6 ;  /* 0x000000ffff067224 */ /* 0x000fe200078e0a06 */
[----:B------:R-:W-:Y:S01]  /*23e0*/  ISETP.GT.U32.AND P3, PT, R4, R45, PT ;  /* 0x0000002d0400720c */ /* 0x000fe20003f64070 */
[----:B------:R-:W-:Y:S01]  /*23f0*/  VIADD R10, R0, 0x23 ;  /* 0x00000023000a7836 */ /* 0x000fe20000000000 */
[----:B------:R-:W-:Y:S01]  /*2400*/  ISETP.GE.AND P0, PT, R11, RZ, PT ;  /* 0x000000ff0b00720c */ /* 0x000fe20003f06270 */
[----:B------:R-:W-:Y:S02]  /*2410*/  @!P4 IMAD.IADD R46, R46, 0x1, -R4 ;  /* 0x000000012e2ec824 */ /* 0x000fe400078e0a04 */
[----:B------:R-:W-:Y:S01]  /*2420*/  IMAD.MOV R5, RZ, RZ, -R5 ;  /* 0x000000ffff057224 */ /* 0x000fe200078e0a05 */
[----:B------:R-:W-:Y:S01]  /*2430*/  IABS R49, R10 ;  /* 0x0000000a00317213 */ /* 0x000fe20000000000 */
[C---:B------:R-:W-:Y:S01]  /*2440*/  IMAD R28, R4.reuse, R6, R9 ;  /* 0x00000006041c7224 */ /* 0x040fe200078e0209 */
[C---:B------:R-:W-:Y:S01]  /*2450*/  ISETP.GT.U32.AND P4, PT, R4.reuse, R46, PT ;  /* 0x0000002e0400720c */ /* 0x040fe20003f84070 */
[----:B------:R-:W-:-:S02]  /*2460*/  IMAD R47, R4, R5, R47 ;  /* 0x00000005042f7224 */ /* 0x000fc400078e022f */
[----:B------:R-:W-:-:S04]  /*2470*/  IMAD.HI.U32 R5, R2, R7, RZ ;  /* 0x0000000702057227 */ /* 0x000fc800078e00ff */
[----:B------:R-:W-:Y:S01]  /*2480*/  @!P1 IMAD.MOV R43, RZ, RZ, -R43 ;  /* 0x000000ffff2b9224 */ /* 0x000fe200078e0a2b */
[----:B------:R-:W-:Y:S01]  /*2490*/  ISETP.GT.U32.AND P1, PT, R4, R28, PT ;  /* 0x0000001c0400720c */ /* 0x000fe20003f24070 */
[----:B------:R-:W-:-:S04]  /*24a0*/  IMAD.HI.U32 R6, R2, R49, RZ ;  /* 0x0000003102067227 */ /* 0x000fc800078e00ff */
[----:B------:R-:W-:Y:S02]  /*24b0*/  IMAD.MOV R5, RZ, RZ, -R5 ;  /* 0x000000ffff057224 */ /* 0x000fe400078e0a05 */
[----:B------:R-:W-:Y:S01]  /*24c0*/  @!P2 IMAD.MOV R42, RZ, RZ, -R42 ;  /* 0x000000ffff2aa224 */ /* 0x000fe200078e0a2a */
[----:B------:R-:W-:Y:S01]  /*24d0*/  ISETP.GT.U32.AND P2, PT, R4, R47, PT ;  /* 0x0000002f0400720c */ /* 0x000fe20003f44070 */
[----:B------:R-:W-:Y:S01]  /*24e0*/  @!P3 IMAD.IADD R45, R45, 0x1, -R4 ;  /* 0x000000012d2db824 */ /* 0x000fe200078e0a04 */
[----:B------:R-:W-:Y:S01]  /*24f0*/  ISETP.GE.AND P3, PT, R12, RZ, PT ;  /* 0x000000ff0c00720c */ /* 0x000fe20003f66270 */
[----:B------:R-:W-:Y:S01]  /*2500*/  IMAD.MOV R6, RZ, RZ, -R6 ;  /* 0x000000ffff067224 */ /* 0x000fe200078e0a06 */
[----:B------:R-:W-:Y:S01]  /*2510*/  STL [R1+0x310c], R42 ;  /* 0x00310c2a01007387 */ /* 0x000fe20000100800 */
[----:B------:R-:W-:Y:S02]  /*2520*/  IMAD R48, R4, R5, R7 ;  /* 0x0000000504307224 */ /* 0x000fe400078e0207 */
[--C-:B------:R-:W-:Y:S01]  /*2530*/  @!P4 IMAD.IADD R46, R46, 0x1, -R4.reuse ;  /* 0x000000012e2ec824 */ /* 0x100fe200078e0a04 */
[----:B------:R-:W-:Y:S01]  /*2540*/  ISETP.GE.AND P4, PT, R8, RZ, PT ;  /* 0x000000ff0800720c */ /* 0x000fe20003f86270 */
[----:B------:R-:W-:Y:S01]  /*2550*/  IMAD R49, R4, R6, R49 ;  /* 0x0000000604317224 */ /* 0x000fe200078e0231 */
[----:B------:R-:W-:Y:S01]  /*2560*/  IADD3 R6, R0, 0x24, RZ ;  /* 0x0000002400067810 */ /* 0x000fe20007ffe0ff */
[----:B------:R-:W-:Y:S01]  /*2570*/  @!P5 IMAD.MOV R45, RZ, RZ, -R45 ;  /* 0x000000ffff2dd224 */ /* 0x000fe200078e0a2d */
[----:B------:R-:W-:Y:S01]  /*2580*/  ISETP.GT.U32.AND P5, PT, R4, R48, PT ;  /* 0x000000300400720c */ /* 0x000fe20003fa4070 */
[----:B------:R-:W-:Y:S01]  /*2590*/  @!P1 IMAD.IADD R28, R28, 0x1, -R4 ;  /* 0x000000011c1c9824 */ /* 0x000fe200078e0a04 */
[----:B------:R-:W-:Y:S01]  /*25a0*/  IABS R7, R6 ;  /* 0x0000000600077213 */ /* 0x000fe20000000000 */
[----:B------:R-:W-:Y:S01]  /*25b0*/  @!P6 IMAD.MOV R46, RZ, RZ, -R46 ;  /* 0x000000ffff2ee224 */ /* 0x000fe200078e0a2e */
[C---:B------:R-:W-:Y:S01]  /*25c0*/  ISETP.GT.U32.AND P6, PT, R4.reuse, R49, PT ;  /* 0x000000310400720c */ /* 0x040fe20003fc4070 */
[----:B------:R-:W-:Y:S01]  /*25d0*/  @!P2 IMAD.IADD R47, R47, 0x1, -R4 ;  /* 0x000000012f2fa824 */ /* 0x000fe200078e0a04 */
[----:B------:R-:W-:Y:S01]  /*25e0*/  ISETP.GT.U32.AND P1, PT, R4, R28, PT ;  /* 0x0000001c0400720c */ /* 0x000fe20003f24070 */
[----:B------:R-:W-:Y:S01]  /*25f0*/  VIADD R9, R0, 0x25 ;  /* 0x0000002500097836 */ /* 0x000fe20000000000 */
[----:B------:R-:W-:Y:S01]  /*2600*/  STL [R1+0x3110], R43 ;  /* 0x0031102b01007387 */ /* 0x000fe20000100800 */
[----:B------:R-:W-:Y:S01]  /*2610*/  IMAD.HI.U32 R5, R2, R7, RZ ;  /* 0x0000000702057227 */ /* 0x000fe200078e00ff */
[----:B------:R-:W-:-:S02]  /*2620*/  ISETP.GT.U32.AND P2, PT, R4, R47, PT ;  /* 0x0000002f0400720c */ /* 0x000fc40003f44070 */
[----:B------:R-:W-:Y:S01]  /*2630*/  IABS R51, R9 ;  /* 0x0000000900337213 */ /* 0x000fe20000000000 */
[--C-:B------:R-:W-:Y:S01]  /*2640*/  @!P5 IMAD.IADD R48, R48, 0x1, -R4.reuse ;  /* 0x000000013030d824 */ /* 0x100fe200078e0a04 */
[----:B------:R-:W-:Y:S01]  /*2650*/  STL [R1+0x3114], R44 ;  /* 0x0031142c01007387 */ /* 0x000fe20000100800 */
[----:B------:R-:W-:Y:S02]  /*2660*/  IMAD.MOV R5, RZ, RZ, -R5 ;  /* 0x000000ffff057224 */ /* 0x000fe400078e0a05 */
[--C-:B------:R-:W-:Y:S01]  /*2670*/  @!P6 IMAD.IADD R49, R49, 0x1, -R4.reuse ;  /* 0x000000013131e824 */ /* 0x100fe200078e0a04 */
[----:B------:R-:W-:Y:S01]  /*2680*/  ISETP.GT.U32.AND P5, PT, R4, R48, PT ;  /* 0x000000300400720c */ /* 0x000fe20003fa4070 */
[--C-:B------:R-:W-:Y:S01]  /*2690*/  @!P1 IMAD.IADD R28, R28, 0x1, -R4.reuse ;  /* 0x000000011c1c9824 */ /* 0x100fe200078e0a04 */
[----:B------:R-:W-:Y:S01]  /*26a0*/  ISETP.GE.AND P1, PT, R6, RZ, PT ;  /* 0x000000ff0600720c */ /* 0x000fe20003f26270 */
[----:B------:R-:W-:Y:S01]  /*26b0*/  IMAD.HI.U32 R6, R2, R51, RZ ;  /* 0x0000003302067227 */ /* 0x000fe200078e00ff */
[----:B------:R-:W-:Y:S01]  /*26c0*/  ISETP.GT.U32.AND P6, PT, R4, R49, PT ;  /* 0x000000310400720c */ /* 0x000fe20003fc4070 */
[----:B------:R1:W-:Y:S02]  /*26d0*/  STL [R1+0x3118], R45 ;  /* 0x0031182d01007387 */ /* 0x0003e40000100800 */
[----:B------:R-:W-:Y:S01]  /*26e0*/  @!P2 IMAD.IADD R47, R47, 0x1, -R4 ;  /* 0x000000012f2fa824 */ /* 0x000fe200078e0a04 */
[----:B------:R-:W-:Y:S01]  /*26f0*/  ISETP.GE.AND P2, PT, R10, RZ, PT ;  /* 0x000000ff0a00720c */ /* 0x000fe20003f46270 */
[----:B------:R-:W-:Y:S01]  /*2700*/  IMAD.MOV R6, RZ, RZ, -R6 ;  /* 0x000000ffff067224 */ /* 0x000fe200078e0a06 */
[----:B------:R-:W-:Y:S01]  /*2710*/  IADD3 R10, R0, 0x26, RZ ;  /* 0x00000026000a7810 */ /* 0x000fe20007ffe0ff */
[C---:B------:R-:W-:Y:S01]  /*2720*/  IMAD R50, R4.reuse, R5, R7 ;  /* 0x0000000504327224 */ /* 0x040fe200078e0207 */
[----:B------:R-:W-:Y:S01]  /*2730*/  @!P0 IADD3 R47, -R47, RZ, RZ ;  /* 0x000000ff2f2f8210 */ /* 0x000fe20007ffe1ff */
[----:B------:R-:W-:Y:S01]  /*2740*/  IMAD R51, R4, R6, R51 ;  /* 0x0000000604337224 */ /* 0x000fe200078e0233 */
[----:B------:R-:W-:Y:S01]  /*2750*/  IABS R8, R10 ;  /* 0x0000000a00087213 */ /* 0x000fe20000000000 */
[--C-:B------:R-:W-:Y:S01]  /*2760*/  @!P5 IMAD.IADD R48, R48, 0x1, -R4.reuse ;  /* 0x000000013030d824 */ /* 0x100fe200078e0a04 */
[C---:B------:R-:W-:Y:S01]  /*2770*/  ISETP.GT.U32.AND P5, PT, R4.reuse, R50, PT ;  /* 0x000000320400720c */ /* 0x040fe20003fa4070 */
[----:B------:R-:W-:Y:S01]  /*2780*/  @!P6 IMAD.IADD R49, R49, 0x1, -R4 ;  /* 0x000000013131e824 */ /* 0x000fe200078e0a04 */
[----:B------:R-:W-:Y:S01]  /*2790*/  ISETP.GT.U32.AND P6, PT, R4, R51, PT ;  /* 0x000000330400720c */ /* 0x000fe20003fc4070 */
[----:B------:R-:W-:Y:S01]  /*27a0*/  IMAD.MOV.U32 R7, RZ, RZ, R8 ;  /* 0x000000ffff077224 */ /* 0x000fe200078e0008 */
[----:B------:R-:W-:Y:S01]  /*27b0*/  ISETP.GE.AND P0, PT, R9, RZ, PT ;  /* 0x000000ff0900720c */ /* 0x000fe20003f06270 */
[----:B------:R-:W-:Y:S01]  /*27c0*/  VIADD R8, R0, 0x27 ;  /* 0x0000002700087836 */ /* 0x000fe20000000000 */
[----:B------:R-:W-:Y:S01]  /*27d0*/  STL [R1+0x311c], R46 ;  /* 0x00311c2e01007387 */ /* 0x000fe20000100800 */
[----:B------:R-:W-:Y:S01]  /*27e0*/  IMAD.HI.U32 R5, R2, R7, RZ ;  /* 0x0000000702057227 */ /* 0x000fe200078e00ff */
[----:B-1----:R-:W-:-:S02]  /*27f0*/  IADD3 R45, R0, 0x1ed, RZ ;  /* 0x000001ed002d7810 */ /* 0x002fc40007ffe0ff */
[----:B------:R-:W-:Y:S01]  /*2800*/  IABS R53, R8 ;  /* 0x0000000800357213 */ /* 0x000fe20000000000 */
[----:B------:R-:W-:Y:S01]  /*2810*/  VIADD R12, R0, 0x29 ;  /* 0x00000029000c7836 */ /* 0x000fe20000000000 */
[----:B------:R-:W-:Y:S01]  /*2820*/  IADD3 R5, -R5, RZ, RZ ;  /* 0x000000ff05057210 */ /* 0x000fe20007ffe1ff */
[----:B------:R-:W-:Y:S01]  /*2830*/  @!P5 IMAD.IADD R50, R50, 0x1, -R4 ;  /* 0x000000013232d824 */ /* 0x000fe200078e0a04 */
[----:B------:R-:W-:Y:S01]  /*2840*/  STL [R1+0x3120], R47 ;  /* 0x0031202f01007387 */ /* 0x000fe20000100800 */
[----:B------:R-:W-:Y:S01]  /*2850*/  @!P6 IADD3 R51, R51, -R4, RZ ;  /* 0x800000043333e210 */ /* 0x000fe20007ffe0ff */
[----:B------:R-:W-:Y:S01]  /*2860*/  @!P4 IMAD.MOV R48, RZ, RZ, -R48 ;  /* 0x000000ffff30c224 */ /* 0x000fe200078e0a30 */
[----:B------:R-:W-:Y:S01]  /*2870*/  IABS R27, R12 ;  /* 0x0000000c001b7213 */ /* 0x000fe20000000000 */
[C---:B------:R-:W-:Y:S01]  /*2880*/  IMAD R52, R4.reuse, R5, R7 ;  /* 0x0000000504347224 */ /* 0x040fe200078e0207 */
[----:B------:R-:W-:Y:S01]  /*2890*/  ISETP.GT.U32.AND P6, PT, R4, R50, PT ;  /* 0x000000320400720c */ /* 0x000fe20003fc4070 */
[----:B------:R-:W-:Y:S01]  /*28a0*/  IMAD.HI.U32 R5, R2, R53, RZ ;  /* 0x0000003502057227 */ /* 0x000fe200078e00ff */
[----:B------:R-:W-:-:S02]  /*28b0*/  ISETP.GT.U32.AND P4, PT, R4, R51, PT ;  /* 0x000000330400720c */ /* 0x000fc40003f84070 */
[----:B------:R-:W-:Y:S01]  /*28c0*/  ISETP.GT.U32.AND P5, PT, R4, R52, PT ;  /* 0x000000340400720c */ /* 0x000fe20003fa4070 */
[----:B------:R-:W-:Y:S02]  /*28d0*/  IMAD.MOV R5, RZ, RZ, -R5 ;  /* 0x000000ffff057224 */ /* 0x000fe400078e0a05 */
[----:B------:R-:W-:Y:S02]  /*28e0*/  VIADD R11, R0, 0x28 ;  /* 0x00000028000b7836 */ /* 0x000fe40000000000 */
[----:B------:R-:W-:Y:S02]  /*28f0*/  IMAD R53, R4, R5, R53 ;  /* 0x0000000504357224 */ /* 0x000fe400078e0235 */
[----:B------:R-:W-:Y:S01]  /*2900*/  IMAD.HI.U32 R5, R2, R27, RZ ;  /* 0x0000001b02057227 */ /* 0x000fe200078e00ff */
[----:B------:R-:W-:-:S03]  /*2910*/  IABS R9, R11 ;  /* 0x0000000b00097213 */ /* 0x000fc60000000000 */
[----:B------:R-:W-:Y:S01]  /*2920*/  @!P6 IMAD.IADD R50, R50, 0x1, -R4 ;  /* 0x000000013232e824 */ /* 0x000fe200078e0a04 */
[----:B------:R-:W-:Y:S01]  /*2930*/  ISETP.GT.U32.AND P6, PT, R4, R53, PT ;  /* 0x000000350400720c */ /* 0x000fe20003fc4070 */
[----:B------:R-:W-:Y:S01]  /*2940*/  VIADD R13, R0, 0x2a ;  /* 0x0000002a000d7836 */ /* 0x000fe20000000000 */
[----:B------:R-:W-:Y:S01]  /*2950*/  IADD3 R5, -R5, RZ, RZ ;  /* 0x000000ff05057210 */ /* 0x000fe20007ffe1ff */
[----:B------:R-:W-:-:S03]  /*2960*/  IMAD.HI.U32 R6, R2, R9, RZ ;  /* 0x0000000902067227 */ /* 0x000fc600078e00ff */
[----:B------:R-:W-:Y:S01]  /*2970*/  IABS R55, R13 ;  /* 0x0000000d00377213 */ /* 0x000fe20000000000 */
[----:B------:R-:W-:Y:S02]  /*2980*/  IMAD R27, R4, R5, R27 ;  /* 0x00000005041b7224 */ /* 0x000fe400078e021b */
[----:B------:R-:W-:Y:S01]  /*2990*/  @!P2 IMAD.MOV R49, RZ, RZ, -R49 ;  /* 0x000000ffff31a224 */ /* 0x000fe200078e0a31 */
[----:B------:R-:W-:Y:S01]  /*29a0*/  ISETP.GE.AND P2, PT, R8, RZ, PT ;  /* 0x000000ff0800720c */ /* 0x000fe20003f46270 */
[--C-:B------:R-:W-:Y:S01]  /*29b0*/  @!P4 IMAD.IADD R51, R51, 0x1, -R4.reuse ;  /* 0x000000013333c824 */ /* 0x100fe200078e0a04 */
[----:B------:R-:W-:Y:S01]  /*29c0*/  IADD3 R8, R0, 0x2b, RZ ;  /* 0x0000002b00087810 */ /* 0x000fe20007ffe0ff */
[----:B------:R-:W-:Y:S01]  /*29d0*/  @!P6 IMAD.IADD R53, R53, 0x1, -R4 ;  /* 0x000000013535e824 */ /* 0x000fe200078e0a04 */
[C---:B------:R-:W-:Y:S01]  /*29e0*/  ISETP.GT.U32.AND P6, PT, R4.reuse, R27, PT ;  /* 0x0000001b0400720c */ /* 0x040fe20003fc4070 */
[----:B------:R-:W-:Y:S01]  /*29f0*/  IMAD.MOV R6, RZ, RZ, -R6 ;  /* 0x000000ffff067224 */ /* 0x000fe200078e0a06 */
[----:B------:R-:W-:Y:S01]  /*2a00*/  IABS R7, R8 ;  /* 0x0000000800077213 */ /* 0x000fe20000000000 */
[----:B------:R-:W-:Y:S01]  /*2a10*/  @!P0 IMAD.MOV R51, RZ, RZ, -R51 ;  /* 0x000000ffff338224 */ /* 0x000fe200078e0a33 */
[C---:B------:R-:W-:Y:S01]  /*2a20*/  ISETP.GT.U32.AND P0, PT, R4.reuse, R53, PT ;  /* 0x000000350400720c */ /* 0x040fe20003f04070 */
[----:B------:R-:W-:Y:S01]  /*2a30*/  IMAD R54, R4, R6, R9 ;  /* 0x0000000604367224 */ /* 0x000fe200078e0209 */
[----:B------:R-:W-:Y:S01]  /*2a40*/  ISETP.GE.AND P4, PT, R11, RZ, PT ;  /* 0x000000ff0b00720c */ /* 0x000fe20003f86270 */
[----:B------:R-:W-:-:S04]  /*2a50*/  IMAD.HI.U32 R6, R2, R55, RZ ;  /* 0x0000003702067227 */ /* 0x000fc800078e00ff */
[----:B------:R-:W-:Y:S02]  /*2a60*/  @!P5 IMAD.IADD R52, R52, 0x1, -R4 ;  /* 0x000000013434d824 */ /* 0x000fe400078e0a04 */
[----:B------:R-:W-:Y:S01]  /*2a70*/  @!P6 IADD3 R27, R27, -R4, RZ ;  /* 0x800000041b1be210 */ /* 0x000fe20007ffe0ff */
[----:B------:R-:W-:Y:S02]  /*2a80*/  IMAD.MOV R6, RZ, RZ, -R6 ;  /* 0x000000ffff067224 */ /* 0x000fe400078e0a06 */
[----:B------:R-:W-:Y:S01]  /*2a90*/  IMAD.HI.U32 R5, R2, R7, RZ ;  /* 0x0000000702057227 */ /* 0x000fe200078e00ff */
[C---:B------:R-:W-:Y:S02]  /*2aa0*/  ISETP.GT.U32.AND P6, PT, R4.reuse, R27, PT ;  /* 0x0000001b0400720c */ /* 0x040fe40003fc4070 */
[C---:B------:R-:W-:Y:S01]  /*2ab0*/  ISETP.GT.U32.AND P5, PT, R4.reuse, R52, PT ;  /* 0x000000340400720c */ /* 0x040fe20003fa4070 */
[----:B------:R-:W-:Y:S01]  /*2ac0*/  @!P1 IMAD.MOV R50, RZ, RZ, -R50 ;  /* 0x000000ffff329224 */ /* 0x000fe200078e0a32 */
[C---:B------:R-:W-:Y:S01]  /*2ad0*/  ISETP.GT.U32.AND P1, PT, R4.reuse, R54, PT ;  /* 0x000000360400720c */ /* 0x040fe20003f24070 */
[----:B------:R-:W-:-:S02]  /*2ae0*/  IMAD R55, R4, R6, R55 ;  /* 0x0000000604377224 */ /* 0x000fc400078e0237 */
[----:B------:R-:W-:Y:S02]  /*2af0*/  IMAD.MOV R5, RZ, RZ, -R5 ;  /* 0x000000ffff057224 */ /* 0x000fe400078e0a05 */
[--C-:B------:R-:W-:Y:S01]  /*2b00*/  @!P0 IMAD.IADD R53, R53, 0x1, -R4.reuse ;  /* 0x0000000135358824 */ /* 0x100fe200078e0a04 */
[C---:B------:R-:W-:Y:S01]  /*2b10*/  ISETP.GT.U32.AND P0, PT, R4.reuse, R55, PT ;  /* 0x000000370400720c */ /* 0x040fe20003f04070 */
[----:B------:R-:W-:Y:S02]  /*2b20*/  IMAD R56, R4, R5, R7 ;  /* 0x0000000504387224 */ /* 0x000fe400078e0207 */
[--C-:B------:R-:W-:Y:S02]  /*2b30*/  @!P6 IMAD.IADD R27, R27, 0x1, -R4.reuse ;  /* 0x000000011b1be824 */ /* 0x100fe400078e0a04 */
[----:B------:R-:W-:Y:S01]  /*2b40*/  @!P5 IMAD.IADD R52, R52, 0x1, -R4 ;  /* 0x000000013434d824 */ /* 0x000fe200078e0a04 */
[----:B------:R-:W-:Y:S01]  /*2b50*/  ISETP.GT.U32.AND P6, PT, R4, R56, PT ;  /* 0x000000380400720c */ /* 0x000fe20003fc4070 */
[----:B------:R-:W-:Y:S01]  /*2b60*/  VIADD R11, R0, 0x2d ;  /* 0x0000002d000b7836 */ /* 0x000fe20000000000 */
[----:B------:R-:W-:Y:S01]  /*2b70*/  ISETP.GE.AND P5, PT, R12, RZ, PT ;  /* 0x000000ff0c00720c */ /* 0x000fe20003fa6270 */
[----:B------:R-:W-:Y:S01]  /*2b80*/  @!P3 IMAD.MOV R28, RZ, RZ, -R28 ;  /* 0x000000ffff1cb224 */ /* 0x000fe200078e0a1c */
[----:B------:R-:W-:Y:S01]  /*2b90*/  ISETP.GE.AND P3, PT, R10, RZ, PT ;  /* 0x000000ff0a00720c */ /* 0x000fe20003f66270 */
[--C-:B------:R-:W-:Y:S01]  /*2ba0*/  @!P1 IMAD.IADD R54, R54, 0x1, -R4.reuse ;  /* 0x0000000136369824 */ /* 0x100fe200078e0a04 */
[----:B------:R-:W-:Y:S01]  /*2bb0*/  IABS R9, R11 ;  /* 0x0000000b00097213 */ /* 0x000fe20000000000 */
[C---:B------:R-:W-:Y:S01]  /*2bc0*/  VIADD R12, R0.reuse, 0x2e ;  /* 0x0000002e000c7836 */ /* 0x040fe20000000000 */
[----:B------:R1:W-:Y:S01]  /*2bd0*/  STL [R1+0x3124], R28 ;  /* 0x0031241c01007387 */ /* 0x0003e20000100800 */
[----:B------:R-:W-:Y:S01]  /*2be0*/  VIADD R10, R0, 0x2c ;  /* 0x0000002c000a7836 */ /* 0x000fe20000000000 */
[----:B------:R-:W-:Y:S01]  /*2bf0*/  ISETP.GT.U32.AND P1, PT, R4, R54, PT ;  /* 0x000000360400720c */ /* 0x000fe20003f24070 */
[--C-:B------:R-:W-:Y:S01]  /*2c00*/  @!P0 IMAD.IADD R55, R55, 0x1, -R4.reuse ;  /* 0x0000000137378824 */ /* 0x100fe200078e0a04 */
[----:B------:R-:W-:Y:S01]  /*2c10*/  IABS R59, R12 ;  /* 0x0000000c003b7213 */ /* 0x000fe20000000000 */
[----:B------:R-:W-:Y:S01]  /*2c20*/  IMAD.HI.U32 R6, R2, R9, RZ ;  /* 0x0000000902067227 */ /* 0x000fe200078e00ff */
[----:B------:R-:W-:Y:S01]  /*2c30*/  IABS R57, R10 ;  /* 0x0000000a00397213 */ /* 0x000fe20000000000 */
[----:B------:R-:W-:Y:S01]  /*2c40*/  STL [R1+0x3128], R48 ;  /* 0x0031283001007387 */ /* 0x000fe20000100800 */
[----:B------:R-:W-:Y:S01]  /*2c50*/  ISETP.GE.AND P0, PT, R8, RZ, PT ;  /* 0x000000ff0800720c */ /* 0x000fe20003f06270 */
[----:B------:R-:W-:Y:S01]  /*2c60*/  @!P6 IMAD.IADD R56, R56, 0x1, -R4 ;  /* 0x000000013838e824 */ /* 0x000fe200078e0a04 */
[----:B------:R-:W-:Y:S01]  /*2c70*/  ISETP.GT.U32.AND P6, PT, R4, R55, PT ;  /* 0x000000370400720c */ /* 0x000fe20003fc4070 */
[----:B------:R-:W-:Y:S01]  /*2c80*/  IMAD.HI.U32 R7, R2, R59, RZ ;  /* 0x0000003b02077227 */ /* 0x000fe200078e00ff */
[----:B------:R-:W-:Y:S01]  /*2c90*/  IADD3 R6, -R6, RZ, RZ ;  /* 0x000000ff06067210 */ /* 0x000fe20007ffe1ff */
[----:B------:R-:W-:Y:S01]  /*2ca0*/  STL [R1+0x312c], R49 ;  /* 0x00312c3101007387 */ /* 0x000fe20000100800 */
[----:B------:R-:W-:Y:S01]  /*2cb0*/  @!P3 IADD3 R52, -R52, RZ, RZ ;  /* 0x000000ff3434b210 */ /* 0x000fe20007ffe1ff */
[----:B------:R-:W-:-:S02]  /*2cc0*/  IMAD.HI.U32 R5, R2, R57, RZ ;  /* 0x0000003902057227 */ /* 0x000fc400078e00ff */
[----:B------:R-:W-:Y:S02]  /*2cd0*/  STL [R1+0x3130], R50 ;  /* 0x0031303201007387 */ /* 0x000fe40000100800 */
[----:B------:R-:W-:Y:S02]  /*2ce0*/  IMAD.MOV R7, RZ, RZ, -R7 ;  /* 0x000000ffff077224 */ /* 0x000fe400078e0a07 */
[----:B------:R-:W-:Y:S01]  /*2cf0*/  IMAD.MOV R5, RZ, RZ, -R5 ;  /* 0x000000ffff057224 */ /* 0x000fe200078e0a05 */
[----:B------:R-:W-:Y:S01]  /*2d00*/  STL [R1+0x3134], R51 ;  /* 0x0031343301007387 */ /* 0x000fe20000100800 */
[----:B------:R-:W-:Y:S01]  /*2d10*/  @!P1 IMAD.IADD R54, R54, 0x1, -R4 ;  /* 0x0000000136369824 */ /* 0x000fe200078e0a04 */
[----:B------:R-:W-:Y:S01]  /*2d20*/  ISETP.GE.AND P1, PT, R13, RZ, PT ;  /* 0x000000ff0d00720c */ /* 0x000fe20003f26270 */
[C---:B------:R-:W-:Y:S01]  /*2d30*/  IMAD R58, R4.reuse, R6, R9 ;  /* 0x00000006043a7224 */ /* 0x040fe200078e0209 */
[----:B------:R-:W-:Y:S01]  /*2d40*/  STL [R1+0x3138], R52 ;  /* 0x0031383401007387 */ /* 0x000fe20000100800 */
[----:B------:R-:W-:-:S02]  /*2d50*/  IMAD R59, R4, R7, R59 ;  /* 0x00000007043b7224 */ /* 0x000fc400078e023b */
[----:B------:R-:W-:Y:S02]  /*2d60*/  IMAD R57, R4, R5, R57 ;  /* 0x0000000504397224 */ /* 0x000fe400078e0239 */
[----:B------:R-:W-:Y:S02]  /*2d70*/  VIADD R6, R0, 0x2f ;  /* 0x0000002f00067836 */ /* 0x000fe40000000000 */
[----:B------:R-:W-:Y:S01]  /*2d80*/  @!P2 IMAD.MOV R53, RZ, RZ, -R53 ;  /* 0x000000ffff35a224 */ /* 0x000fe200078e0a35 */
[C---:B------:R-:W-:Y:S01]  /*2d90*/  ISETP.GT.U32.AND P2, PT, R4.reuse, R56, PT ;  /* 0x000000380400720c */ /* 0x040fe20003f44070 */
[----:B------:R-:W-:Y:S01]  /*2da0*/  @!P4 IMAD.MOV R54, RZ, RZ, -R54 ;  /* 0x000000ffff36c224 */ /* 0x000fe200078e0a36 */
[C---:B------:R-:W-:Y:S01]  /*2db0*/  ISETP.GT.U32.AND P4, PT, R4.reuse, R58, PT ;  /* 0x0000003a0400720c */ /* 0x040fe20003f84070 */
[----:B------:R-:W-:Y:S01]  /*2dc0*/  @!P6 IMAD.IADD R55, R55, 0x1, -R4 ;  /* 0x000000013737e824 */ /* 0x000fe200078e0a04 */
[----:B------:R-:W-:Y:S01]  /*2dd0*/  ISETP.GT.U32.AND P6, PT, R4, R59, PT ;  /* 0x0000003b0400720c */ /* 0x000fe20003fc4070 */
[----:B------:R-:W-:Y:S01]  /*2de0*/  VIADD R8, R0, 0x30 ;  /* 0x0000003000087836 */ /* 0x000fe20000000000 */
[----:B------:R-:W-:Y:S01]  /*2df0*/  IABS R7, R6 ;  /* 0x0000000600077213 */ /* 0x000fe20000000000 */
[----:B------:R-:W-:Y:S01]  /*2e00*/  @!P1 IMAD.MOV R55, RZ, RZ, -R55 ;  /* 0x000000ffff379224 */ /* 0x000fe200078e0a37 */
[----:B------:R-:W-:Y:S01]  /*2e10*/  ISETP.GT.U32.AND P3, PT, R4, R57, PT ;  /* 0x000000390400720c */ /* 0x000fe20003f64070 */
[----:B------:R-:W-:Y:S01]  /*2e20*/  @!P5 IMAD.MOV R27, RZ, RZ, -R27 ;  /* 0x000000ffff1bd224 */ /* 0x000fe200078e0a1b */
[----:B------:R-:W-:Y:S01]  /*2e30*/  IABS R61, R8 ;  /* 0x00000008003d7213 */ /* 0x000fe20000000000 */
[----:B------:R-:W-:Y:S01]  /*2e40*/  IMAD.HI.U32 R5, R2, R7, RZ ;  /* 0x0000000702057227 */ /* 0x000fe200078e00ff */
[----:B------:R-:W-:-:S02]  /*2e50*/  ISETP.GE.AND P5, PT, R10, RZ, PT ;  /* 0x000000ff0a00720c */ /* 0x000fc40003fa6270 */
[----:B------:R-:W-:Y:S01]  /*2e60*/  @!P2 IADD3 R56, R56, -R4, RZ ;  /* 0x800000043838a210 */ /* 0x000fe20007ffe0ff */
[----:B------:R-:W-:Y:S01]  /*2e70*/  IMAD.MOV R60, RZ, RZ, -R5 ;  /* 0x000000ffff3c7224 */ /* 0x000fe200078e0a05 */
[----:B------:R-:W-:Y:S01]  /*2e80*/  IADD3 R10, R0, 0x31, RZ ;  /* 0x00000031000a7810 */ /* 0x000fe20007ffe0ff */
[--C-:B------:R-:W-:Y:S01]  /*2e90*/  @!P4 IMAD.IADD R58, R58, 0x1, -R4.reuse ;  /* 0x000000013a3ac824 */ /* 0x100fe200078e0a04 */
[----:B------:R-:W-:Y:S01]  /*2ea0*/  ISETP.GE.AND P2, PT, R11, RZ, PT ;  /* 0x000000ff0b00720c */ /* 0x000fe20003f46270 */
[--C-:B------:R-:W-:Y:S02]  /*2eb0*/  @!P6 IMAD.IADD R59, R59, 0x1, -R4.reuse ;  /* 0x000000013b3be824 */ /* 0x100fe400078e0a04 */
[----:B------:R-:W-:Y:S01]  /*2ec0*/  @!P3 IMAD.IADD R57, R57, 0x1, -R4 ;  /* 0x000000013939b824 */ /* 0x000fe200078e0a04 */
[C---:B------:R-:W-:Y:S01]  /*2ed0*/  ISETP.GT.U32.AND P6, PT, R4.reuse, R58, PT ;  /* 0x0000003a0400720c */ /* 0x040fe20003fc4070 */
[C---:B------:R-:W-:Y:S01]  /*2ee0*/  IMAD R60, R4.reuse, R60, R7 ;  /* 0x0000003c043c7224 */ /* 0x040fe200078e0207 */
[C---:B------:R-:W-:Y:S01]  /*2ef0*/  ISETP.GT.U32.AND P1, PT, R4.reuse, R59, PT ;  /* 0x0000003b0400720c */ /* 0x040fe20003f24070 */
[----:B------:R-:W-:Y:S01]  /*2f00*/  @!P0 IMAD.MOV R56, RZ, RZ, -R56 ;  /* 0x000000ffff388224 */ /* 0x000fe200078e0a38 */
[----:B------:R-:W-:Y:S01]  /*2f10*/  ISETP.GT.U32.AND P4, PT, R4, R57, PT ;  /* 0x000000390400720c */ /* 0x000fe20003f84070 */
[----:B------:R-:W-:Y:S01]  /*2f20*/  IMAD.HI.U32 R5, R2, R61, RZ ;  /* 0x0000003d02057227 */ /* 0x000fe200078e00ff */
[----:B------:R-:W-:-:S02]  /*2f30*/  ISETP.GT.U32.AND P0, PT, R4, R60, PT ;  /* 0x0000003c0400720c */ /* 0x000fc40003f04070 */
[----:B------:R-:W-:Y:S01]  /*2f40*/  IABS R7, R10 ;  /* 0x0000000a00077213 */ /* 0x000fe20000000000 */
[----:B------:R-:W-:Y:S01]  /*2f50*/  IMAD.MOV R5, RZ, RZ, -R5 ;  /* 0x000000ffff057224 */ /* 0x000fe200078e0a05 */
[----:B------:R-:W-:Y:S01]  /*2f60*/  ISETP.GE.AND P3, PT, R12, RZ, PT ;  /* 0x000000ff0c00720c */ /* 0x000fe20003f66270 */
[----:B------:R-:W-:Y:S02]  /*2f70*/  VIADD R11, R0, 0x32 ;  /* 0x00000032000b7836 */ /* 0x000fe40000000000 */
[----:B------:R-:W-:Y:S02]  /*2f80*/  IMAD R61, R4, R5, R61 ;  /* 0x00000005043d7224 */ /* 0x000fe400078e023d */
[--C-:B------:R-:W-:Y:S01]  /*2f90*/  @!P6 IMAD.IADD R58, R58, 0x1, -R4.reuse ;  /* 0x000000013a3ae824 */ /* 0x100fe200078e0a04 */
[----:B------:R-:W-:Y:S01]  /*2fa0*/  IABS R9, R11 ;  /* 0x0000000b00097213 */ /* 0x000fe20000000000 */
[--C-:B------:R-:W-:Y:S01]  /*2fb0*/  @!P1 IMAD.IADD R59, R59, 0x1, -R4.reuse ;  /* 0x000000013b3b9824 */ /* 0x100fe200078e0a04 */
[----:B------:R-:W-:Y:S01]  /*2fc0*/  ISETP.GT.U32.AND P6, PT, R4, R61, PT ;  /* 0x0000003d0400720c */ /* 0x000fe20003fc4070 */
[--C-:B------:R-:W-:Y:S01]  /*2fd0*/  @!P4 IMAD.IADD R57, R57, 0x1, -R4.reuse ;  /* 0x000000013939c824 */ /* 0x100fe200078e0a04 */
[----:B------:R-:W-:Y:S01]  /*2fe0*/  ISETP.GE.AND P1, PT, R8, RZ, PT ;  /* 0x000000ff0800720c */ /* 0x000fe20003f26270 */
[----:B------:R-:W-:Y:S01]  /*2ff0*/  @!P0 IMAD.IADD R60, R60, 0x1, -R4 ;  /* 0x000000013c3c8824 */ /* 0x000fe200078e0a04 */
[----:B------:R-:W-:Y:S01]  /*3000*/  IADD3 R8, R0, 0x33, RZ ;  /* 0x0000003300087810 */ /* 0x000fe20007ffe0ff */
[----:B------:R-:W-:Y:S01]  /*3010*/  IMAD.HI.U32 R5, R2, R7, RZ ;  /* 0x0000000702057227 */ /* 0x000fe200078e00ff */
[----:B------:R-:W-:-:S02]  /*3020*/  ISETP.GE.AND P4, PT, R6, RZ, PT ;  /* 0x000000ff0600720c */ /* 0x000fc40003f86270 */
[----:B------:R-:W-:Y:S01]  /*3030*/  IABS R63, R8 ;  /* 0x00000008003f7213 */ /* 0x000fe20000000000 */
[----:B------:R-:W-:Y:S01]  /*3040*/  @!P5 IMAD.MOV R57, RZ, RZ, -R57 ;  /* 0x000000ffff39d224 */ /* 0x000fe200078e0a39 */
[----:B------:R-:W-:Y:S01]  /*3050*/  ISETP.GT.U32.AND P5, PT, R4, R60, PT ;  /* 0x0000003c0400720c */ /* 0x000fe20003fa4070 */
[----:B------:R-:W-:Y:S01]  /*3060*/  IMAD.MOV R5, RZ, RZ, -R5 ;  /* 0x000000ffff057224 */ /* 0x000fe200078e0a05 */
[----:B------:R-:W-:Y:S01]  /*3070*/  @!P2 IADD3 R58, -R58, RZ, RZ ;  /* 0x000000ff3a3aa210 */ /* 0x000fe20007ffe1ff */
[----:B------:R-:W-:Y:S01]  /*3080*/  @!P6 IMAD.IADD R61, R61, 0x1, -R4 ;  /* 0x000000013d3de824 */ /* 0x000fe200078e0a04 */
[----:B------:R-:W-:Y:S01]  /*3090*/  ISETP.GE.AND P0, PT, R10, RZ, PT ;  /* 0x000000ff0a00720c */ /* 0x000fe20003f06270 */
[----:B------:R-:W-:Y:S02]  /*30a0*/  IMAD R26, R4, R5, R7 ;  /* 0x00000005041a7224 */ /* 0x000fe400078e0207 */
[----:B------:R-:W-:Y:S01]  /*30b0*/  IMAD.HI.U32 R5, R2, R63, RZ ;  /* 0x0000003f02057227 */ /* 0x000fe200078e00ff */
[----:B------:R-:W-:-:S02]  /*30c0*/  ISETP.GT.U32.AND P6, PT, R4, R61, PT ;  /* 0x0000003d0400720c */ /* 0x000fc40003fc4070 */
[----:B------:R-:W-:Y:S01]  /*30d0*/  ISETP.GT.U32.AND P2, PT, R4, R26, PT ;  /* 0x0000001a0400720c */ /* 0x000fe20003f44070 */
[----:B------:R-:W-:Y:S02]  /*30e0*/  IMAD.MOV R5, RZ, RZ, -R5 ;  /* 0x000000ffff057224 */ /* 0x000fe400078e0a05 */
[----:B------:R-:W-:Y:S02]  /*30f0*/  @!P5 IMAD.IADD R60, R60, 0x1, -R4 ;  /* 0x000000013c3cd824 */ /* 0x000fe400078e0a04 */
[----:B------:R-:W-:Y:S02]  /*3100*/  IMAD R63, R4, R5, R63 ;  /* 0x00000005043f7224 */ /* 0x000fe400078e023f */
[----:B------:R-:W-:-:S04]  /*3110*/  IMAD.HI.U32 R6, R2, R9, RZ ;  /* 0x0000000902067227 */ /* 0x000fc800078e00ff */
[----:B------:R-:W-:Y:S01]  /*3120*/  @!P4 IMAD.MOV R60, RZ, RZ, -R60 ;  /* 0x000000ffff3cc224 */ /* 0x000fe200078e0a3c */
[----:B------:R-:W-:Y:S01]  /*3130*/  ISETP.GT.U32.AND P4, PT, R4, R63, PT ;  /* 0x0000003f0400720c */ /* 0x000fe20003f84070 */
[----:B------:R-:W-:Y:S02]  /*3140*/  IMAD.MOV R6, RZ, RZ, -R6 ;  /* 0x000000ffff067224 */ /* 0x000fe400078e0a06 */
[--C-:B------:R-:W-:Y:S01]  /*3150*/  @!P6 IMAD.IADD R61, R61, 0x1, -R4.reuse ;  /* 0x000000013d3de824 */ /* 0x100fe200078e0a04 */
[----:B------:R-:W-:Y:S01]  /*3160*/  ISETP.GE.AND P6, PT, R8, RZ, PT ;  /* 0x000000ff0800720c */ /* 0x000fe20003fc6270 */
[----:B------:R-:W-:Y:S01]  /*3170*/  IMAD R62, R4, R6, R9 ;  /* 0x00000006043e7224 */ /* 0x000fe200078e0209 */
[C---:B------:R-:W-:Y:S01]  /*3180*/  IADD3 R8, R0.reuse, 0x35, RZ ;  /* 0x0000003500087810 */ /* 0x040fe20007ffe0ff */
[----:B------:R-:W-:Y:S02]  /*3190*/  VIADD R6, R0, 0x34 ;  /* 0x0000003400067836 */ /* 0x000fe40000000000 */
[--C-:B------:R-:W-:Y:S01]  /*31a0*/  @!P2 IMAD.IADD R26, R26, 0x1, -R4.reuse ;  /* 0x000000011a1aa824 */ /* 0x100fe200078e0a04 */
[----:B------:R-:W-:Y:S01]  /*31b0*/  ISETP.GT.U32.AND P5, PT, R4, R62, PT ;  /* 0x0000003e0400720c */ /* 0x000fe20003fa4070 */
[----:B------:R-:W-:Y:S01]  /*31c0*/  @!P1 IMAD.MOV R61, RZ, RZ, -R61 ;  /* 0x000000ffff3d9224 */ /* 0x000fe200078e0a3d */
[----:B------:R-:W-:Y:S01]  /*31d0*/  IABS R65, R8 ;  /* 0x0000000800417213 */ /* 0x000fe20000000000 */
[----:B------:R-:W-:Y:S01]  /*31e0*/  @!P4 IMAD.IADD R63, R63, 0x1, -R4 ;  /* 0x000000013f3fc824 */ /* 0x000fe200078e0a04 */
[----:B------:R-:W-:Y:S01]  /*31f0*/  IABS R9, R6 ;  /* 0x0000000600097213 */ /* 0x000fe20000000000 */
[----:B------:R-:W-:Y:S01]  /*3200*/  VIADD R10, R0, 0x36 ;  /* 0x00000036000a7836 */ /* 0x000fe20000000000 */
[----:B------:R-:W-:Y:S01]  /*3210*/  ISETP.GE.AND P1, PT, R6, RZ, PT ;  /* 0x000000ff0600720c */ /* 0x000fe20003f26270 */
[----:B------:R-:W-:Y:S01]  /*3220*/  IMAD.HI.U32 R6, R2, R65, RZ ;  /* 0x0000004102067227 */ /* 0x000fe200078e00ff */
[----:B------:R-:W-:-:S02]  /*3230*/  ISETP.GT.U32.AND P4, PT, R4, R63, PT ;  /* 0x0000003f0400720c */ /* 0x000fc40003f84070 */
[----:B------:R-:W-:Y:S01]  /*3240*/  ISETP.GT.U32.AND P2, PT, R4, R26, PT ;  /* 0x0000001a0400720c */ /* 0x000fe20003f44070 */
[----:B------:R-:W-:Y:S02]  /*3250*/  IMAD.MOV R6, RZ, RZ, -R6 ;  /* 0x000000ffff067224 */ /* 0x000fe400078e0a06 */
[----:B------:R-:W-:Y:S02]  /*3260*/  @!P5 IMAD.IADD R62, R62, 0x1, -R4 ;  /* 0x000000013e3ed824 */ /* 0x000fe400078e0a04 */
[----:B------:R-:W-:-:S03]  /*3270*/  IMAD.HI.U32 R5, R2, R9, RZ ;  /* 0x0000000902057227 */ /* 0x000fc600078e00ff */
[C---:B------:R-:W-:Y:S01]  /*3280*/  ISETP.GT.U32.AND P5, PT, R4.reuse, R62, PT ;  /* 0x0000003e0400720c */ /* 0x040fe20003fa4070 */
[C---:B------:R-:W-:Y:S02]  /*3290*/  IMAD R65, R4.reuse, R6, R65 ;  /* 0x0000000604417224 */ /* 0x040fe400078e0241 */
[----:B------:R-:W-:Y:S01]  /*32a0*/  IMAD.MOV R5, RZ, RZ, -R5 ;  /* 0x000000ffff057224 */ /* 0x000fe200078e0a05 */
[-C--:B------:R-:W-:Y:S01]  /*32b0*/  @!P4 IADD3 R63, R63, -R4.reuse, RZ ;  /* 0x800000043f3fc210 */ /* 0x080fe20007ffe0ff */
[----:B------:R-:W-:Y:S01]  /*32c0*/  @!P3 IMAD.MOV R59, RZ, RZ, -R59 ;  /* 0x000000ffff3bb224 */ /* 0x000fe200078e0a3b */
[----:B------:R-:W-:Y:S01]  /*32d0*/  ISETP.GE.AND P3, PT, R11, RZ, PT ;  /* 0x000000ff0b00720c */ /* 0x000fe20003f66270 */
[----:B------:R-:W-:Y:S01]  /*32e0*/  IMAD R64, R4, R5, R9 ;  /* 0x0000000504407224 */ /* 0x000fe200078e0209 */
[----:B------:R-:W-:Y:S01]  /*32f0*/  @!P2 IADD3 R26, R26, -R4, RZ ;  /* 0x800000041a1aa210 */ /* 0x000fe20007ffe0ff */
[----:B------:R-:W-:Y:S01]  /*3300*/  @!P6 IMAD.MOV R63, RZ, RZ, -R63 ;  /* 0x000000ffff3fe224 */ /* 0x000fe200078e0a3f */
[----:B------:R-:W-:Y:S01]  /*3310*/  ISETP.GT.U32.AND P4, PT, R4, R65, PT ;  /* 0x000000410400720c */ /* 0x000fe20003f84070 */
[----:B------:R-:W-:Y:S01]  /*3320*/  VIADD R12, R0, 0x3a ;  /* 0x0000003a000c7836 */ /* 0x000fe20000000000 */
[----:B------:R-:W-:Y:S01]  /*3330*/  IABS R11, R10 ;  /* 0x0000000a000b7213 */ /* 0x000fe20000000000 */
[----:B------:R-:W-:Y:S01]  /*3340*/  @!P0 IMAD.MOV R26, RZ, RZ, -R26 ;  /* 0x000000ffff1a8224 */ /* 0x000fe200078e0a1a */
[----:B------:R-:W-:Y:S01]  /*3350*/  ISETP.GT.U32.AND P0, PT, R4, R64, PT ;  /* 0x000000400400720c */ /* 0x000fe20003f04070 */
[----:B------:R-:W-:Y:S01]  /*3360*/  @!P5 IMAD.IADD R62, R62, 0x1, -R4 ;  /* 0x000000013e3ed824 */ /* 0x000fe200078e0a04 */
[----:B------:R-:W-:Y:S01]  /*3370*/  ISETP.GE.AND P5, PT, R10, RZ, PT ;  /* 0x000000ff0a00720c */ /* 0x000fe20003fa6270 */
[----:B------:R-:W-:Y:S01]  /*3380*/  IMAD.HI.U32 R7, R2, R11, RZ ;  /* 0x0000000b02077227 */ /* 0x000fe200078e00ff */
[----:B------:R-:W-:-:S02]  /*3390*/  IADD3 R5, R0, 0x37, RZ ;  /* 0x0000003700057810 */ /* 0x000fc40007ffe0ff */
[----:B------:R-:W-:Y:S01]  /*33a0*/  IABS R69, R12 ;  /* 0x0000000c00457213 */ /* 0x000fe20000000000 */
[----:B------:R-:W-:Y:S01]  /*33b0*/  IMAD.MOV R7, RZ, RZ, -R7 ;  /* 0x000000ffff077224 */ /* 0x000fe200078e0a07 */
[----:B------:R-:W-:Y:S01]  /*33c0*/  IABS R67, R5 ;  /* 0x0000000500437213 */ /* 0x000fe20000000000 */
[----:B------:R-:W-:Y:S01]  /*33d0*/  VIADD R10, R0, 0x38 ;  /* 0x00000038000a7836 */ /* 0x000fe20000000000 */
[----:B------:R-:W-:Y:S01]  /*33e0*/  ISETP.GE.AND P2, PT, R8, RZ, PT ;  /* 0x000000ff0800720c */ /* 0x000fe20003f46270 */
[----:B------:R-:W-:Y:S02]  /*33f0*/  @!P4 IMAD.IADD R65, R65, 0x1, -R4 ;  /* 0x000000014141c824 */ /* 0x000fe400078e0a04 */
[----:B------:R-:W-:Y:S01]  /*3400*/  IMAD R66, R4, R7, R11 ;  /* 0x0000000704427224 */ /* 0x000fe200078e020b */
[----:B------:R-:W-:Y:S01]  /*3410*/  IABS R9, R10 ;  /* 0x0000000a00097213 */ /* 0x000fe20000000000 */
[----:B------:R-:W-:Y:S01]  /*3420*/  @!P3 IMAD.MOV R62, RZ, RZ, -R62 ;  /* 0x000000ffff3eb224 */ /* 0x000fe200078e0a3e */
[----:B------:R-:W-:Y:S01]  /*3430*/  ISETP.GE.AND P3, PT, R5, RZ, PT ;  /* 0x000000ff0500720c */ /* 0x000fe20003f66270 */
[----:B------:R-:W-:Y:S01]  /*3440*/  @!P0 IMAD.IADD R64, R64, 0x1, -R4 ;  /* 0x0000000140408824 */ /* 0x000fe200078e0a04 */
[----:B------:R-:W-:Y:S01]  /*3450*/  ISETP.GT.U32.AND P4, PT, R4, R65, PT ;  /* 0x000000410400720c */ /* 0x000fe20003f84070 */
[----:B------:R-:W-:Y:S01]  /*3460*/  IMAD.HI.U32 R5, R2, R67, RZ ;  /* 0x0000004302057227 */ /* 0x000fe200078e00ff */
[----:B------:R-:W-:-:S02]  /*3470*/  ISETP.GT.U32.AND P6, PT, R4, R66, PT ;  /* 0x000000420400720c */ /* 0x000fc40003fc4070 */
[----:B------:R-:W-:Y:S01]  /*3480*/  ISETP.GT.U32.AND P0, PT, R4, R64, PT ;  /* 0x000000400400720c */ /* 0x000fe20003f04070 */
[----:B------:R-:W-:-:S04]  /*3490*/  IMAD.HI.U32 R6, R2, R9, RZ ;  /* 0x0000000902067227 */ /* 0x000fc800078e00ff */
[----:B------:R-:W-:Y:S02]  /*34a0*/  IMAD.MOV R5, RZ, RZ, -R5 ;  /* 0x000000ffff057224 */ /* 0x000fe400078e0a05 */
[----:B------:R-:W-:Y:S02]  /*34b0*/  IMAD.MOV R6, RZ, RZ, -R6 ;  /* 0x000000ffff067224 */ /* 0x000fe400078e0a06 */
[----:B------:R-:W-:Y:S02]  /*34c0*/  VIADD R11, R0, 0x39 ;  /* 0x00000039000b7836 */ /* 0x000fe40000000000 */
[C---:B------:R-:W-:Y:S02]  /*34d0*/  IMAD R67, R4.reuse, R5, R67 ;  /* 0x0000000504437224 */ /* 0x040fe400078e0243 */
[C---:B------:R-:W-:Y:S01]  /*34e0*/  IMAD R68, R4.reuse, R6, R9 ;  /* 0x0000000604447224 */ /* 0x040fe200078e0209 */
[----:B------:R-:W-:Y:S01]  /*34f0*/  IABS R25, R11 ;  /* 0x0000000b00197213 */ /* 0x000fe20000000000 */
[--C-:B------:R-:W-:Y:S01]  /*3500*/  @!P4 IMAD.IADD R65, R65, 0x1, -R4.reuse ;  /* 0x000000014141c824 */ /* 0x100fe200078e0a04 */
[----:B------:R-:W-:Y:S01]  /*3510*/  ISETP.GT.U32.AND P4, PT, R4, R67, PT ;  /* 0x000000430400720c */ /* 0x000fe20003f84070 */
[----:B------:R-:W-:Y:S01]  /*3520*/  @!P6 IMAD.IADD R66, R66, 0x1, -R4 ;  /* 0x000000014242e824 */ /* 0x000fe200078e0a04 */
[----:B------:R-:W-:Y:S01]  /*3530*/  ISETP.GT.U32.AND P6, PT, R4, R68, PT ;  /* 0x000000440400720c */ /* 0x000fe20003fc4070 */
[----:B------:R-:W-:Y:S01]  /*3540*/  IMAD.HI.U32 R7, R2, R25, RZ ;  /* 0x0000001902077227 */ /* 0x000fe200078e00ff */
[----:B------:R-:W-:-:S03]  /*3550*/  IABS R9, R14 ;  /* 0x0000000e00097213 */ /* 0x000fc60000000000 */
[----:B------:R-:W-:Y:S01]  /*3560*/  @!P0 IMAD.IADD R64, R64, 0x1, -R4 ;  /* 0x0000000140408824 */ /* 0x000fe200078e0a04 */
[----:B------:R-:W-:Y:S01]  /*3570*/  ISETP.GE.AND P0, PT, R10, RZ, PT ;  /* 0x000000ff0a00720c */ /* 0x000fe20003f06270 */
[----:B------:R-:W-:Y:S02]  /*3580*/  IMAD.MOV R7, RZ, RZ, -R7 ;  /* 0x000000ffff077224 */ /* 0x000fe400078e0a07 */
[C---:B------:R-:W-:Y:S02]  /*3590*/  VIADD R10, R0.reuse, 0x3b ;  /* 0x0000003b000a7836 */ /* 0x040fe40000000000 */
[----:B------:R-:W-:Y:S02]  /*35a0*/  VIADD R13, R0, 0x3c ;  /* 0x0000003c000d7836 */ /* 0x000fe40000000000 */
[----:B------:R-:W-:Y:S01]  /*35b0*/  IMAD R25, R4, R7, R25 ;  /* 0x0000000704197224 */ /* 0x000fe200078e0219 */
[----:B------:R-:W-:Y:S01]  /*35c0*/  IABS R7, R10 ;  /* 0x0000000a00077213 */ /* 0x000fe20000000000 */
[----:B------:R-:W-:Y:S01]  /*35d0*/  IMAD.HI.U32 R8, R2, R69, RZ ;  /* 0x0000004502087227 */ /* 0x000fe200078e00ff */
[----:B------:R-:W-:-:S03]  /*35e0*/  IABS R71, R13 ;  /* 0x0000000d00477213 */ /* 0x000fc60000000000 */
[--C-:B------:R-:W-:Y:S01]  /*35f0*/  @!P4 IMAD.IADD R67, R67, 0x1, -R4.reuse ;  /* 0x000000014343c824 */ /* 0x100fe200078e0a04 */
[----:B------:R-:W-:Y:S01]  /*3600*/  ISETP.GT.U32.AND P4, PT, R4, R66, PT ;  /* 0x000000420400720c */ /* 0x000fe20003f84070 */
[----:B------:R-:W-:Y:S01]  /*3610*/  @!P6 IMAD.IADD R68, R68, 0x1, -R4 ;  /* 0x000000014444e824 */ /* 0x000fe200078e0a04 */
[----:B------:R-:W-:Y:S01]  /*3620*/  IADD3 R8, -R8, RZ, RZ ;  /* 0x000000ff08087210 */ /* 0x000fe20007ffe1ff */
[----:B------:R-:W-:-:S03]  /*3630*/  IMAD.HI.U32 R5, R2, R7, RZ ;  /* 0x0000000702057227 */ /* 0x000fc600078e00ff */
[C---:B------:R-:W-:Y:S01]  /*3640*/  ISETP.GT.U32.AND P6, PT, R4.reuse, R68, PT ;  /* 0x000000440400720c */ /* 0x040fe20003fc4070 */
[----:B------:R-:W-:Y:S01]  /*3650*/  @!P1 IMAD.MOV R64, RZ, RZ, -R64 ;  /* 0x000000ffff409224 */ /* 0x000fe200078e0a40 */
[----:B------:R-:W-:Y:S01]  /*3660*/  ISETP.GT.U32.AND P1, PT, R4, R67, PT ;  /* 0x000000430400720c */ /* 0x000fe20003f24070 */
[----:B------:R-:W-:Y:S01]  /*3670*/  IMAD.HI.U32 R6, R2, R71, RZ ;  /* 0x0000004702067227 */ /* 0x000fe200078e00ff */
[----:B------:R-:W-:-:S03]  /*3680*/  IADD3 R5, -R5, RZ, RZ ;  /* 0x000000ff05057210 */ /* 0x000fc60007ffe1ff */
[C---:B------:R-:W-:Y:S02]  /*3690*/  IMAD R69, R4.reuse, R8, R69 ;  /* 0x0000000804457224 */ /* 0x040fe400078e0245 */
[----:B------:R-:W-:Y:S02]  /*36a0*/  IMAD.MOV R8, RZ, RZ, -R6 ;  /* 0x000000ffff087224 */ /* 0x000fe400078e0a06 */
[----:B------:R-:W-:Y:S01]  /*36b0*/  @!P2 IMAD.MOV R65, RZ, RZ, -R65 ;  /* 0x000000ffff41a224 */ /* 0x000fe200078e0a41 */
[C---:B------:R-:W-:Y:S01]  /*36c0*/  ISETP.GT.U32.AND P2, PT, R4.reuse, R25, PT ;  /* 0x000000190400720c */ /* 0x040fe20003f44070 */
[----:B------:R-:W-:Y:S02]  /*36d0*/  IMAD R70, R4, R5, R7 ;  /* 0x0000000504467224 */ /* 0x000fe400078e0207 */
[----:B------:R-:W-:Y:S01]  /*36e0*/  @!P4 IMAD.IADD R66, R66, 0x1, -R4 ;  /* 0x000000014242c824 */ /* 0x000fe200078e0a04 */
[C---:B------:R-:W-:Y:S01]  /*36f0*/  ISETP.GT.U32.AND P4, PT, R4.reuse, R69, PT ;  /* 0x000000450400720c */ /* 0x040fe20003f84070 */
[----:B------:R-:W-:-:S02]  /*3700*/  IMAD R71, R4, R8, R71 ;  /* 0x0000000804477224 */ /* 0x000fc400078e0247 */
[--C-:B------:R-:W-:Y:S01]  /*3710*/  @!P1 IMAD.IADD R67, R67, 0x1, -R4.reuse ;  /* 0x0000000143439824 */ /* 0x100fe200078e0a04 */
[----:B------:R-:W-:Y:S01]  /*3720*/  ISETP.GT.U32.AND P1, PT, R4, R70, PT ;  /* 0x000000460400720c */ /* 0x000fe20003f24070 */
[--C-:B------:R-:W-:Y:S01]  /*3730*/  @!P6 IMAD.IADD R68, R68, 0x1, -R4.reuse ;  /* 0x000000014444e824 */ /* 0x100fe200078e0a04 */
[----:B------:R-:W-:Y:S01]  /*3740*/  ISETP.GT.U32.AND P6, PT, R4, R71, PT ;  /* 0x000000470400720c */ /* 0x000fe20003fc4070 */
[----:B------:R-:W-:Y:S02]  /*3750*/  VIADD R15, R0, 0x3e ;  /* 0x0000003e000f7836 */ /* 0x000fe40000000000 */
[----:B------:R-:W-:Y:S01]  /*3760*/  @!P2 IMAD.IADD R25, R25, 0x1, -R4 ;  /* 0x000000011919a824 */ /* 0x000fe200078e0a04 */
[----:B------:R-:W-:Y:S01]  /*3770*/  ISETP.GE.AND P2, PT, R11, RZ, PT ;  /* 0x000000ff0b00720c */ /* 0x000fe20003f46270 */
[----:B------:R-:W-:Y:S01]  /*3780*/  IMAD.HI.U32 R5, R2, R9, RZ ;  /* 0x0000000902057227 */ /* 0x000fe200078e00ff */
[----:B------:R-:W-:-:S03]  /*3790*/  IABS R73, R15 ;  /* 0x0000000f00497213 */ /* 0x000fc60000000000 */
[--C-:B------:R-:W-:Y:S01]  /*37a0*/  @!P4 IMAD.IADD R69, R69, 0x1, -R4.reuse ;  /* 0x000000014545c824 */ /* 0x100fe200078e0a04 */
[----:B------:R-:W-:Y:S01]  /*37b0*/  ISETP.GE.AND P4, PT, R12, RZ, PT ;  /* 0x000000ff0c00720c */ /* 0x000fe20003f86270 */
[----:B------:R-:W-:Y:S01]  /*37c0*/  IMAD.HI.U32 R6, R2, R73, RZ ;  /* 0x0000004902067227 */ /* 0x000fe200078e00ff */
[----:B------:R-:W-:Y:S02]  /*37d0*/  @!P1 IADD3 R70, R70, -R4, RZ ;  /* 0x8000000446469210 */ /* 0x000fe40007ffe0ff */
[C---:B------:R-:W-:Y:S01]  /*37e0*/  ISETP.GT.U32.AND P1, PT, R4.reuse, R25, PT ;  /* 0x000000190400720c */ /* 0x040fe20003f24070 */
[----:B------:R-:W-:Y:S01]  /*37f0*/  @!P6 IMAD.IADD R71, R71, 0x1, -R4 ;  /* 0x000000014747e824 */ /* 0x000fe200078e0a04 */
[C---:B------:R-:W-:Y:S01]  /*3800*/  ISETP.GT.U32.AND P6, PT, R4.reuse, R69, PT ;  /* 0x000000450400720c */ /* 0x040fe20003fc4070 */
[----:B------:R-:W-:Y:S01]  /*3810*/  @!P5 IMAD.MOV R66, RZ, RZ, -R66 ;  /* 0x000000ffff42d224 */ /* 0x000fe200078e0a42 */
[----:B------:R-:W-:Y:S01]  /*3820*/  ISETP.GT.U32.AND P5, PT, R4, R70, PT ;  /* 0x000000460400720c */ /* 0x000fe20003fa4070 */
[----:B------:R-:W-:Y:S01]  /*3830*/  IMAD.MOV R5, RZ, RZ, -R5 ;  /* 0x000000ffff057224 */ /* 0x000fe200078e0a05 */
[----:B------:R-:W-:Y:S01]  /*3840*/  IADD3 R6, -R6, RZ, RZ ;  /* 0x000000ff06067210 */ /* 0x000fe20007ffe1ff */
[----:B------:R-:W-:-:S02]  /*3850*/  VIADD R8, R0, 0x3f ;  /* 0x0000003f00087836 */ /* 0x000fc40000000000 */
[----:B------:R-:W-:Y:S02]  /*3860*/  IMAD R72, R4, R5, R9 ;  /* 0x0000000504487224 */ /* 0x000fe400078e0209 */
[----:B------:R-:W-:Y:S01]  /*3870*/  VIADD R9, R0, 0x40 ;  /* 0x0000004000097836 */ /* 0x000fe20000000000 */
[----:B------:R-:W-:Y:S01]  /*3880*/  IABS R7, R8 ;  /* 0x0000000800077213 */ /* 0x000fe20000000000 */
[C---:B------:R-:W-:Y:S02]  /*3890*/  IMAD R73, R4.reuse, R6, R73 ;  /* 0x0000000604497224 */ /* 0x040fe400078e0249 */
[----:B------:R-:W-:Y:S01]  /*38a0*/  @!P3 IMAD.MOV R67, RZ, RZ, -R67 ;  /* 0x000000ffff43b224 */ /* 0x000fe200078e0a43 */
[----:B------:R-:W-:Y:S01]  /*38b0*/  ISETP.GT.U32.AND P3, PT, R4, R71, PT ;  /* 0x000000470400720c */ /* 0x000fe20003f64070 */
[----:B------:R-:W-:Y:S01]  /*38c0*/  @!P1 IMAD.IADD R25, R25, 0x1, -R4 ;  /* 0x0000000119199824 */ /* 0x000fe200078e0a04 */
[----:B------:R-:W-:Y:S01]  /*38d0*/  IABS R75, R9 ;  /* 0x00000009004b7213 */ /* 0x000fe20000000000 */
[----:B------:R-:W-:Y:S01]  /*38e0*/  IMAD.HI.U32 R5, R2, R7, RZ ;  /* 0x0000000702057227 */ /* 0x000fe200078e00ff */
[----:B------:R-:W-:-:S02]  /*38f0*/  ISETP.GE.AND P1, PT, R10, RZ, PT ;  /* 0x000000ff0a00720c */ /* 0x000fc40003f26270 */
[----:B------:R-:W-:Y:S01]  /*3900*/  @!P6 IADD3 R69, R69, -R4, RZ ;  /* 0x800000044545e210 */ /* 0x000fe20007ffe0ff */
[----:B------:R-:W-:Y:S01]  /*3910*/  @!P5 IMAD.IADD R70, R70, 0x1, -R4 ;  /* 0x000000014646d824 */ /* 0x000fe200078e0a04 */
[----:B------:R-:W-:Y:S01]  /*3920*/  ISETP.GT.U32.AND P6, PT, R4, R73, PT ;  /* 0x000000490400720c */ /* 0x000fe20003fc4070 */
[----:B------:R-:W-:Y:S01]  /*3930*/  @!P0 IMAD.MOV R68, RZ, RZ, -R68 ;  /* 0x000000ffff448224 */ /* 0x000fe200078e0a44 */
[----:B------:R-:W-:Y:S01]  /*3940*/  ISETP.GE.AND P5, PT, R13, RZ, PT ;  /* 0x000000ff0d00720c */ /* 0x000fe20003fa6270 */
[----:B------:R-:W-:Y:S01]  /*3950*/  IMAD.HI.U32 R6, R2, R75, RZ ;  /* 0x0000004b02067227 */ /* 0x000fe200078e00ff */
[----:B------:R-:W-:-:S03]  /*3960*/  ISETP.GT.U32.AND P0, PT, R4, R72, PT ;  /* 0x000000480400720c */ /* 0x000fc60003f04070 */
[----:B------:R-:W-:Y:S02]  /*3970*/  IMAD.MOV R5, RZ, RZ, -R5 ;  /* 0x000000ffff057224 */ /* 0x000fe400078e0a05 */
[----:B------:R-:W-:Y:S02]  /*3980*/  IMAD.MOV R6, RZ, RZ, -R6 ;  /* 0x000000ffff067224 */ /* 0x000fe400078e0a06 */
[C---:B------:R-:W-:Y:S02]  /*3990*/  IMAD R74, R4.reuse, R5, R7 ;  /* 0x00000005044a7224 */ /* 0x040fe400078e0207 */
[----:B------:R-:W-:Y:S01]  /*39a0*/  @!P3 IMAD.IADD R71, R71, 0x1, -R4 ;  /* 0x000000014747b824 */ /* 0x000fe200078e0a04 */
[----:B------:R-:W-:Y:S01]  /*39b0*/  @!P6 IADD3 R73, R73, -R4, RZ ;  /* 0x800000044949e210 */ /* 0x000fe20007ffe0ff */
[----:B------:R-:W-:Y:S01]  /*39c0*/  IMAD R75, R4, R6, R75 ;  /* 0x00000006044b7224 */ /* 0x000fe200078e024b */
[----:B------:R-:W-:Y:S01]  /*39d0*/  ISETP.GE.AND P3, PT, R14, RZ, PT ;  /* 0x000000ff0e00720c */ /* 0x000fe20003f66270 */
[----:B------:R-:W-:Y:S01]  /*39e0*/  @!P1 IMAD.MOV R70, RZ, RZ, -R70 ;  /* 0x000000ffff469224 */ /* 0x000fe200078e0a46 */
[----:B------:R-:W-:Y:S01]  /*39f0*/  ISETP.GT.U32.AND P1, PT, R4, R74, PT ;  /* 0x0000004a0400720c */ /* 0x000fe20003f24070 */
[----:B------:R-:W-:Y:S01]  /*3a00*/  @!P4 IMAD.MOV R69, RZ, RZ, -R69 ;  /* 0x000000ffff45c224 */ /* 0x000fe200078e0a45 */
[----:B------:R-:W-:Y:S01]  /*3a10*/  @!P5 IADD3 R71, -R71, RZ, RZ ;  /* 0x000000ff4747d210 */ /* 0x000fe20007ffe1ff */
[--C-:B------:R-:W-:Y:S01]  /*3a20*/  @!P0 IMAD.IADD R72, R72, 0x1, -R4.reuse ;  /* 0x0000000148488824 */ /* 0x100fe200078e0a04 */
[C---:B------:R-:W-:Y:S01]  /*3a30*/  ISETP.GT.U32.AND P4, PT, R4.reuse, R73, PT ;  /* 0x000000490400720c */ /* 0x040fe20003f84070 */
[----:B------:R-:W-:Y:S01]  /*3a40*/  @!P2 IMAD.MOV R25, RZ, RZ, -R25 ;  /* 0x000000ffff19a224 */ /* 0x000fe200078e0a19 */
[----:B------:R-:W-:Y:S01]  /*3a50*/  ISETP.GT.U32.AND P5, PT, R4, R75, PT ;  /* 0x0000004b0400720c */ /* 0x000fe20003fa4070 */
[----:B------:R-:W-:Y:S01]  /*3a60*/  VIADD R5, R0, 0x41 ;  /* 0x0000004100057836 */ /* 0x000fe20000000000 */
[----:B------:R-:W-:Y:S01]  /*3a70*/  ISETP.GT.U32.AND P2, PT, R4, R72, PT ;  /* 0x000000480400720c */ /* 0x000fe20003f44070 */
[----:B------:R-:W-:Y:S01]  /*3a80*/  VIADD R6, R0, 0x42 ;  /* 0x0000004200067836 */ /* 0x000fe20000000000 */
[----:B------:R-:W-:Y:S01]  /*3a90*/  ISETP.GE.AND P6, PT, R8, RZ, PT ;  /* 0x000000ff0800720c */ /* 0x000fe20003fc6270 */
[----:B------:R-:W-:Y:S01]  /*3aa0*/  VIADD R10, R0, 0x46 ;  /* 0x00000046000a7836 */ /* 0x000fe20000000000 */
[----:B------:R-:W-:Y:S01]  /*3ab0*/  IABS R7, R5 ;  /* 0x0000000500077213 */ /* 0x000fe20000000000 */
[--C-:B------:R-:W-:Y:S01]  /*3ac0*/  @!P1 IMAD.IADD R74, R74, 0x1, -R4.reuse ;  /* 0x000000014a4a9824 */ /* 0x100fe200078e0a04 */
[----:B------:R-:W-:Y:S01]  /*3ad0*/  ISETP.GE.AND P1, PT, R6, RZ, PT ;  /* 0x000000ff0600720c */ /* 0x000fe20003f26270 */
[----:B------:R-:W-:Y:S01]  /*3ae0*/  VIADD R11, R0, 0x49 ;  /* 0x00000049000b7836 */ /* 0x000fe20000000000 */
[----:B------:R-:W-:Y:S01]  /*3af0*/  ISETP.GE.AND P0, PT, R15, RZ, PT ;  /* 0x000000ff0f00720c */ /* 0x000fe20003f06270 */
[--C-:B------:R-:W-:Y:S01]  /*3b00*/  @!P4 IMAD.IADD R73, R73, 0x1, -R4.reuse ;  /* 0x000000014949c824 */ /* 0x100fe200078e0a04 */
[----:B------:R-:W-:Y:S01]  /*3b10*/  ISETP.GE.AND P4, PT, R5, RZ, PT ;  /* 0x000000ff0500720c */ /* 0x000fe20003f86270 */
[----:B------:R-:W-:Y:S01]  /*3b20*/  @!P5 IMAD.IADD R75, R75, 0x1, -R4 ;  /* 0x000000014b4bd824 */ /* 0x000fe200078e0a04 */
[----:B------:R-:W-:Y:S01]  /*3b30*/  ISETP.GT.U32.AND P5, PT, R4, R74, PT ;  /* 0x0000004a0400720c */ /* 0x000fe20003fa4070 */
[----:B------:R-:W-:Y:S01]  /*3b40*/  IMAD.HI.U32 R5, R2, R7, RZ ;  /* 0x0000000702057227 */ /* 0x000fe200078e00ff */
[----:B------:R-:W-:-:S02]  /*3b50*/  IADD3 R8, R0, 0x43, RZ ;  /* 0x0000004300087810 */ /* 0x000fc40007ffe0ff */
[----:B------:R-:W-:Y:S01]  /*3b60*/  IABS R23, R11 ;  /* 0x0000000b00177213 */ /* 0x000fe20000000000 */
[----:B------:R-:W-:Y:S01]  /*3b70*/  @!P2 IMAD.IADD R72, R72, 0x1, -R4 ;  /* 0x000000014848a824 */ /* 0x000fe200078e0a04 */
[----:B------:R-:W-:Y:S01]  /*3b80*/  ISETP.GE.AND P2, PT, R9, RZ, PT ;  /* 0x000000ff0900720c */ /* 0x000fe20003f46270 */
[----:B------:R-:W-:Y:S01]  /*3b90*/  IMAD.MOV R5, RZ, RZ, -R5 ;  /* 0x000000ffff057224 */ /* 0x000fe200078e0a05 */
[----:B------:R-:W-:Y:S01]  /*3ba0*/  IABS R9, R6 ;  /* 0x0000000600097213 */ /* 0x000fe20000000000 */
[----:B------:R-:W-:Y:S01]  /*3bb0*/  @!P3 IMAD.MOV R72, RZ, RZ, -R72 ;  /* 0x000000ffff48b224 */ /* 0x000fe200078e0a48 */
[C---:B------:R-:W-:Y:S01]  /*3bc0*/  ISETP.GT.U32.AND P3, PT, R4.reuse, R75, PT ;  /* 0x0000004b0400720c */ /* 0x040fe20003f64070 */
[----:B------:R-:W-:Y:S01]  /*3bd0*/  IMAD R24, R4, R5, R7 ;  /* 0x0000000504187224 */ /* 0x000fe200078e0207 */
[----:B------:R-:W-:Y:S01]  /*3be0*/  IABS R77, R8 ;  /* 0x00000008004d7213 */ /* 0x000fe20000000000 */
[----:B------:R-:W-:-:S04]  /*3bf0*/  IMAD.HI.U32 R6, R2, R9, RZ ;  /* 0x0000000902067227 */ /* 0x000fc800078e00ff */
[----:B------:R-:W-:Y:S01]  /*3c00*/  @!P5 IMAD.IADD R74, R74, 0x1, -R4 ;  /* 0x000000014a4ad824 */ /* 0x000fe200078e0a04 */
[----:B------:R-:W-:Y:S01]  /*3c10*/  ISETP.GT.U32.AND P5, PT, R4, R24, PT ;  /* 0x000000180400720c */ /* 0x000fe20003fa4070 */
[----:B------:R-:W-:Y:S02]  /*3c20*/  IMAD.MOV R6, RZ, RZ, -R6 ;  /* 0x000000ffff067224 */ /* 0x000fe400078e0a06 */
[----:B------:R-:W-:Y:S02]  /*3c30*/  VIADD R5, R0, 0x44 ;  /* 0x0000004400057836 */ /* 0x000fe40000000000 */
[C---:B------:R-:W-:Y:S01]  /*3c40*/  IMAD R76, R4.reuse, R6, R9 ;  /* 0x00000006044c7224 */ /* 0x040fe200078e0209 */
[----:B------:R-:W-:Y:S01]  /*3c50*/  @!P3 IADD3 R75, R75, -R4, RZ ;  /* 0x800000044b4bb210 */ /* 0x000fe20007ffe0ff */
[----:B------:R-:W-:Y:S01]  /*3c60*/  @!P6 IMAD.MOV R74, RZ, RZ, -R74 ;  /* 0x000000ffff4ae224 */ /* 0x000fe200078e0a4a */
[----:B------:R-:W-:Y:S01]  /*3c70*/  ISETP.GE.AND P3, PT, R5, RZ, PT ;  /* 0x000000ff0500720c */ /* 0x000fe20003f66270 */
[----:B------:R-:W-:Y:S01]  /*3c80*/  @!P0 IMAD.MOV R73, RZ, RZ, -R73 ;  /* 0x000000ffff498224 */ /* 0x000fe200078e0a49 */
[----:B------:R-:W-:Y:S01]  /*3c90*/  ISETP.GT.U32.AND P6, PT, R4, R76, PT ;  /* 0x0000004c0400720c */ /* 0x000fe20003fc4070 */
[----:B------:R-:W-:Y:S01]  /*3ca0*/  VIADD R12, R0, 0x4a ;  /* 0x0000004a000c7836 */ /* 0x000fe20000000000 */
[----:B------:R-:W-:Y:S01]  /*3cb0*/  IABS R7, R5 ;  /* 0x0000000500077213 */ /* 0x000fe20000000000 */
[----:B------:R-:W-:Y:S01]  /*3cc0*/  @!P5 IMAD.IADD R24, R24, 0x1, -R4 ;  /* 0x000000011818d824 */ /* 0x000fe200078e0a04 */
[----:B------:R-:W-:Y:S01]  /*3cd0*/  ISETP.GE.AND P0, PT, R8, RZ, PT ;  /* 0x000000ff0800720c */ /* 0x000fe20003f06270 */
[----:B------:R-:W-:Y:S01]  /*3ce0*/  IMAD.HI.U32 R5, R2, R77, RZ ;  /* 0x0000004d02057227 */ /* 0x000fe200078e00ff */
[----:B------:R-:W-:-:S02]  /*3cf0*/  IABS R9, R10 ;  /* 0x0000000a00097213 */ /* 0x000fc40000000000 */
[----:B------:R-:W-:Y:S01]  /*3d00*/  ISETP.GT.U32.AND P5, PT, R4, R24, PT ;  /* 0x000000180400720c */ /* 0x000fe20003fa4070 */
[----:B------:R-:W-:Y:S01]  /*3d10*/  VIADD R8, R0, 0x45 ;  /* 0x0000004500087836 */ /* 0x000fe20000000000 */
[----:B------:R-:W-:Y:S01]  /*3d20*/  @!P2 IADD3 R75, -R75, RZ, RZ ;  /* 0x000000ff4b4ba210 */ /* 0x000fe20007ffe1ff */
[----:B------:R-:W-:Y:S01]  /*3d30*/  IMAD.MOV R6, RZ, RZ, -R5 ;  /* 0x000000ffff067224 */ /* 0x000fe200078e0a05 */
[----:B------:R-:W-:Y:S01]  /*3d40*/  IABS R83, R12 ;  /* 0x0000000c00537213 */ /* 0x000fe20000000000 */
[----:B------:R-:W-:Y:S01]  /*3d50*/  IMAD.HI.U32 R5, R2, R7, RZ ;  /* 0x0000000702057227 */ /* 0x000fe200078e00ff */
[----:B------:R-:W-:Y:S02]  /*3d60*/  IABS R79, R8 ;  /* 0x00000008004f7213 */ /* 0x000fe40000000000 */
[----:B------:R-:W-:Y:S01]  /*3d70*/  ISETP.GE.AND P2, PT, R8, RZ, PT ;  /* 0x000000ff0800720c */ /* 0x000fe20003f46270 */
[----:B------:R-:W-:Y:S02]  /*3d80*/  @!P6 IMAD.IADD R76, R76, 0x1, -R4 ;  /* 0x000000014c4ce824 */ /* 0x000fe400078e0a04 */
[----:B------:R-:W-:-:S02]  /*3d90*/  IMAD.MOV R5, RZ, RZ, -R5 ;  /* 0x000000ffff057224 */ /* 0x000fc400078e0a05 */
[C---:B------:R-:W-:Y:S01]  /*3da0*/  IMAD R77, R4.reuse, R6, R77 ;  /* 0x00000006044d7224 */ /* 0x040fe200078e024d */
[C---:B------:R-:W-:Y:S01]  /*3db0*/  ISETP.GT.U32.AND P6, PT, R4.reuse, R76, PT ;  /* 0x0000004c0400720c */ /* 0x040fe20003fc4070 */
[----:B------:R-:W-:Y:S02]  /*3dc0*/  IMAD R78, R4, R5, R7 ;  /* 0x00000005044e7224 */ /* 0x000fe400078e0207 */
[----:B------:R-:W-:-:S04]  /*3dd0*/  IMAD.HI.U32 R5, R2, R79, RZ ;  /* 0x0000004f02057227 */ /* 0x000fc800078e00ff */
[----:B------:R-:W-:-:S04]  /*3de0*/  IMAD.HI.U32 R6, R2, R9, RZ ;  /* 0x0000000902067227 */ /* 0x000fc800078e00ff */
[--C-:B------:R-:W-:Y:S01]  /*3df0*/  @!P5 IMAD.IADD R24, R24, 0x1, -R4.reuse ;  /* 0x000000011818d824 */ /* 0x100fe200078e0a04 */
[----:B------:R-:W-:Y:S01]  /*3e00*/  ISETP.GT.U32.AND P5, PT, R4, R77, PT ;  /* 0x0000004d0400720c */ /* 0x000fe20003fa4070 */
[----:B------:R-:W-:Y:S01]  /*3e10*/  IMAD.MOV R5, RZ, RZ, -R5 ;  /* 0x000000ffff057224 */ /* 0x000fe200078e0a05 */
[----:B------:R-:W-:Y:S01]  /*3e20*/  IADD3 R6, -R6, RZ, RZ ;  /* 0x000000ff06067210 */ /* 0x000fe20007ffe1ff */
[----:B------:R-:W-:Y:S02]  /*3e30*/  VIADD R8, R0, 0x47 ;  /* 0x0000004700087836 */ /* 0x000fe40000000000 */
[C---:B------:R-:W-:Y:S02]  /*3e40*/  IMAD R79, R4.reuse, R5, R79 ;  /* 0x00000005044f7224 */ /* 0x040fe400078e024f */
[----:B------:R-:W-:Y:S01]  /*3e50*/  IMAD R80, R4, R6, R9 ;  /* 0x0000000604507224 */ /* 0x000fe200078e0209 */
[----:B------:R-:W-:Y:S01]  /*3e60*/  IABS R81, R8 ;  /* 0x0000000800517213 */ /* 0x000fe20000000000 */
[----:B------:R-:W-:Y:S01]  /*3e70*/  @!P6 IMAD.IADD R76, R76, 0x1, -R4 ;  /* 0x000000014c4ce824 */ /* 0x000fe200078e0a04 */
[C---:B------:R-:W-:Y:S01]  /*3e80*/  ISETP.GT.U32.AND P6, PT, R4.reuse, R79, PT ;  /* 0x0000004f0400720c */ /* 0x040fe20003fc4070 */
[----:B------:R-:W-:Y:S01]  /*3e90*/  @!P4 IMAD.MOV R24, RZ, RZ, -R24 ;  /* 0x000000ffff18c224 */ /* 0x000fe200078e0a18 */
[----:B------:R-:W-:Y:S01]  /*3ea0*/  ISETP.GT.U32.AND P4, PT, R4, R78, PT ;  /* 0x0000004e0400720c */ /* 0x000fe20003f84070 */
[----:B------:R-:W-:Y:S01]  /*3eb0*/  VIADD R9, R0, 0x48 ;  /* 0x0000004800097836 */ /* 0x000fe20000000000 */
[----:B------:R-:W-:Y:S01]  /*3ec0*/  @!P5 IADD3 R77, R77, -R4, RZ ;  /* 0x800000044d4dd210 */ /* 0x000fe20007ffe0ff */
[----:B------:R-:W-:Y:S01]  /*3ed0*/  IMAD.HI.U32 R5, R2, R81, RZ ;  /* 0x0000005102057227 */ /* 0x000fe200078e00ff */
[----:B------:R-:W-:-:S02]  /*3ee0*/  ISETP.GT.U32.AND P5, PT, R4, R80, PT ;  /* 0x000000500400720c */ /* 0x000fc40003fa4070 */
[----:B------:R-:W-:Y:S01]  /*3ef0*/  IABS R7, R9 ;  /* 0x0000000900077213 */ /* 0x000fe20000000000 */
[----:B------:R-:W-:Y:S02]  /*3f00*/  IMAD.MOV R5, RZ, RZ, -R5 ;  /* 0x000000ffff057224 */ /* 0x000fe400078e0a05 */
[----:B------:R-:W-:Y:S02]  /*3f10*/  @!P1 IMAD.MOV R76, RZ, RZ, -R76 ;  /* 0x000000ffff4c9224 */ /* 0x000fe400078e0a4c */
[----:B------:R-:W-:Y:S02]  /*3f20*/  @!P6 IMAD.IADD R79, R79, 0x1, -R4 ;  /* 0x000000014f4fe824 */ /* 0x000fe400078e0a04 */
[----:B------:R-:W-:Y:S02]  /*3f30*/  IMAD R81, R4, R5, R81 ;  /* 0x0000000504517224 */ /* 0x000fe400078e0251 */
[----:B------:R-:W-:-:S04]  /*3f40*/  IMAD.HI.U32 R5, R2, R7, RZ ;  /* 0x0000000702057227 */ /* 0x000fc800078e00ff */
[--C-:B------:R-:W-:Y:S01]  /*3f50*/  @!P5 IMAD.IADD R80, R80, 0x1, -R4.reuse ;  /* 0x000000015050d824 */ /* 0x100fe200078e0a04 */
[----:B------:R-:W-:Y:S01]  /*3f60*/  ISETP.GT.U32.AND P5, PT, R4, R79, PT ;  /* 0x0000004f0400720c */ /* 0x000fe20003fa4070 */
[----:B------:R-:W-:Y:S01]  /*3f70*/  @!P4 IMAD.IADD R78, R78, 0x1, -R4 ;  /* 0x000000014e4ec824 */ /* 0x000fe200078e0a04 */
[----:B------:R-:W-:Y:S01]  /*3f80*/  IADD3 R5, -R5, RZ, RZ ;  /* 0x000000ff05057210 */ /* 0x000fe20007ffe1ff */
[----:B------:R-:W-:Y:S01]  /*3f90*/  IMAD.HI.U32 R6, R2, R83, RZ ;  /* 0x0000005302067227 */ /* 0x000fe200078e00ff */
[C---:B------:R-:W-:Y:S02]  /*3fa0*/  ISETP.GT.U32.AND P4, PT, R4.reuse, R77, PT ;  /* 0x0000004d0400720c */ /* 0x040fe40003f84070 */
[C---:B------:R-:W-:Y:S01]  /*3fb0*/  ISETP.GT.U32.AND P6, PT, R4.reuse, R78, PT ;  /* 0x0000004e0400720c */ /* 0x040fe20003fc4070 */
[C---:B------:R-:W-:Y:S01]  /*3fc0*/  IMAD R82, R4.reuse, R5, R7 ;  /* 0x0000000504527224 */ /* 0x040fe200078e0207 */
[----:B------:R-:W-:Y:S01]  /*3fd0*/  ISETP.GT.U32.AND P1, PT, R4, R80, PT ;  /* 0x000000500400720c */ /* 0x000fe20003f24070 */
[----:B------:R-:W-:-:S04]  /*3fe0*/  IMAD.HI.U32 R5, R2, R23, RZ ;  /* 0x0000001702057227 */ /* 0x000fc800078e00ff */
[----:B------:R-:W-:Y:S01]  /*3ff0*/  @!P5 IMAD.IADD R79, R79, 0x1, -R4 ;  /* 0x000000014f4fd824 */ /* 0x000fe200078e0a04 */
[C---:B------:R-:W-:Y:S01]  /*4000*/  ISETP.GT.U32.AND P5, PT, R4.reuse, R82, PT ;  /* 0x000000520400720c */ /* 0x040fe20003fa4070 */
[----:B------:R-:W-:Y:S01]  /*4010*/  IMAD.MOV R6, RZ, RZ, -R6 ;  /* 0x000000ffff067224 */ /* 0x000fe200078e0a06 */
[----:B------:R-:W-:Y:S01]  /*4020*/  IADD3 R5, -R5, RZ, RZ ;  /* 0x000000ff05057210 */ /* 0x000fe20007ffe1ff */
[--C-:B------:R-:W-:Y:S01]  /*4030*/  @!P4 IMAD.IADD R77, R77, 0x1, -R4.reuse ;  /* 0x000000014d4dc824 */ /* 0x100fe200078e0a04 */
[----:B------:R-:W-:Y:S01]  /*4040*/  ISETP.GT.U32.AND P4, PT, R4, R81, PT ;  /* 0x000000510400720c */ /* 0x000fe20003f84070 */
[----:B------:R-:W-:Y:S01]  /*4050*/  @!P6 IMAD.IADD R78, R78, 0x1, -R4 ;  /* 0x000000014e4ee824 */ /* 0x000fe200078e0a04 */
[----:B------:R-:W-:Y:S01]  /*4060*/  ISETP.GE.AND P6, PT, R10, RZ, PT ;  /* 0x000000ff0a00720c */ /* 0x000fe20003fc6270 */
[----:B------:R-:W-:Y:S02]  /*4070*/  VIADD R10, R0, 0x4b ;  /* 0x0000004b000a7836 */ /* 0x000fe40000000000 */
[----:B------:R-:W-:-:S02]  /*4080*/  IMAD R23, R4, R5, R23 ;  /* 0x0000000504177224 */ /* 0x000fc400078e0217 */
[--C-:B------:R-:W-:Y:S01]  /*4090*/  @!P1 IMAD.IADD R80, R80, 0x1, -R4.reuse ;  /* 0x0000000150509824 */ /* 0x100fe200078e0a04 */
[----:B------:R-:W-:Y:S01]  /*40a0*/  IABS R7, R10 ;  /* 0x0000000a00077213 */ /* 0x000fe20000000000 */
[----:B------:R-:W-:Y:S01]  /*40b0*/  @!P5 IMAD.IADD R82, R82, 0x1, -R4 ;  /* 0x000000015252d824 */ /* 0x000fe200078e0a04 */
[----:B------:R-:W-:Y:S01]  /*40c0*/  ISETP.GE.AND P1, PT, R8, RZ, PT ;  /* 0x000000ff0800720c */ /* 0x000fe20003f26270 */
[----:B------:R-:W-:Y:S02]  /*40d0*/  IMAD R83, R4, R6, R83 ;  /* 0x0000000604537224 */ /* 0x000fe400078e0253 */
[----:B------:R-:W-:Y:S01]  /*40e0*/  IMAD.HI.U32 R5, R2, R7, RZ ;  /* 0x0000000702057227 */ /* 0x000fe200078e00ff */
[----:B------:R-:W-:-:S03]  /*40f0*/  ISETP.GT.U32.AND P5, PT, R4, R82, PT ;  /* 0x000000520400720c */ /* 0x000fc60003fa4070 */
[----:B------:R-:W-:Y:S01]  /*4100*/  @!P4 IMAD.IADD R81, R81, 0x1, -R4 ;  /* 0x000000015151c824 */ /* 0x000fe200078e0a04 */
[----:B------:R-:W-:Y:S01]  /*4110*/  IADD3 R5, -R5, RZ, RZ ;  /* 0x000000ff05057210 */ /* 0x000fe20007ffe1ff */
[----:B------:R-:W-:Y:S01]  /*4120*/  VIADD R8, R0, 0x4c ;  /* 0x0000004c00087836 */ /* 0x000fe20000000000 */
[----:B------:R-:W-:Y:S01]  /*4130*/  ISETP.GE.AND P4, PT, R9, RZ, PT ;  /* 0x000000ff0900720c */ /* 0x000fe20003f86270 */
[----:B------:R-:W-:Y:S01]  /*4140*/  @!P0 IMAD.MOV R77, RZ, RZ, -R77 ;  /* 0x000000ffff4d8224 */ /* 0x000fe200078e0a4d */
[C---:B------:R-:W-:Y:S01]  /*4150*/  ISETP.GT.U32.AND P0, PT, R4.reuse, R81, PT ;  /* 0x000000510400720c */ /* 0x040fe20003f04070 */
[----:B------:R-:W-:Y:S01]  /*4160*/  IMAD R84, R4, R5, R7 ;  /* 0x0000000504547224 */ /* 0x000fe200078e0207 */
[----:B------:R-:W-:Y:S01]  /*4170*/  IABS R85, R8 ;  /* 0x0000000800557213 */ /* 0x000fe20000000000 */
[----:B------:R-:W-:Y:S01]  /*4180*/  @!P2 IMAD.MOV R79, RZ, RZ, -R79 ;  /* 0x000000ffff4fa224 */ /* 0x000fe200078e0a4f */
[----:B------:R-:W-:Y:S01]  /*4190*/  ISETP.GE.AND P2, PT, R11, RZ, PT ;  /* 0x000000ff0b00720c */ /* 0x000fe20003f46270 */
[----:B------:R-:W-:Y:S01]  /*41a0*/  @!P6 IMAD.MOV R80, RZ, RZ, -R80 ;  /* 0x000000ffff50e224 */ /* 0x000fe200078e0a50 */
[----:B------:R-:W-:Y:S01]  /*41b0*/  @!P5 IADD3 R82, R82, -R4, RZ ;  /* 0x800000045252d210 */ /* 0x000fe20007ffe0ff */
[----:B------:R-:W-:Y:S01]  /*41c0*/  VIADD R11, R0, 0x4d ;  /* 0x0000004d000b7836 */ /* 0x000fe20000000000 */
[----:B------:R-:W-:Y:S01]  /*41d0*/  ISETP.GT.U32.AND P5, PT, R4, R84, PT ;  /* 0x000000540400720c */ /* 0x000fe20003fa4070 */
[----:B------:R-:W-:Y:S01]  /*41e0*/  IMAD.HI.U32 R5, R2, R85, RZ ;  /* 0x0000005502057227 */ /* 0x000fe200078e00ff */
[----:B------:R-:W-:-:S02]  /*41f0*/  ISETP.GT.U32.AND P6, PT, R4, R83, PT ;  /* 0x000000530400720c */ /* 0x000fc40003fc4070 */
[----:B------:R-:W-:Y:S01]  /*4200*/  IABS R7, R11 ;  /* 0x0000000b00077213 */ /* 0x000fe20000000000 */
[----:B------:R-:W-:Y:S01]  /*4210*/  @!P3 IMAD.MOV R78, RZ, RZ, -R78 ;  /* 0x000000ffff4eb224 */ /* 0x000fe200078e0a4e */
[----:B------:R-:W-:Y:S01]  /*4220*/  ISETP.GT.U32.AND P3, PT, R4, R23, PT ;  /* 0x000000170400720c */ /* 0x000fe20003f64070 */
[----:B------:R-:W-:Y:S01]  /*4230*/  IMAD.MOV R6, RZ, RZ, -R5 ;  /* 0x000000ffff067224 */ /* 0x000fe200078e0a05 */
[----:B------:R-:W-:Y:S01]  /*4240*/  @!P4 IADD3 R82, -R82, RZ, RZ ;  /* 0x000000ff5252c210 */ /* 0x000fe20007ffe1ff */
[----:B------:R-:W-:-:S04]  /*4250*/  IMAD.HI.U32 R5, R2, R7, RZ ;  /* 0x0000000702057227 */ /* 0x000fc800078e00ff */
[--C-:B------:R-:W-:Y:S02]  /*4260*/  @!P5 IMAD.IADD R84, R84, 0x1, -R4.reuse ;  /* 0x000000015454d824 */ /* 0x100fe400078e0a04 */
[--C-:B------:R-:W-:Y:S01]  /*4270*/  @!P0 IMAD.IADD R81, R81, 0x1, -R4.reuse ;  /* 0x0000000151518824 */ /* 0x100fe200078e0a04 */
[----:B------:R-:W-:Y:S01]  /*4280*/  ISETP.GE.AND P0, PT, R12, RZ, PT ;  /* 0x000000ff0c00720c */ /* 0x000fe20003f06270 */
[--C-:B------:R-:W-:Y:S01]  /*4290*/  @!P6 IMAD.IADD R83, R83, 0x1, -R4.reuse ;  /* 0x000000015353e824 */ /* 0x100fe200078e0a04 */
[----:B------:R-:W-:Y:S01]  /*42a0*/  ISETP.GT.U32.AND P5, PT, R4, R84, PT ;  /* 0x000000540400720c */ /* 0x000fe20003fa4070 */
[----:B------:R-:W-:Y:S01]  /*42b0*/  IMAD.MOV R5, RZ, RZ, -R5 ;  /* 0x000000ffff057224 */ /* 0x000fe200078e0a05 */
[----:B------:R-:W-:Y:S01]  /*42c0*/  IADD3 R12, R0, 0x4f, RZ ;  /* 0x0000004f000c7810 */ /* 0x000fe20007ffe0ff */
[----:B------:R-:W-:Y:S01]  /*42d0*/  @!P1 IMAD.MOV R81, RZ, RZ, -R81 ;  /* 0x000000ffff519224 */ /* 0x000fe200078e0a51 */
[C---:B------:R-:W-:Y:S01]  /*42e0*/  ISETP.GT.U32.AND P1, PT, R4.reuse, R83, PT ;  /* 0x000000530400720c */ /* 0x040fe20003f24070 */
[----:B------:R-:W-:Y:S01]  /*42f0*/  IMAD R86, R4, R5, R7 ;  /* 0x0000000504567224 */ /* 0x000fe200078e0207 */
[----:B------:R-:W-:Y:S01]  /*4300*/  IABS R9, R12 ;  /* 0x0000000c00097213 */ /* 0x000fe20000000000 */
[----:B------:R-:W-:Y:S01]  /*4310*/  @!P3 IMAD.IADD R23, R23, 0x1, -R4 ;  /* 0x000000011717b824 */ /* 0x000fe200078e0a04 */
[----:B------:R-:W-:Y:S01]  /*4320*/  ISETP.GE.AND P3, PT, R10, RZ, PT ;  /* 0x000000ff0a00720c */ /* 0x000fe20003f66270 */
[----:B------:R-:W-:-:S02]  /*4330*/  VIADD R10, R0, 0x4e ;  /* 0x0000004e000a7836 */ /* 0x000fc40000000000 */
[C---:B------:R-:W-:Y:S01]  /*4340*/  IMAD R85, R4.reuse, R6, R85 ;  /* 0x0000000604557224 */ /* 0x040fe200078e0255 */
[----:B------:R-:W-:Y:S01]  /*4350*/  ISETP.GT.U32.AND P6, PT, R4, R23, PT ;  /* 0x000000170400720c */ /* 0x000fe20003fc4070 */
[----:B------:R-:W-:Y:S01]  /*4360*/  IMAD.HI.U32 R6, R2, R9, RZ ;  /* 0x0000000902067227 */ /* 0x000fe200078e00ff */
[----:B------:R-:W-:Y:S02]  /*4370*/  @!P5 IADD3 R84, R84, -R4, RZ ;  /* 0x800000045454d210 */ /* 0x000fe40007ffe0ff */
[----:B------:R-:W-:Y:S01]  /*4380*/  ISETP.GT.U32.AND P5, PT, R4, R86, PT ;  /* 0x000000560400720c */ /* 0x000fe20003fa4070 */
[----:B------:R-:W-:Y:S01]  /*4390*/  @!P1 IMAD.IADD R83, R83, 0x1, -R4 ;  /* 0x0000000153539824 */ /* 0x000fe200078e0a04 */
[----:B------:R-:W-:Y:S01]  /*43a0*/  IABS R87, R10 ;  /* 0x0000000a00577213 */ /* 0x000fe20000000000 */
[----:B------:R-:W-:Y:S01]  /*43b0*/  IMAD.MOV R6, RZ, RZ, -R6 ;  /* 0x000000ffff067224 */ /* 0x000fe200078e0a06 */
[----:B------:R-:W-:Y:S01]  /*43c0*/  ISETP.GE.AND P1, PT, R8, RZ, PT ;  /* 0x000000ff0800720c */ /* 0x000fe20003f26270 */
[----:B------:R-:W-:-:S02]  /*43d0*/  VIADD R8, R0, 0x50 ;  /* 0x0000005000087836 */ /* 0x000fc40000000000 */
[----:B------:R-:W-:-:S03]  /*43e0*/  IMAD.HI.U32 R5, R2, R87, RZ ;  /* 0x0000005702057227 */ /* 0x000fc600078e00ff */
[----:B------:R-:W-:Y:S01]  /*43f0*/  IABS R89, R8 ;  /* 0x0000000800597213 */ /* 0x000fe20000000000 */
[----:B------:R-:W-:Y:S02]  /*4400*/  IMAD.MOV R5, RZ, RZ, -R5 ;  /* 0x000000ffff057224 */ /* 0x000fe400078e0a05 */
[--C-:B------:R-:W-:Y:S02]  /*4410*/  @!P5 IMAD.IADD R86, R86, 0x1, -R4.reuse ;  /* 0x000000015656d824 */ /* 0x100fe400078e0a04 */
[----:B------:R-:W-:Y:S01]  /*4420*/  @!P6 IMAD.IADD R23, R23, 0x1, -R4 ;  /* 0x000000011717e824 */ /* 0x000fe200078e0a04 */
[C---:B------:R-:W-:Y:S01]  /*4430*/  ISETP.GT.U32.AND P6, PT, R4.reuse, R85, PT ;  /* 0x000000550400720c */ /* 0x040fe20003fc4070 */
[C---:B------:R-:W-:Y:S01]  /*4440*/  IMAD R87, R4.reuse, R5, R87 ;  /* 0x0000000504577224 */ /* 0x040fe200078e0257 */
[----:B------:R-:W-:Y:S01]  /*4450*/  ISETP.GT.U32.AND P5, PT, R4, R86, PT ;  /* 0x000000560400720c */ /* 0x000fe20003fa4070 */
[----:B------:R-:W-:-:S04]  /*4460*/  IMAD.HI.U32 R5, R2, R89, RZ ;  /* 0x0000005902057227 */ /* 0x000fc800078e00ff */
[----:B------:R-:W-:Y:S02]  /*4470*/  IMAD.MOV R5, RZ, RZ, -R5 ;  /* 0x000000ffff057224 */ /* 0x000fe400078e0a05 */
[----:B------:R-:W-:Y:S01]  /*4480*/  IMAD R88, R4, R6, R9 ;  /* 0x0000000604587224 */ /* 0x000fe200078e0209 */
[----:B------:R-:W-:Y:S01]  /*4490*/  IADD3 R6, R0, 0x52, RZ ;  /* 0x0000005200067810 */ /* 0x000fe20007ffe0ff */
[----:B------:R-:W-:Y:S02]  /*44a0*/  IMAD R89, R4, R5, R89 ;  /* 0x0000000504597224 */ /* 0x000fe400078e0259 */
[--C-:B------:R-:W-:Y:S01]  /*44b0*/  @!P6 IMAD.IADD R85, R85, 0x1, -R4.reuse ;  /* 0x000000015555e824 */ /* 0x100fe200078e0a04 */
[----:B------:R-:W-:Y:S01]  /*44c0*/  ISETP.GE.AND P6, PT, R11, RZ, PT ;  /* 0x000000ff0b00720c */ /* 0x000fe20003fc6270 */
[----:B------:R-:W-:Y:S01]  /*44d0*/  @!P5 IMAD.IADD R86, R86, 0x1, -R4 ;  /* 0x000000015656d824 */ /* 0x000fe200078e0a04 */
[----:B------:R-:W-:Y:S01]  /*44e0*/  ISETP.GT.U32.AND P5, PT, R4, R89, PT ;  /* 0x000000590400720c */ /* 0x000fe20003fa4070 */
[----:B------:R-:W-:Y:S01]  /*44f0*/  VIADD R11, R0, 0x51 ;  /* 0x00000051000b7836 */ /* 0x000fe20000000000 */
[----:B------:R-:W-:Y:S01]  /*4500*/  IABS R9, R6 ;  /* 0x0000000600097213 */ /* 0x000fe20000000000 */
[----:B------:R-:W-:Y:S01]  /*4510*/  @!P2 IMAD.MOV R23, RZ, RZ, -R23 ;  /* 0x000000ffff17a224 */ /* 0x000fe200078e0a17 */
[C---:B------:R-:W-:Y:S01]  /*4520*/  ISETP.GT.U32.AND P2, PT, R4.reuse, R87, PT ;  /* 0x000000570400720c */ /* 0x040fe20003f44070 */
[----:B------:R-:W-:Y:S01]  /*4530*/  @!P3 IMAD.MOV R84, RZ, RZ, -R84 ;  /* 0x000000ffff54b224 */ /* 0x000fe200078e0a54 */
[----:B------:R-:W-:Y:S01]  /*4540*/  IABS R7, R11 ;  /* 0x0000000b00077213 */ /* 0x000fe20000000000 */
[----:B------:R-:W-:Y:S01]  /*4550*/  @!P0 IMAD.MOV R83, RZ, RZ, -R83 ;  /* 0x000000ffff538224 */ /* 0x000fe200078e0a53 */
[----:B------:R-:W-:Y:S01]  /*4560*/  ISETP.GT.U32.AND P3, PT, R4, R88, PT ;  /* 0x000000580400720c */ /* 0x000fe20003f64070 */
[----:B------:R-:W-:Y:S01]  /*4570*/  VIADD R13, R0, 0x66 ;  /* 0x00000066000d7836 */ /* 0x000fe20000000000 */
[----:B------:R-:W-:Y:S01]  /*4580*/  ISETP.GT.U32.AND P4, PT, R4, R85, PT ;  /* 0x000000550400720c */ /* 0x000fe20003f84070 */
[----:B------:R-:W-:Y:S01]  /*4590*/  IMAD.HI.U32 R5, R2, R7, RZ ;  /* 0x0000000702057227 */ /* 0x000fe200078e00ff */
[----:B------:R-:W-:-:S03]  /*45a0*/  ISETP.GE.AND P0, PT, R10, RZ, PT ;  /* 0x000000ff0a00720c */ /* 0x000fc60003f06270 */
[--C-:B------:R-:W-:Y:S02]  /*45b0*/  @!P5 IMAD.IADD R89, R89, 0x1, -R4.reuse ;  /* 0x000000015959d824 */ /* 0x100fe400078e0a04 */
[----:B------:R-:W-:Y:S02]  /*45c0*/  IMAD.MOV R5, RZ, RZ, -R5 ;  /* 0x000000ffff057224 */ /* 0x000fe400078e0a05 */
[----:B------:R-:W-:Y:S01]  /*45d0*/  @!P2 IMAD.IADD R87, R87, 0x1, -R4 ;  /* 0x000000015757a824 */ /* 0x000fe200078e0a04 */
[C---:B------:R-:W-:Y:S01]  /*45e0*/  ISETP.GT.U32.AND P5, PT, R4.reuse, R89, PT ;  /* 0x000000590400720c */ /* 0x040fe20003fa4070 */
[----:B------:R-:W-:Y:S01]  /*45f0*/  IMAD R22, R4, R5, R7 ;  /* 0x0000000504167224 */ /* 0x000fe200078e0207 */
[----:B------:R-:W-:Y:S01]  /*4600*/  ISETP.GE.AND P2, PT, R8, RZ, PT ;  /* 0x000000ff0800720c */ /* 0x000fe20003f46270 */
[----:B------:R-:W-:-:S04]  /*4610*/  IMAD.HI.U32 R5, R2, R9, RZ ;  /* 0x0000000902057227 */ /* 0x000fc800078e00ff */
[--C-:B------:R-:W-:Y:S01]  /*4620*/  @!P3 IMAD.IADD R88, R88, 0x1, -R4.reuse ;  /* 0x000000015858b824 */ /* 0x100fe200078e0a04 */
[----:B------:R-:W-:Y:S01]  /*4630*/  ISETP.GT.U32.AND P3, PT, R4, R87, PT ;  /* 0x000000570400720c */ /* 0x000fe20003f64070 */
[----:B------:R-:W-:Y:S02]  /*4640*/  IMAD.MOV R5, RZ, RZ, -R5 ;  /* 0x000000ffff057224 */ /* 0x000fe400078e0a05 */
[----:B------:R-:W-:Y:S02]  /*4650*/  VIADD R8, R0, 0x53 ;  /* 0x0000005300087836 */ /* 0x000fe40000000000 */
[----:B------:R-:W-:Y:S01]  /*4660*/  IMAD R90, R4, R5, R9 ;  /* 0x00000005045a7224 */ /* 0x000fe200078e0209 */
[----:B------:R-:W-:Y:S01]  /*4670*/  IADD3 R9, R0, 0x54, RZ ;  /* 0x0000005400097810 */ /* 0x000fe20007ffe0ff */
[--C-:B------:R-:W-:Y:S01]  /*4680*/  @!P5 IMAD.IADD R89, R89, 0x1, -R4.reuse ;  /* 0x000000015959d824 */ /* 0x100fe200078e0a04 */
[----:B------:R-:W-:Y:S01]  /*4690*/  IABS R91, R8 ;  /* 0x00000008005b7213 */ /* 0x000fe20000000000 */
[--C-:B------:R-:W-:Y:S01]  /*46a0*/  @!P4 IMAD.IADD R85, R85, 0x1, -R4.reuse ;  /* 0x000000015555c824 */ /* 0x100fe200078e0a04 */
[----:B------:R-:W-:Y:S01]  /*46b0*/  ISETP.GT.U32.AND P5, PT, R4, R90, PT ;  /* 0x0000005a0400720c */ /* 0x000fe20003fa4070 */
[----:B------:R-:W-:Y:S01]  /*46c0*/  VIADD R10, R0, 0x55 ;  /* 0x00000055000a7836 */ /* 0x000fe20000000000 */
[----:B------:R-:W-:Y:S01]  /*46d0*/  ISETP.GE.AND P4, PT, R12, RZ, PT ;  /* 0x000000ff0c00720c */ /* 0x000fe20003f86270 */
[----:B------:R-:W-:Y:S01]  /*46e0*/  @!P3 IMAD.IADD R87, R87, 0x1, -R4 ;  /* 0x000000015757b824 */ /* 0x000fe200078e0a04 */
[----:B------:R-:W-:Y:S01]  /*46f0*/  ISETP.GT.U32.AND P3, PT, R4, R22, PT ;  /* 0x000000160400720c */ /* 0x000fe20003f64070 */
[----:B------:R-:W-:Y:S01]  /*4700*/  IMAD.HI.U32 R5, R2, R91, RZ ;  /* 0x0000005b02057227 */ /* 0x000fe200078e00ff */
[----:B------:R-:W-:-:S02]  /*4710*/  @!P1 IADD3 R85, -R85, RZ, RZ ;  /* 0x000000ff55559210 */ /* 0x000fc40007ffe1ff */
[C---:B------:R-:W-:Y:S01]  /*4720*/  ISETP.GT.U32.AND P1, PT, R4.reuse, R88, PT ;  /* 0x000000580400720c */ /* 0x040fe20003f24070 */
[----:B------:R-:W-:Y:S01]  /*4730*/  IMAD.MOV R5, RZ, RZ, -R5 ;  /* 0x000000ffff057224 */ /* 0x000fe200078e0a05 */
[----:B------:R-:W-:Y:S01]  /*4740*/  IABS R7, R9 ;  /* 0x0000000900077213 */ /* 0x000fe20000000000 */
[----:B------:R-:W-:Y:S01]  /*4750*/  @!P0 IMAD.MOV R87, RZ, RZ, -R87 ;  /* 0x000000ffff578224 */ /* 0x000fe200078e0a57 */
[----:B------:R-:W-:Y:S01]  /*4760*/  IABS R93, R10 ;  /* 0x0000000a005d7213 */ /* 0x000fe20000000000 */
[----:B------:R-:W-:Y:S01]  /*4770*/  IMAD R91, R4, R5, R91 ;  /* 0x00000005045b7224 */ /* 0x000fe200078e025b */
[----:B------:R-:W-:Y:S01]  /*4780*/  @!P5 IADD3 R90, R90, -R4, RZ ;  /* 0x800000045a5ad210 */ /* 0x000fe20007ffe0ff */
[----:B------:R-:W-:Y:S01]  /*4790*/  IMAD.HI.U32 R5, R2, R7, RZ ;  /* 0x0000000702057227 */ /* 0x000fe200078e00ff */
[----:B------:R-:W-:Y:S02]  /*47a0*/  IADD3 R12, R0, 0x65, RZ ;  /* 0x00000065000c7810 */ /* 0x000fe40007ffe0ff */
[----:B------:R-:W-:Y:S01]  /*47b0*/  ISETP.GT.U32.AND P5, PT, R4, R90, PT ;  /* 0x0000005a0400720c */ /* 0x000fe20003fa4070 */
[--C-:B------:R-:W-:Y:S01]  /*47c0*/  @!P3 IMAD.IADD R22, R22, 0x1, -R4.reuse ;  /* 0x000000011616b824 */ /* 0x100fe200078e0a04 */
[----:B------:R-:W-:Y:S01]  /*47d0*/  ISETP.GE.AND P3, PT, R8, RZ, PT ;  /* 0x000000ff0800720c */ /* 0x000fe20003f66270 */
[----:B------:R-:W-:Y:S01]  /*47e0*/  @!P1 IMAD.IADD R88, R88, 0x1, -R4 ;  /* 0x0000000158589824 */ /* 0x000fe200078e0a04 */
[----:B------:R-:W-:Y:S01]  /*47f0*/  ISETP.GE.AND P1, PT, R6, RZ, PT ;  /* 0x000000ff0600720c */ /* 0x000fe20003f26270 */
[----:B------:R-:W-:Y:S01]  /*4800*/  IMAD.MOV R5, RZ, RZ, -R5 ;  /* 0x000000ffff057224 */ /* 0x000fe200078e0a05 */
[----:B------:R-:W-:Y:S01]  /*4810*/  ISETP.GT.U32.AND P0, PT, R4, R22, PT ;  /* 0x000000160400720c */ /* 0x000fe20003f04070 */
[----:B------:R-:W-:Y:S01]  /*4820*/  @!P6 IMAD.MOV R86, RZ, RZ, -R86 ;  /* 0x000000ffff56e224 */ /* 0x000fe200078e0a56 */
[----:B------:R-:W-:Y:S01]  /*4830*/  ISETP.GE.AND P6, PT, R11, RZ, PT ;  /* 0x000000ff0b00720c */ /* 0x000fe20003fc6270 */
[----:B------:R-:W-:Y:S01]  /*4840*/  IMAD.HI.U32 R6, R2, R93, RZ ;  /* 0x0000005d02067227 */ /* 0x000fe200078e00ff */
[----:B------:R-:W-:-:S02]  /*4850*/  IADD3 R8, R0, 0x56, RZ ;  /* 0x0000005600087810 */ /* 0x000fc40007ffe0ff */
[----:B------:R-:W-:Y:S01]  /*4860*/  IABS R107, R12 ;  /* 0x0000000c006b7213 */ /* 0x000fe20000000000 */
[----:B------:R-:W-:Y:S01]  /*4870*/  @!P4 IMAD.MOV R88, RZ, RZ, -R88 ;  /* 0x000000ffff58c224 */ /* 0x000fe200078e0a58 */
[C---:B------:R-:W-:Y:S01]  /*4880*/  ISETP.GT.U32.AND P4, PT, R4.reuse, R91, PT ;  /* 0x0000005b0400720c */ /* 0x040fe20003f84070 */
[----:B------:R-:W-:Y:S01]  /*4890*/  IMAD R92, R4, R5, R7 ;  /* 0x00000005045c7224 */ /* 0x000fe200078e0207 */
[----:B------:R-:W-:Y:S01]  /*48a0*/  IABS R7, R8 ;  /* 0x0000000800077213 */ /* 0x000fe20000000000 */
[----:B------:R-:W-:Y:S02]  /*48b0*/  IMAD.MOV R6, RZ, RZ, -R6 ;  /* 0x000000ffff067224 */ /* 0x000fe400078e0a06 */
[--C-:B------:R-:W-:Y:S01]  /*48c0*/  @!P5 IMAD.IADD R90, R90, 0x1, -R4.reuse ;  /* 0x000000015a5ad824 */ /* 0x100fe200078e0a04 */
[----:B------:R-:W-:Y:S01]  /*48d0*/  ISETP.GT.U32.AND P5, PT, R4, R92, PT ;  /* 0x0000005c0400720c */ /* 0x000fe20003fa4070 */
[----:B------:R-:W-:Y:S01]  /*48e0*/  @!P0 IMAD.IADD R22, R22, 0x1, -R4 ;  /* 0x0000000116168824 */ /* 0x000fe200078e0a04 */
[----:B------:R-:W-:Y:S01]  /*48f0*/  ISETP.GE.AND P0, PT, R10, RZ, PT ;  /* 0x000000ff0a00720c */ /* 0x000fe20003f06270 */
[----:B------:R-:W-:Y:S01]  /*4900*/  IMAD R93, R4, R6, R93 ;  /* 0x00000006045d7224 */ /* 0x000fe200078e025d */
[----:B------:R-:W-:Y:S01]  /*4910*/  @!P1 IADD3 R90, -R90, RZ, RZ ;  /* 0x000000ff5a5a9210 */ /* 0x000fe20007ffe1ff */
[----:B------:R-:W-:Y:S01]  /*4920*/  @!P6 IMAD.MOV R22, RZ, RZ, -R22 ;  /* 0x000000ffff16e224 */ /* 0x000fe200078e0a16 */
[----:B------:R-:W-:Y:S01]  /*4930*/  ISETP.GE.AND P1, PT, R8, RZ, PT ;  /* 0x000000ff0800720c */ /* 0x000fe20003f26270 */
[----:B------:R-:W-:Y:S01]  /*4940*/  @!P4 IMAD.IADD R91, R91, 0x1, -R4 ;  /* 0x000000015b5bc824 */ /* 0x000fe200078e0a04 */
[----:B------:R-:W-:Y:S01]  /*4950*/  ISETP.GT.U32.AND P6, PT, R4, R93, PT ;  /* 0x0000005d0400720c */ /* 0x000fe20003fc4070 */
[----:B------:R-:W-:-:S02]  /*4960*/  VIADD R10, R0, 0x58 ;  /* 0x00000058000a7836 */ /* 0x000fc40000000000 */
[----:B------:R-:W-:Y:S01]  /*4970*/  IMAD.HI.U32 R5, R2, R7, RZ ;  /* 0x0000000702057227 */ /* 0x000fe200078e00ff */
[----:B------:R-:W-:-:S03]  /*4980*/  ISETP.GT.U32.AND P4, PT, R4, R91, PT ;  /* 0x0000005b0400720c */ /* 0x000fc60003f84070 */
[--C-:B------:R-:W-:Y:S02]  /*4990*/  @!P5 IMAD.IADD R92, R92, 0x1, -R4.reuse ;  /* 0x000000015c5cd824 */ /* 0x100fe400078e0a04 */
[----:B------:R-:W-:Y:S01]  /*49a0*/  @!P2 IMAD.MOV R89, RZ, RZ, -R89 ;  /* 0x000000ffff59a224 */ /* 0x000fe200078e0a59 */
[----:B------:R-:W-:Y:S01]  /*49b0*/  ISETP.GE.AND P2, PT, R9, RZ, PT ;  /* 0x000000ff0900720c */ /* 0x000fe20003f46270 */
[----:B------:R-:W-:Y:S01]  /*49c0*/  VIADD R6, R0, 0x57 ;  /* 0x0000005700067836 */ /* 0x000fe20000000000 */
[C---:B------:R-:W-:Y:S01]  /*49d0*/  ISETP.GT.U32.AND P5, PT, R4.reuse, R92, PT ;  /* 0x0000005c0400720c */ /* 0x040fe20003fa4070 */
[--C-:B------:R-:W-:Y:S01]  /*49e0*/  @!P6 IMAD.IADD R93, R93, 0x1, -R4.reuse ;  /* 0x000000015d5de824 */ /* 0x100fe200078e0a04 */
[----:B------:R-:W-:Y:S01]  /*49f0*/  IABS R9, R10 ;  /* 0x0000000a00097213 */ /* 0x000fe20000000000 */
[----:B------:R-:W-:Y:S01]  /*4a00*/  IMAD.MOV R94, RZ, RZ, -R5 ;  /* 0x000000ffff5e7224 */ /* 0x000fe200078e0a05 */
[----:B------:R-:W-:Y:S01]  /*4a10*/  IABS R95, R6 ;  /* 0x00000006005f7213 */ /* 0x000fe20000000000 */
[----:B------:R-:W-:Y:S01]  /*4a20*/  @!P4 IMAD.IADD R91, R91, 0x1, -R4 ;  /* 0x000000015b5bc824 */ /* 0x000fe200078e0a04 */
[C---:B------:R-:W-:Y:S01]  /*4a30*/  ISETP.GT.U32.AND P6, PT, R4.reuse, R93, PT ;  /* 0x0000005d0400720c */ /* 0x040fe20003fc4070 */
[----:B------:R-:W-:Y:S01]  /*4a40*/  IMAD R94, R4, R94, R7 ;  /* 0x0000005e045e7224 */ /* 0x000fe200078e0207 */
[----:B------:R-:W-:Y:S01]  /*4a50*/  ISETP.GE.AND P4, PT, R6, RZ, PT ;  /* 0x000000ff0600720c */ /* 0x000fe20003f86270 */
[----:B------:R-:W-:-:S04]  /*4a60*/  IMAD.HI.U32 R6, R2, R9, RZ ;  /* 0x0000000902067227 */ /* 0x000fc800078e00ff */
[--C-:B------:R-:W-:Y:S01]  /*4a70*/  @!P5 IMAD.IADD R92, R92, 0x1, -R4.reuse ;  /* 0x000000015c5cd824 */ /* 0x100fe200078e0a04 */
[----:B------:R-:W-:Y:S01]  /*4a80*/  ISETP.GT.U32.AND P5, PT, R4, R94, PT ;  /* 0x0000005e0400720c */ /* 0x000fe20003fa4070 */
[----:B------:R-:W-:Y:S01]  /*4a90*/  IMAD.HI.U32 R5, R2, R95, RZ ;  /* 0x0000005f02057227 */ /* 0x000fe200078e00ff */
[----:B------:R-:W-:Y:S02]  /*4aa0*/  IADD3 R6, -R6, RZ, RZ ;  /* 0x000000ff06067210 */ /* 0x000fe40007ffe1ff */
[----:B------:R-:W-:Y:S01]  /*4ab0*/  @!P2 IADD3 R92, -R92, RZ, RZ ;  /* 0x000000ff5c5ca210 */ /* 0x000fe20007ffe1ff */
[----:B------:R-:W-:Y:S02]  /*4ac0*/  @!P6 IMAD.IADD R93, R93, 0x1, -R4 ;  /* 0x000000015d5de824 */ /* 0x000fe400078e0a04 */
[----:B------:R-:W-:Y:S02]  /*4ad0*/  IMAD R96, R4, R6, R9 ;  /* 0x0000000604607224 */ /* 0x000fe400078e0209 */
[----:B------:R-:W-:-:S02]  /*4ae0*/  @!P0 IMAD.MOV R93, RZ, RZ, -R93 ;  /* 0x000000ffff5d8224 */ /* 0x000fc400078e0a5d */
[----:B------:R-:W-:Y:S01]  /*4af0*/  VIADD R8, R0, 0x5a ;  /* 0x0000005a00087836 */ /* 0x000fe20000000000 */
[----:B------:R-:W-:Y:S01]  /*4b00*/  ISETP.GT.U32.AND P0, PT, R4, R96, PT ;  /* 0x000000600400720c */ /* 0x000fe20003f04070 */
[----:B------:R-:W-:Y:S02]  /*4b10*/  @!P5 IMAD.IADD R94, R94, 0x1, -R4 ;  /* 0x000000015e5ed824 */ /* 0x000fe400078e0a04 */
[----:B------:R-:W-:Y:S01]  /*4b20*/  IMAD.MOV R5, RZ, RZ, -R5 ;  /* 0x000000ffff057224 */ /* 0x000fe200078e0a05 */
[----:B------:R-:W-:Y:S01]  /*4b30*/  IABS R97, R8 ;  /* 0x0000000800617213 */ /* 0x000fe20000000000 */
[----:B------:R-:W-:Y:S01]  /*4b40*/  VIADD R11, R0, 0x5c ;  /* 0x0000005c000b7836 */ /* 0x000fe20000000000 */
[C---:B------:R-:W-:Y:S01]  /*4b50*/  ISETP.GT.U32.AND P5, PT, R4.reuse, R94, PT ;  /* 0x0000005e0400720c */ /* 0x040fe20003fa4070 */
[----:B------:R-:W-:Y:S02]  /*4b60*/  IMAD R95, R4, R5, R95 ;  /* 0x00000005045f7224 */ /* 0x000fe400078e025f */
[----:B------:R-:W-:Y:S01]  /*4b70*/  IMAD.HI.U32 R6, R2, R97, RZ ;  /* 0x0000006102067227 */ /* 0x000fe200078e00ff */
[----:B------:R-:W-:-:S02]  /*4b80*/  IABS R99, R11 ;  /* 0x0000000b00637213 */ /* 0x000fc40000000000 */
[----:B------:R-:W-:Y:S01]  /*4b90*/  ISETP.GT.U32.AND P2, PT, R4, R95, PT ;  /* 0x0000005f0400720c */ /* 0x000fe20003f44070 */
[----:B------:R-:W-:Y:S02]  /*4ba0*/  @!P0 IMAD.IADD R96, R96, 0x1, -R4 ;  /* 0x0000000160608824 */ /* 0x000fe400078e0a04 */
[----:B------:R-:W-:Y:S02]  /*4bb0*/  IMAD.MOV R6, RZ, RZ, -R6 ;  /* 0x000000ffff067224 */ /* 0x000fe400078e0a06 */
[----:B------:R-:W-:Y:S01]  /*4bc0*/  VIADD R5, R0, 0x59 ;  /* 0x0000005900057836 */ /* 0x000fe20000000000 */
[----:B------:R-:W-:Y:S01]  /*4bd0*/  ISETP.GT.U32.AND P0, PT, R4, R96, PT ;  /* 0x000000600400720c */ /* 0x000fe20003f04070 */
[----:B------:R-:W-:Y:S01]  /*4be0*/  @!P5 IMAD.IADD R94, R94, 0x1, -R4 ;  /* 0x000000015e5ed824 */ /* 0x000fe200078e0a04 */
[----:B------:R-:W-:Y:S01]  /*4bf0*/  ISETP.GE.AND P5, PT, R8, RZ, PT ;  /* 0x000000ff0800720c */ /* 0x000fe20003fa6270 */
[----:B------:R-:W-:Y:S01]  /*4c00*/  IMAD R97, R4, R6, R97 ;  /* 0x0000000604617224 */ /* 0x000fe200078e0261 */
[----:B------:R-:W-:Y:S01]  /*4c10*/  IABS R21, R5 ;  /* 0x0000000500157213 */ /* 0x000fe20000000000 */
[----:B------:R-:W-:Y:S01]  /*4c20*/  @!P3 IMAD.MOV R91, RZ, RZ, -R91 ;  /* 0x000000ffff5bb224 */ /* 0x000fe200078e0a5b */
[----:B------:R-:W-:Y:S01]  /*4c30*/  ISETP.GE.AND P3, PT, R10, RZ, PT ;  /* 0x000000ff0a00720c */ /* 0x000fe20003f66270 */
[----:B------:R-:W-:Y:S01]  /*4c40*/  IMAD.HI.U32 R6, R2, R99, RZ ;  /* 0x0000006302067227 */ /* 0x000fe200078e00ff */
[----:B------:R-:W-:-:S03]  /*4c50*/  ISETP.GE.AND P6, PT, R5, RZ, PT ;  /* 0x000000ff0500720c */ /* 0x000fc60003fc6270 */
[----:B------:R-:W-:Y:S01]  /*4c60*/  @!P1 IMAD.MOV R94, RZ, RZ, -R94 ;  /* 0x000000ffff5e9224 */ /* 0x000fe200078e0a5e */
[----:B------:R-:W-:Y:S01]  /*4c70*/  ISETP.GT.U32.AND P1, PT, R4, R97, PT ;  /* 0x000000610400720c */ /* 0x000fe20003f24070 */
[----:B------:R-:W-:Y:S01]  /*4c80*/  VIADD R10, R0, 0x5b ;  /* 0x0000005b000a7836 */ /* 0x000fe20000000000 */
[----:B------:R-:W-:Y:S01]  /*4c90*/  IADD3 R6, -R6, RZ, RZ ;  /* 0x000000ff06067210 */ /* 0x000fe20007ffe1ff */
[--C-:B------:R-:W-:Y:S02]  /*4ca0*/  @!P2 IMAD.IADD R95, R95, 0x1, -R4.reuse ;  /* 0x000000015f5fa824 */ /* 0x100fe400078e0a04 */
[----:B------:R-:W-:Y:S01]  /*4cb0*/  IMAD.HI.U32 R5, R2, R21, RZ ;  /* 0x0000001502057227 */ /* 0x000fe200078e00ff */
[----:B------:R-:W-:Y:S02]  /*4cc0*/  IABS R9, R10 ;  /* 0x0000000a00097213 */ /* 0x000fe40000000000 */
[C---:B------:R-:W-:Y:S01]  /*4cd0*/  ISETP.GT.U32.AND P2, PT, R4.reuse, R95, PT ;  /* 0x0000005f0400720c */ /* 0x040fe20003f44070 */
[----:B------:R-:W-:Y:S01]  /*4ce0*/  IMAD R99, R4, R6, R99 ;  /* 0x0000000604637224 */ /* 0x000fe200078e0263 */
[----:B------:R-:W-:Y:S01]  /*4cf0*/  IADD3 R7, -R5, RZ, RZ ;  /* 0x000000ff05077210 */ /* 0x000fe20007ffe1ff */
[----:B------:R-:W-:-:S02]  /*4d00*/  @!P0 IMAD.IADD R96, R96, 0x1, -R4 ;  /* 0x0000000160608824 */ /* 0x000fc400078e0a04 */
[----:B------:R-:W-:Y:S02]  /*4d10*/  VIADD R8, R0, 0x5d ;  /* 0x0000005d00087836 */ /* 0x000fe40000000000 */
[----:B------:R-:W-:-:S04]  /*4d20*/  IMAD.HI.U32 R5, R2, R9, RZ ;  /* 0x0000000902057227 */ /* 0x000fc800078e00ff */
[----:B------:R-:W-:Y:S01]  /*4d30*/  @!P3 IMAD.MOV R96, RZ, RZ, -R96 ;  /* 0x000000ffff60b224 */ /* 0x000fe200078e0a60 */
[C---:B------:R-:W-:Y:S01]  /*4d40*/  ISETP.GT.U32.AND P3, PT, R4.reuse, R99, PT ;  /* 0x000000630400720c */ /* 0x040fe20003f64070 */
[C---:B------:R-:W-:Y:S01]  /*4d50*/  IMAD R21, R4.reuse, R7, R21 ;  /* 0x0000000704157224 */ /* 0x040fe200078e0215 */
[----:B------:R-:W-:Y:S01]  /*4d60*/  IABS R7, R8 ;  /* 0x0000000800077213 */ /* 0x000fe20000000000 */
[--C-:B------:R-:W-:Y:S02]  /*4d70*/  @!P1 IMAD.IADD R97, R97, 0x1, -R4.reuse ;  /* 0x0000000161619824 */ /* 0x100fe400078e0a04 */
[----:B------:R-:W-:Y:S02]  /*4d80*/  IMAD.MOV R5, RZ, RZ, -R5 ;  /* 0x000000ffff057224 */ /* 0x000fe400078e0a05 */
[----:B------:R-:W-:Y:S01]  /*4d90*/  @!P2 IMAD.IADD R95, R95, 0x1, -R4 ;  /* 0x000000015f5fa824 */ /* 0x000fe200078e0a04 */
[C---:B------:R-:W-:Y:S01]  /*4da0*/  ISETP.GT.U32.AND P1, PT, R4.reuse, R97, PT ;  /* 0x000000610400720c */ /* 0x040fe20003f24070 */
[C---:B------:R-:W-:Y:S01]  /*4db0*/  IMAD R98, R4.reuse, R5, R9 ;  /* 0x0000000504627224 */ /* 0x040fe200078e0209 */
[----:B------:R-:W-:Y:S01]  /*4dc0*/  ISETP.GT.U32.AND P2, PT, R4, R21, PT ;  /* 0x000000150400720c */ /* 0x000fe20003f44070 */
[----:B------:R-:W-:-:S02]  /*4dd0*/  VIADD R9, R0, 0x5e ;  /* 0x0000005e00097836 */ /* 0x000fc40000000000 */
[----:B------:R-:W-:Y:S01]  /*4de0*/  IMAD.HI.U32 R5, R2, R7, RZ ;  /* 0x0000000702057227 */ /* 0x000fe200078e00ff */
[C---:B------:R-:W-:Y:S02]  /*4df0*/  ISETP.GT.U32.AND P0, PT, R4.reuse, R98, PT ;  /* 0x000000620400720c */ /* 0x040fe40003f04070 */
[----:B------:R-:W-:Y:S01]  /*4e00*/  IABS R101, R9 ;  /* 0x0000000900657213 */ /* 0x000fe20000000000 */
[----:B------:R-:W-:Y:S02]  /*4e10*/  IMAD.MOV R5, RZ, RZ, -R5 ;  /* 0x000000ffff057224 */ /* 0x000fe400078e0a05 */
[----:B------:R-:W-:Y:S02]  /*4e20*/  @!P3 IMAD.IADD R99, R99, 0x1, -R4 ;  /* 0x000000016363b824 */ /* 0x000fe400078e0a04 */
[----:B------:R-:W-:Y:S02]  /*4e30*/  IMAD R100, R4, R5, R7 ;  /* 0x0000000504647224 */ /* 0x000fe400078e0207 */
[----:B------:R-:W-:Y:S01]  /*4e40*/  IMAD.HI.U32 R5, R2, R101, RZ ;  /* 0x0000006502057227 */ /* 0x000fe200078e00ff */
[----:B------:R-:W-:-:S03]  /*4e50*/  ISETP.GT.U32.AND P3, PT, R4, R99, PT ;  /* 0x000000630400720c */ /* 0x000fc60003f64070 */
[--C-:B------:R-:W-:Y:S01]  /*4e60*/  @!P1 IMAD.IADD R97, R97, 0x1, -R4.reuse ;  /* 0x0000000161619824 */ /* 0x100fe200078e0a04 */
[----:B------:R-:W-:Y:S01]  /*4e70*/  ISETP.GT.U32.AND P1, PT, R4, R100, PT ;  /* 0x000000640400720c */ /* 0x000fe20003f24070 */
[--C-:B------:R-:W-:Y:S01]  /*4e80*/  @!P2 IMAD.IADD R21, R21, 0x1, -R4.reuse ;  /* 0x000000011515a824 */ /* 0x100fe200078e0a04 */
[----:B------:R-:W-:Y:S01]  /*4e90*/  IADD3 R5, -R5, RZ, RZ ;  /* 0x000000ff05057210 */ /* 0x000fe20007ffe1ff */
[----:B------:R-:W-:Y:S01]  /*4ea0*/  @!P4 IMAD.MOV R95, RZ, RZ, -R95 ;  /* 0x000000ffff5fc224 */ /* 0x000fe200078e0a5f */
[----:B------:R-:W-:Y:S01]  /*4eb0*/  ISETP.GE.AND P4, PT, R10, RZ, PT ;  /* 0x000000ff0a00720c */ /* 0x000fe20003f86270 */
[----:B------:R-:W-:Y:S01]  /*4ec0*/  @!P5 IMAD.MOV R97, RZ, RZ, -R97 ;  /* 0x000000ffff61d224 */ /* 0x000fe200078e0a61 */
[----:B------:R-:W-:Y:S01]  /*4ed0*/  IADD3 R10, R0, 0x5f, RZ ;  /* 0x0000005f000a7810 */ /* 0x000fe20007ffe0ff */
[C---:B------:R-:W-:Y:S01]  /*4ee0*/  IMAD R101, R4.reuse, R5, R101 ;  /* 0x0000000504657224 */ /* 0x040fe200078e0265 */
[----:B------:R-:W-:Y:S01]  /*4ef0*/  ISETP.GT.U32.AND P2, PT, R4, R21, PT ;  /* 0x000000150400720c */ /* 0x000fe20003f44070 */
[--C-:B------:R-:W-:Y:S01]  /*4f00*/  @!P3 IMAD.IADD R99, R99, 0x1, -R4.reuse ;  /* 0x000000016363b824 */ /* 0x100fe200078e0a04 */
[----:B------:R-:W-:Y:S01]  /*4f10*/  IABS R6, R10 ;  /* 0x0000000a00067213 */ /* 0x000fe20000000000 */
[----:B------:R-:W-:Y:S01]  /*4f20*/  VIADD R5, R0, 0x60 ;  /* 0x0000006000057836 */ /* 0x000fe20000000000 */
[----:B------:R-:W-:Y:S01]  /*4f30*/  @!P0 IADD3 R98, R98, -R4, RZ ;  /* 0x8000000462628210 */ /* 0x000fe20007ffe0ff */
[----:B------:R-:W-:Y:S01]  /*4f40*/  @!P1 IMAD.IADD R100, R100, 0x1, -R4 ;  /* 0x0000000164649824 */ /* 0x000fe200078e0a04 */
[C---:B------:R-:W-:Y:S01]  /*4f50*/  ISETP.GT.U32.AND P3, PT, R4.reuse, R101, PT ;  /* 0x000000650400720c */ /* 0x040fe20003f64070 */
[----:B------:R-:W-:Y:S01]  /*4f60*/  IMAD.MOV.U32 R7, RZ, RZ, R6 ;  /* 0x000000ffff077224 */ /* 0x000fe200078e0006 */
[----:B------:R-:W-:Y:S01]  /*4f70*/  ISETP.GT.U32.AND P0, PT, R4, R98, PT ;  /* 0x000000620400720c */ /* 0x000fe20003f04070 */
[----:B------:R-:W-:Y:S01]  /*4f80*/  VIADD R15, R0, 0x68 ;  /* 0x00000068000f7836 */ /* 0x000fe20000000000 */
[----:B------:R-:W-:Y:S01]  /*4f90*/  ISETP.GT.U32.AND P1, PT, R4, R100, PT ;  /* 0x000000640400720c */ /* 0x000fe20003f24070 */
[----:B------:R-:W-:Y:S01]  /*4fa0*/  IMAD.HI.U32 R6, R2, R7, RZ ;  /* 0x0000000702067227 */ /* 0x000fe200078e00ff */
[----:B------:R-:W-:-:S02]  /*4fb0*/  IABS R103, R5 ;  /* 0x0000000500677213 */ /* 0x000fc40000000000 */
[----:B------:R-:W-:Y:S01]  /*4fc0*/  ISETP.GE.AND P5, PT, R9, RZ, PT ;  /* 0x000000ff0900720c */ /* 0x000fe20003fa6270 */
[----:B------:R-:W-:Y:S01]  /*4fd0*/  @!P2 IMAD.IADD R21, R21, 0x1, -R4 ;  /* 0x000000011515a824 */ /* 0x000fe200078e0a04 */
[----:B------:R-:W-:Y:S01]  /*4fe0*/  ISETP.GE.AND P2, PT, R11, RZ, PT ;  /* 0x000000ff0b00720c */ /* 0x000fe20003f46270 */
[----:B------:R-:W-:Y:S01]  /*4ff0*/  IMAD.MOV R6, RZ, RZ, -R6 ;  /* 0x000000ffff067224 */ /* 0x000fe200078e0a06 */
[----:B------:R-:W-:Y:S01]  /*5000*/  IABS R11, R15 ;  /* 0x0000000f000b7213 */ /* 0x000fe20000000000 */
[--C-:B------:R-:W-:Y:S02]  /*5010*/  @!P3 IMAD.IADD R101, R101, 0x1, -R4.reuse ;  /* 0x000000016565b824 */ /* 0x100fe400078e0a04 */
[----:B------:R-:W-:Y:S01]  /*5020*/  @!P0 IMAD.IADD R98, R98, 0x1, -R4 ;  /* 0x0000000162628824 */ /* 0x000fe200078e0a04 */
[----:B------:R-:W-:Y:S01]  /*5030*/  ISETP.GE.AND P0, PT, R10, RZ, PT ;  /* 0x000000ff0a00720c */ /* 0x000fe20003f06270 */
[----:B------:R-:W-:Y:S01]  /*5040*/  IMAD R102, R4, R6, R7 ;  /* 0x0000000604667224 */ /* 0x000fe200078e0207 */
[----:B------:R-:W-:Y:S01]  /*5050*/  IADD3 R6, R0, 0x61, RZ ;  /* 0x0000006100067810 */ /* 0x000fe20007ffe0ff */
[----:B------:R-:W-:Y:S01]  /*5060*/  @!P4 IMAD.MOV R98, RZ, RZ, -R98 ;  /* 0x000000ffff62c224 */ /* 0x000fe200078e0a62 */
[----:B------:R-:W-:Y:S01]  /*5070*/  ISETP.GE.AND P4, PT, R5, RZ, PT ;  /* 0x000000ff0500720c */ /* 0x000fe20003f86270 */
[----:B------:R-:W-:Y:S01]  /*5080*/  @!P1 IMAD.IADD R100, R100, 0x1, -R4 ;  /* 0x0000000164649824 */ /* 0x000fe200078e0a04 */
[----:B------:R-:W-:Y:S01]  /*5090*/  IABS R7, R6 ;  /* 0x0000000600077213 */ /* 0x000fe20000000000 */
[----:B------:R-:W-:Y:S01]  /*50a0*/  IMAD.HI.U32 R5, R2, R103, RZ ;  /* 0x0000006702057227 */ /* 0x000fe200078e00ff */
[----:B------:R-:W-:-:S02]  /*50b0*/  ISETP.GT.U32.AND P3, PT, R4, R101, PT ;  /* 0x000000650400720c */ /* 0x000fc40003f64070 */
[----:B------:R-:W-:Y:S01]  /*50c0*/  ISETP.GT.U32.AND P1, PT, R4, R102, PT ;  /* 0x000000660400720c */ /* 0x000fe20003f24070 */
[----:B------:R-:W-:Y:S01]  /*50d0*/  @!P6 IMAD.MOV R21, RZ, RZ, -R21 ;  /* 0x000000ffff15e224 */ /* 0x000fe200078e0a15 */
[----:B------:R-:W-:Y:S01]  /*50e0*/  ISETP.GE.AND P6, PT, R8, RZ, PT ;  /* 0x000000ff0800720c */ /* 0x000fe20003fc6270 */
[----:B------:R-:W-:Y:S01]  /*50f0*/  @!P2 IMAD.MOV R99, RZ, RZ, -R99 ;  /* 0x000000ffff63a224 */ /* 0x000fe200078e0a63 */
[----:B------:R-:W-:Y:S01]  /*5100*/  ISETP.GE.AND P2, PT, R6, RZ, PT ;  /* 0x000000ff0600720c */ /* 0x000fe20003f46270 */
[----:B------:R-:W-:Y:S01]  /*5110*/  IMAD.HI.U32 R6, R2, R7, RZ ;  /* 0x0000000702067227 */ /* 0x000fe200078e00ff */
[----:B------:R-:W-:-:S03]  /*5120*/  IADD3 R10, R0, 0x63, RZ ;  /* 0x00000063000a7810 */ /* 0x000fc60007ffe0ff */
[----:B------:R-:W-:Y:S01]  /*5130*/  IMAD.MOV R5, RZ, RZ, -R5 ;  /* 0x000000ffff057224 */ /* 0x000fe200078e0a05 */
[----:B------:R-:W-:Y:S01]  /*5140*/  IABS R105, R10 ;  /* 0x0000000a00697213 */ /* 0x000fe20000000000 */
[----:B------:R-:W-:Y:S02]  /*5150*/  IMAD.MOV R6, RZ, RZ, -R6 ;  /* 0x000000ffff067224 */ /* 0x000fe400078e0a06 */
[C---:B------:R-:W-:Y:S02]  /*5160*/  IMAD R103, R4.reuse, R5, R103 ;  /* 0x0000000504677224 */ /* 0x040fe400078e0267 */
[C---:B------:R-:W-:Y:S02]  /*5170*/  IMAD R20, R4.reuse, R6, R7 ;  /* 0x0000000604147224 */ /* 0x040fe400078e0207 */
[--C-:B------:R-:W-:Y:S01]  /*5180*/  @!P3 IMAD.IADD R101, R101, 0x1, -R4.reuse ;  /* 0x000000016565b824 */ /* 0x100fe200078e0a04 */
[----:B------:R-:W-:Y:S01]  /*5190*/  ISETP.GT.U32.AND P3, PT, R4, R103, PT ;  /* 0x000000670400720c */ /* 0x000fe20003f64070 */
[----:B------:R-:W-:-:S02]  /*51a0*/  @!P1 IMAD.IADD R102, R102, 0x1, -R4 ;  /* 0x0000000166669824 */ /* 0x000fc400078e0a04 */
[----:B------:R-:W-:Y:S01]  /*51b0*/  @!P6 IMAD.MOV R100, RZ, RZ, -R100 ;  /* 0x000000ffff64e224 */ /* 0x000fe200078e0a64 */
[----:B------:R-:W-:Y:S01]  /*51c0*/  ISETP.GT.U32.AND P6, PT, R4, R20, PT ;  /* 0x000000140400720c */ /* 0x000fe20003fc4070 */
[----:B------:R-:W-:Y:S01]  /*51d0*/  VIADD R8, R0, 0x62 ;  /* 0x0000006200087836 */ /* 0x000fe20000000000 */
[----:B------:R-:W-:Y:S01]  /*51e0*/  ISETP.GT.U32.AND P1, PT, R4, R102, PT ;  /* 0x000000660400720c */ /* 0x000fe20003f24070 */
[----:B------:R-:W-:-:S03]  /*51f0*/  IMAD.HI.U32 R6, R2, R105, RZ ;  /* 0x0000006902067227 */ /* 0x000fc600078e00ff */
[----:B------:R-:W-:Y:S01]  /*5200*/  IABS R9, R8 ;  /* 0x0000000800097213 */ /* 0x000fe20000000000 */
[----:B------:R-:W-:Y:S01]  /*5210*/  @!P5 IMAD.MOV R101, RZ, RZ, -R101 ;  /* 0x000000ffff65d224 */ /* 0x000fe200078e0a65 */
[----:B------:R-:W-:Y:S01]  /*5220*/  IADD3 R6, -R6, RZ, RZ ;  /* 0x000000ff06067210 */ /* 0x000fe20007ffe1ff */
[----:B------:R-:W-:Y:S01]  /*5230*/  @!P3 IMAD.IADD R103, R103, 0x1, -R4 ;  /* 0x000000016767b824 */ /* 0x000fe200078e0a04 */
[----:B------:R-:W-:Y:S01]  /*5240*/  ISETP.GE.AND P5, PT, R8, RZ, PT ;  /* 0x000000ff0800720c */ /* 0x000fe20003fa6270 */
[----:B------:R-:W-:-:S03]  /*5250*/  IMAD.HI.U32 R5, R2, R9, RZ ;  /* 0x0000000902057227 */ /* 0x000fc600078e00ff */
[----:B------:R-:W-:Y:S01]  /*5260*/  ISETP.GT.U32.AND P3, PT, R4, R103, PT ;  /* 0x000000670400720c */ /* 0x000fe20003f64070 */
[--C-:B------:R-:W-:Y:S02]  /*5270*/  @!P6 IMAD.IADD R20, R20, 0x1, -R4.reuse ;  /* 0x000000011414e824 */ /* 0x100fe400078e0a04 */
[--C-:B------:R-:W-:Y:S01]  /*5280*/  @!P1 IMAD.IADD R102, R102, 0x1, -R4.reuse ;  /* 0x0000000166669824 */ /* 0x100fe200078e0a04 */
[----:B------:R-:W-:Y:S01]  /*5290*/  ISETP.GE.AND P1, PT, R10, RZ, PT ;  /* 0x000000ff0a00720c */ /* 0x000fe20003f26270 */
[----:B------:R-:W-:Y:S01]  /*52a0*/  VIADD R10, R0, 0x64 ;  /* 0x00000064000a7836 */ /* 0x000fe20000000000 */
[C---:B------:R-:W-:Y:S01]  /*52b0*/  ISETP.GT.U32.AND P6, PT, R4.reuse, R20, PT ;  /* 0x000000140400720c */ /* 0x040fe20003fc4070 */
[----:B------:R-:W-:Y:S02]  /*52c0*/  IMAD.MOV R5, RZ, RZ, -R5 ;  /* 0x000000ffff057224 */ /* 0x000fe400078e0a05 */
[C---:B------:R-:W-:Y:S01]  /*52d0*/  IMAD R105, R4.reuse, R6, R105 ;  /* 0x0000000604697224 */ /* 0x040fe200078e0269 */
[----:B------:R-:W-:Y:S01]  /*52e0*/  IABS R7, R10 ;  /* 0x0000000a00077213 */ /* 0x000fe20000000000 */
[----:B------:R-:W-:Y:S01]  /*52f0*/  IMAD R104, R4, R5, R9 ;  /* 0x0000000504687224 */ /* 0x000fe200078e0209 */
[----:B------:R-:W-:Y:S01]  /*5300*/  IABS R9, R13 ;  /* 0x0000000d00097213 */ /* 0x000fe20000000000 */
[----:B------:R-:W-:-:S02]  /*5310*/  @!P3 IMAD.IADD R103, R103, 0x1, -R4 ;  /* 0x000000016767b824 */ /* 0x000fc400078e0a04 */
[----:B------:R-:W-:Y:S01]  /*5320*/  IMAD.HI.U32 R5, R2, R7, RZ ;  /* 0x0000000702057227 */ /* 0x000fe200078e00ff */
[----:B------:R-:W-:-:S03]  /*5330*/  ISETP.GT.U32.AND P3, PT, R4, R104, PT ;  /* 0x000000680400720c */ /* 0x000fc60003f64070 */
[----:B------:R-:W-:Y:S01]  /*5340*/  @!P6 IMAD.IADD R20, R20, 0x1, -R4 ;  /* 0x000000011414e824 */ /* 0x000fe200078e0a04 */
[----:B------:R-:W-:Y:S01]  /*5350*/  IADD3 R106, -R5, RZ, RZ ;  /* 0x000000ff056a7210 */ /* 0x000fe20007ffe1ff */
[----:B------:R-:W-:Y:S01]  /*5360*/  IMAD.HI.U32 R5, R2, R107, RZ ;  /* 0x0000006b02057227 */ /* 0x000fe200078e00ff */
[----:B------:R-:W-:-:S03]  /*5370*/  ISETP.GT.U32.AND P6, PT, R4, R105, PT ;  /* 0x000000690400720c */ /* 0x000fc60003fc4070 */
[----:B------:R-:W-:Y:S02]  /*5380*/  IMAD R106, R4, R106, R7 ;  /* 0x0000006a046a7224 */ /* 0x000fe400078e0207 */
[----:B------:R-:W-:Y:S02]  /*5390*/  IMAD.MOV R8, RZ, RZ, -R5 ;  /* 0x000000ffff087224 */ /* 0x000fe400078e0a05 */
[----:B------:R-:W-:Y:S01]  /*53a0*/  @!P3 IMAD.IADD R104, R104, 0x1, -R4 ;  /* 0x000000016868b824 */ /* 0x000fe200078e0a04 */
[C---:B------:R-:W-:Y:S01]  /*53b0*/  ISETP.GT.U32.AND P3, PT, R4.reuse, R106, PT ;  /* 0x0000006a0400720c */ /* 0x040fe20003f64070 */
[----:B------:R-:W-:Y:S02]  /*53c0*/  IMAD R107, R4, R8, R107 ;  /* 0x00000008046b7224 */ /* 0x000fe400078e026b */
[----:B------:R-:W-:-:S04]  /*53d0*/  IMAD.HI.U32 R6, R2, R9, RZ ;  /* 0x0000000902067227 */ /* 0x000fc800078e00ff */
[----:B------:R-:W-:Y:S01]  /*53e0*/  @!P6 IMAD.IADD R105, R105, 0x1, -R4 ;  /* 0x000000016969e824 */ /* 0x000fe200078e0a04 */
[C---:B------:R-:W-:Y:S01]  /*53f0*/  ISETP.GT.U32.AND P6, PT, R4.reuse, R107, PT ;  /* 0x0000006b0400720c */ /* 0x040fe20003fc4070 */
[----:B------:R-:W-:Y:S02]  /*5400*/  IMAD.MOV R6, RZ, RZ, -R6 ;  /* 0x000000ffff067224 */ /* 0x000fe400078e0a06 */
[----:B------:R-:W-:Y:S02]  /*5410*/  @!P2 IMAD.MOV R20, RZ, RZ, -R20 ;  /* 0x000000ffff14a224 */ /* 0x000fe400078e0a14 */
[----:B------:R-:W-:Y:S02]  /*5420*/  IMAD R108, R4, R6, R9 ;  /* 0x00000006046c7224 */ /* 0x000fe400078e0209 */
[----:B------:R-:W-:Y:S01]  /*5430*/  @!P3 IMAD.IADD R106, R106, 0x1, -R4 ;  /* 0x000000016a6ab824 */ /* 0x000fe200078e0a04 */
[----:B------:R-:W-:Y:S01]  /*5440*/  ISETP.GT.U32.AND P3, PT, R4, R104, PT ;  /* 0x000000680400720c */ /* 0x000fe20003f64070 */
[----:B------:R-:W-:Y:S01]  /*5450*/  IMAD.HI.U32 R5, R2, R11, RZ ;  /* 0x0000000b02057227 */ /* 0x000fe200078e00ff */
[----:B------:R-:W-:-:S03]  /*5460*/  ISETP.GT.U32.AND P2, PT, R4, R108, PT ;  /* 0x0000006c0400720c */ /* 0x000fc60003f44070 */
[----:B------:R-:W-:Y:S01]  /*5470*/  @!P6 IADD3 R107, R107, -R4, RZ ;  /* 0x800000046b6be210 */ /* 0x000fe20007ffe0ff */
[----:B------:R-:W-:Y:S01]  /*5480*/  @!P0 IMAD.MOV R102, RZ, RZ, -R102 ;  /* 0x000000ffff668224 */ /* 0x000fe200078e0a66 */
[----:B------:R-:W-:Y:S01]  /*5490*/  ISETP.GT.U32.AND P6, PT, R4, R106, PT ;  /* 0x0000006a0400720c */ /* 0x000fe20003fc4070 */
[----:B------:R-:W-:Y:S01]  /*54a0*/  VIADD R9, R0, 0x6a ;  /* 0x0000006a00097836 */ /* 0x000fe20000000000 */
[----:B------:R-:W-:Y:S01]  /*54b0*/  IADD3 R5, -R5, RZ, RZ ;  /* 0x000000ff05057210 */ /* 0x000fe20007ffe1ff */
[----:B------:R-:W-:Y:S01]  /*54c0*/  @!P4 IMAD.MOV R103, RZ, RZ, -R103 ;  /* 0x000000ffff67c224 */ /* 0x000fe200078e0a67 */
[----:B------:R-:W-:Y:S01]  /*54d0*/  ISETP.GT.U32.AND P0, PT, R4, R105, PT ;  /* 0x000000690400720c */ /* 0x000fe20003f04070 */
[----:B------:R-:W-:Y:S01]  /*54e0*/  VIADD R14, R0, 0x67 ;  /* 0x00000067000e7836 */ /* 0x000fe20000000000 */
[C---:B------:R-:W-:Y:S01]  /*54f0*/  ISETP.GT.U32.AND P4, PT, R4.reuse, R107, PT ;  /* 0x0000006b0400720c */ /* 0x040fe20003f84070 */
[----:B------:R-:W-:Y:S01]  /*5500*/  IMAD R110, R4, R5, R11 ;  /* 0x00000005046e7224 */ /* 0x000fe200078e020b */
[----:B------:R-:W-:Y:S01]  /*5510*/  IABS R111, R9 ;  /* 0x00000009006f7213 */ /* 0x000fe20000000000 */
[----:B------:R-:W-:Y:S01]  /*5520*/  VIADD R8, R0, 0x69 ;  /* 0x0000006900087836 */ /* 0x000fe20000000000 */
[----:B------:R-:W-:Y:S01]  /*5530*/  IABS R109, R14 ;  /* 0x0000000e006d7213 */ /* 0x000fe20000000000 */
[----:B------:R-:W-:-:S02]  /*5540*/  @!P3 IMAD.IADD R104, R104, 0x1, -R4 ;  /* 0x000000016868b824 */ /* 0x000fc400078e0a04 */
[--C-:B------:R-:W-:Y:S01]  /*5550*/  @!P2 IMAD.IADD R108, R108, 0x1, -R4.reuse ;  /* 0x000000016c6ca824 */ /* 0x100fe200078e0a04 */
[----:B------:R-:W-:Y:S01]  /*5560*/  IABS R19, R8 ;  /* 0x0000000800137213 */ /* 0x000fe20000000000 */
[----:B------:R-:W-:Y:S01]  /*5570*/  @!P6 IMAD.IADD R106, R106, 0x1, -R4 ;  /* 0x000000016a6ae824 */ /* 0x000fe200078e0a04 */
[C---:B------:R-:W-:Y:S01]  /*5580*/  ISETP.GT.U32.AND P6, PT, R4.reuse, R110, PT ;  /* 0x0000006e0400720c */ /* 0x040fe20003fc4070 */
[----:B------:R-:W-:Y:S01]  /*5590*/  @!P5 IMAD.MOV R104, RZ, RZ, -R104 ;  /* 0x000000ffff68d224 */ /* 0x000fe200078e0a68 */
[----:B------:R-:W-:Y:S01]  /*55a0*/  ISETP.GT.U32.AND P5, PT, R4, R108, PT ;  /* 0x0000006c0400720c */ /* 0x000fe20003fa4070 */
[----:B------:R-:W-:Y:S01]  /*55b0*/  IMAD.HI.U32 R6, R2, R111, RZ ;  /* 0x0000006f02067227 */ /* 0x000fe200078e00ff */
[----:B------:R-:W-:Y:S02]  /*55c0*/  @!P4 IADD3 R107, R107, -R4, RZ ;  /* 0x800000046b6bc210 */ /* 0x000fe40007ffe0ff */
[----:B------:R-:W-:Y:S01]  /*55d0*/  ISETP.GE.AND P4, PT, R12, RZ, PT ;  /* 0x000000ff0c00720c */ /* 0x000fe20003f86270 */
[----:B------:R-:W-:Y:S01]  /*55e0*/  IMAD.HI.U32 R7, R2, R109, RZ ;  /* 0x0000006d02077227 */ /* 0x000fe200078e00ff */
[----:B------:R-:W-:-:S03]  /*55f0*/  ISETP.GE.AND P2, PT, R13, RZ, PT ;  /* 0x000000ff0d00720c */ /* 0x000fc60003f46270 */
[----:B------:R-:W-:Y:S01]  /*5600*/  @!P0 IMAD.IADD R105, R105, 0x1, -R4 ;  /* 0x0000000169698824 */ /* 0x000fe200078e0a04 */
[----:B------:R-:W-:Y:S01]  /*5610*/  ISETP.GE.AND P0, PT, R10, RZ, PT ;  /* 0x000000ff0a00720c */ /* 0x000fe20003f06270 */
[----:B------:R-:W-:Y:S01]  /*5620*/  IMAD.HI.U32 R5, R2, R19, RZ ;  /* 0x0000001302057227 */ /* 0x000fe200078e00ff */
[-C--:B------:R-:W-:Y:S02]  /*5630*/  @!P6 IADD3 R110, R110, -R4.reuse, RZ ;  /* 0x800000046e6ee210 */ /* 0x080fe40007ffe0ff */
[----:B------:R-:W-:Y:S01]  /*5640*/  @!P5 IADD3 R108, R108, -R4, RZ ;  /* 0x800000046c6cd210 */ /* 0x000fe20007ffe0ff */
[----:B------:R-:W-:Y:S01]  /*5650*/  IMAD.MOV R6, RZ, RZ, -R6 ;  /* 0x000000ffff067224 */ /* 0x000fe200078e0a06 */
[----:B------:R-:W-:Y:S01]  /*5660*/  ISETP.GT.U32.AND P6, PT, R4, R110, PT ;  /* 0x0000006e0400720c */ /* 0x000fe20003fc4070 */
[----:B------:R-:W-:Y:S02]  /*5670*/  IMAD.MOV R7, RZ, RZ, -R7 ;  /* 0x000000ffff077224 */ /* 0x000fe400078e0a07 */
[----:B------:R-:W-:Y:S01]  /*5680*/  IMAD.MOV R5, RZ, RZ, -R5 ;  /* 0x000000ffff057224 */ /* 0x000fe200078e0a05 */
[----:B------:R-:W-:Y:S01]  /*5690*/  @!P2 IADD3 R108, -R108, RZ, RZ ;  /* 0x000000ff6c6ca210 */ /* 0x000fe20007ffe1ff */
[----:B------:R-:W-:-:S02]  /*56a0*/  IMAD R111, R4, R6, R111 ;  /* 0x00000006046f7224 */ /* 0x000fc400078e026f */
[----:B------:R-:W-:Y:S02]  /*56b0*/  IMAD R109, R4, R7, R109 ;  /* 0x00000007046d7224 */ /* 0x000fe400078e026d */
[----:B------:R-:W-:Y:S01]  /*56c0*/  VIADD R6, R0, 0x6b ;  /* 0x0000006b00067836 */ /* 0x000fe20000000000 */
[C---:B------:R-:W-:Y:S01]  /*56d0*/  ISETP.GT.U32.AND P5, PT, R4.reuse, R111, PT ;  /* 0x0000006f0400720c */ /* 0x040fe20003fa4070 */
[C---:B------:R-:W-:Y:S01]  /*56e0*/  IMAD R19, R4.reuse, R5, R19 ;  /* 0x0000000504137224 */ /* 0x040fe200078e0213 */
[C---:B------:R-:W-:Y:S01]  /*56f0*/  ISETP.GT.U32.AND P3, PT, R4.reuse, R109, PT ;  /* 0x0000006d0400720c */ /* 0x040fe20003f64070 */
[----:B------:R-:W-:Y:S01]  /*5700*/  @!P0 IMAD.MOV R106, RZ, RZ, -R106 ;  /* 0x000000ffff6a8224 */ /* 0x000fe200078e0a6a */
[----:B------:R-:W-:Y:S01]  /*5710*/  IABS R7, R6 ;  /* 0x0000000600077213 */ /* 0x000fe20000000000 */
[----:B------:R-:W-:Y:S01]  /*5720*/  @!P4 IMAD.MOV R107, RZ, RZ, -R107 ;  /* 0x000000ffff6bc224 */ /* 0x000fe200078e0a6b */
[----:B------:R-:W-:Y:S01]  /*5730*/  ISETP.GT.U32.AND P0, PT, R4, R19, PT ;  /* 0x000000130400720c */ /* 0x000fe20003f04070 */
[----:B------:R-:W-:Y:S01]  /*5740*/  VIADD R10, R0, 0x6c ;  /* 0x0000006c000a7836 */ /* 0x000fe20000000000 */
[----:B------:R-:W-:Y:S01]  /*5750*/  ISETP.GE.AND P4, PT, R15, RZ, PT ;  /* 0x000000ff0f00720c */ /* 0x000fe20003f86270 */
[----:B------:R-:W-:-:S03]  /*5760*/  IMAD.HI.U32 R5, R2, R7, RZ ;  /* 0x0000000702057227 */ /* 0x000fc600078e00ff */
[----:B------:R-:W-:Y:S01]  /*5770*/  IABS R113, R10 ;  /* 0x0000000a00717213 */ /* 0x000fe20000000000 */
[----:B------:R-:W-:Y:S02]  /*5780*/  IMAD.MOV R5, RZ, RZ, -R5 ;  /* 0x000000ffff057224 */ /* 0x000fe400078e0a05 */
[--C-:B------:R-:W-:Y:S02]  /*5790*/  @!P5 IMAD.IADD R111, R111, 0x1, -R4.reuse ;  /* 0x000000016f6fd824 */ /* 0x100fe400078e0a04 */
[--C-:B------:R-:W-:Y:S01]  /*57a0*/  @!P3 IMAD.IADD R109, R109, 0x1, -R4.reuse ;  /* 0x000000016d6db824 */ /* 0x100fe200078e0a04 */
[----:B------:R-:W-:Y:S01]  /*57b0*/  ISETP.GE.AND P3, PT, R14, RZ, PT ;  /* 0x000000ff0e00720c */ /* 0x000fe20003f66270 */
[--C-:B------:R-:W-:Y:S01]  /*57c0*/  @!P6 IMAD.IADD R110, R110, 0x1, -R4.reuse ;  /* 0x000000016e6ee824 */ /* 0x100fe200078e0a04 */
[C---:B------:R-:W-:Y:S01]  /*57d0*/  ISETP.GT.U32.AND P5, PT, R4.reuse, R111, PT ;  /* 0x0000006f0400720c */ /* 0x040fe20003fa4070 */
[----:B------:R-:W-:Y:S01]  /*57e0*/  IMAD R112, R4, R5, R7 ;  /* 0x0000000504707224 */ /* 0x000fe200078e0207 */
[----:B------:R-:W-:Y:S01]  /*57f0*/  ISETP.GE.AND P6, PT, R9, RZ, PT ;  /* 0x000000ff0900720c */ /* 0x000fe20003fc6270 */
[----:B------:R-:W-:Y:S01]  /*5800*/  @!P0 IMAD.IADD R19, R19, 0x1, -R4 ;  /* 0x0000000113138824 */ /* 0x000fe200078e0a04 */
[----:B------:R-:W-:Y:S01]  /*5810*/  ISETP.GE.AND P0, PT, R6, RZ, PT ;  /* 0x000000ff0600720c */ /* 0x000fe20003f06270 */
[----:B------:R-:W-:Y:S01]  /*5820*/  @!P1 IMAD.MOV R105, RZ, RZ, -R105 ;  /* 0x000000ffff699224 */ /* 0x000fe200078e0a69 */
[----:B------:R-:W-:Y:S01]  /*5830*/  ISETP.GT.U32.AND P1, PT, R4, R109, PT ;  /* 0x0000006d0400720c */ /* 0x000fe20003f24070 */
[----:B------:R-:W-:Y:S01]  /*5840*/  IMAD.HI.U32 R6, R2, R113, RZ ;  /* 0x0000007102067227 */ /* 0x000fe200078e00ff */
[----:B------:R-:W-:-:S03]  /*5850*/  ISETP.GT.U32.AND P2, PT, R4, R19, PT ;  /* 0x000000130400720c */ /* 0x000fc60003f44070 */
[----:B------:R-:W-:Y:S01]  /*5860*/  @!P4 IMAD.MOV R110, RZ, RZ, -R110 ;  /* 0x000000ffff6ec224 */ /* 0x000fe200078e0a6e */
[C---:B------:R-:W-:Y:S01]  /*5870*/  ISETP.GT.U32.AND P4, PT, R4.reuse, R112, PT ;  /* 0x000000700400720c */ /* 0x040fe20003f84070 */
[----:B------:R-:W-:Y:S02]  /*5880*/  IMAD.MOV R6, RZ, RZ, -R6 ;  /* 0x000000ffff067224 */ /* 0x000fe400078e0a06 */
[--C-:B------:R-:W-:Y:S02]  /*5890*/  @!P5 IMAD.IADD R111, R111, 0x1, -R4.reuse ;  /* 0x000000016f6fd824 */ /* 0x100fe400078e0a04 */
[----:B------:R-:W-:Y:S02]  /*58a0*/  IMAD R113, R4, R6, R113 ;  /* 0x0000000604717224 */ /* 0x000fe400078e0271 */
[--C-:B------:R-:W-:Y:S01]  /*58b0*/  @!P1 IMAD.IADD R109, R109, 0x1, -R4.reuse ;  /* 0x000000016d6d9824 */ /* 0x100fe200078e0a04 */
[----:B------:R-:W-:Y:S01]  /*58c0*/  ISETP.GE.AND P1, PT, R8, RZ, PT ;  /* 0x000000ff0800720c */ /* 0x000fe20003f26270 */
[----:B------:R-:W-:Y:S01]  /*58d0*/  VIADD R5, R0, 0x6d ;  /* 0x0000006d00057836 */ /* 0x000fe20000000000 */
[----:B------:R-:W-:Y:S01]  /*58e0*/  ISETP.GT.U32.AND P5, PT, R4, R113, PT ;  /* 0x000000710400720c */ /* 0x000fe20003fa4070 */
[--C-:B------:R-:W-:Y:S01]  /*58f0*/  @!P2 IMAD.IADD R19, R19, 0x1, -R4.reuse ;  /* 0x000000011313a824 */ /* 0x100fe200078e0a04 */
[----:B------:R-:W-:Y:S01]  /*5900*/  IADD3 R8, R0, 0x6f, RZ ;  /* 0x0000006f00087810 */ /* 0x000fe20007ffe0ff */
[----:B------:R-:W-:Y:S01]  /*5910*/  @!P4 IMAD.IADD R112, R112, 0x1, -R4 ;  /* 0x000000017070c824 */ /* 0x000fe200078e0a04 */
[----:B------:R-:W-:Y:S01]  /*5920*/  IABS R9, R5 ;  /* 0x0000000500097213 */ /* 0x000fe20000000000 */
[----:B------:R-:W-:Y:S01]  /*5930*/  VIADD R6, R0, 0x6e ;  /* 0x0000006e00067836 */ /* 0x000fe20000000000 */
[----:B------:R-:W-:Y:S01]  /*5940*/  IABS R11, R8 ;  /* 0x00000008000b7213 */ /* 0x000fe20000000000 */
[----:B------:R-:W-:Y:S01]  /*5950*/  @!P3 IMAD.MOV R109, RZ, RZ, -R109 ;  /* 0x000000ffff6db224 */ /* 0x000fe200078e0a6d */
[----:B------:R-:W-:Y:S01]  /*5960*/  ISETP.GT.U32.AND P4, PT, R4, R112, PT ;  /* 0x000000700400720c */ /* 0x000fe20003f84070 */
[----:B------:R-:W-:Y:S01]  /*5970*/  @!P6 IMAD.MOV R111, RZ, RZ, -R111 ;  /* 0x000000ffff6fe224 */ /* 0x000fe200078e0a6f */
[----:B------:R-:W-:Y:S01]  /*5980*/  ISETP.GE.AND P2, PT, R5, RZ, PT ;  /* 0x000000ff0500720c */ /* 0x000fe20003f46270 */
[----:B------:R-:W-:Y:S01]  /*5990*/  IMAD.HI.U32 R5, R2, R9, RZ ;  /* 0x0000000902057227 */ /* 0x000fe200078e00ff */
[----:B------:R-:W-:-:S02]  /*59a0*/  IABS R115, R6 ;  /* 0x0000000600737213 */ /* 0x000fc40000000000 */
[----:B------:R-:W-:Y:S01]  /*59b0*/  ISETP.GE.AND P3, PT, R10, RZ, PT ;  /* 0x000000ff0a00720c */ /* 0x000fe20003f66270 */
[----:B------:R-:W-:Y:S01]  /*59c0*/  IMAD.HI.U32 R7, R2, R11, RZ ;  /* 0x0000000b02077227 */ /* 0x000fe200078e00ff */
[----:B------:R-:W-:Y:S02]  /*59d0*/  IADD3 R5, -R5, RZ, RZ ;  /* 0x000000ff05057210 */ /* 0x000fe40007ffe1ff */
[----:B------:R-:W-:Y:S01]  /*59e0*/  ISETP.GE.AND P6, PT, R8, RZ, PT ;  /* 0x000000ff0800720c */ /* 0x000fe20003fc6270 */
[----:B------:R-:W-:Y:S01]  /*59f0*/  @!P5 IMAD.IADD R113, R113, 0x1, -R4 ;  /* 0x000000017171d824 */ /* 0x000fe200078e0a04 */
[----:B------:R-:W-:Y:S01]  /*5a00*/  IADD3 R8, R0, 0x71, RZ ;  /* 0x0000007100087810 */ /* 0x000fe20007ffe0ff */
[----:B------:R-:W-:Y:S02]  /*5a10*/  IMAD.MOV R7, RZ, RZ, -R7 ;  /* 0x000000ffff077224 */ /* 0x000fe400078e0a07 */
[----:B------:R-:W-:Y:S01]  /*5a20*/  @!P1 IMAD.MOV R19, RZ, RZ, -R19 ;  /* 0x000000ffff139224 */ /* 0x000fe200078e0a13 */
[----:B------:R-:W-:Y:S01]  /*5a30*/  ISETP.GE.AND P1, PT, R6, RZ, PT ;  /* 0x000000ff0600720c */ /* 0x000fe20003f26270 */
[----:B------:R-:W-:Y:S01]  /*5a40*/  IMAD.HI.U32 R6, R2, R115, RZ ;  /* 0x0000007302067227 */ /* 0x000fe200078e00ff */
[----:B------:R-:W-:-:S03]  /*5a50*/  ISETP.GT.U32.AND P5, PT, R4, R113, PT ;  /* 0x000000710400720c */ /* 0x000fc60003fa4070 */
[----:B------:R-:W-:Y:S02]  /*5a60*/  @!P4 IMAD.IADD R112, R112, 0x1, -R4 ;  /* 0x000000017070c824 */ /* 0x000fe400078e0a04 */
[C---:B------:R-:W-:Y:S02]  /*5a70*/  IMAD R116, R4.reuse, R7, R11 ;  /* 0x0000000704747224 */ /* 0x040fe400078e020b */
[C---:B------:R-:W-:Y:S01]  /*5a80*/  IMAD R114, R4.reuse, R5, R9 ;  /* 0x0000000504727224 */ /* 0x040fe200078e0209 */
[----:B------:R-:W-:Y:S01]  /*5a90*/  IABS R9, R8 ;  /* 0x0000000800097213 */ /* 0x000fe20000000000 */
[----:B------:R-:W-:Y:S02]  /*5aa0*/  IMAD.MOV R6, RZ, RZ, -R6 ;  /* 0x000000ffff067224 */ /* 0x000fe400078e0a06 */
[----:B------:R-:W-:Y:S01]  /*5ab0*/  @!P0 IMAD.MOV R112, RZ, RZ, -R112 ;  /* 0x000000ffff708224 */ /* 0x000fe200078e0a70 */
[C---:B------:R-:W-:Y:S01]  /*5ac0*/  ISETP.GT.U32.AND P0, PT, R4.reuse, R116, PT ;  /* 0x000000740400720c */ /* 0x040fe20003f04070 */
[C---:B------:R-:W-:Y:S01]  /*5ad0*/  IMAD R115, R4.reuse, R6, R115 ;  /* 0x0000000604737224 */ /* 0x040fe200078e0273 */
[----:B------:R-:W-:Y:S01]  /*5ae0*/  ISETP.GT.U32.AND P4, PT, R4, R114, PT ;  /* 0x000000720400720c */ /* 0x000fe20003f84070 */
[----:B------:R-:W-:-:S02]  /*5af0*/  VIADD R6, R0, 0x70 ;  /* 0x0000007000067836 */ /* 0x000fc40000000000 */
[--C-:B------:R-:W-:Y:S01]  /*5b00*/  @!P5 IMAD.IADD R113, R113, 0x1, -R4.reuse ;  /* 0x000000017171d824 */ /* 0x100fe200078e0a04 */
[----:B------:R-:W-:Y:S01]  /*5b10*/  ISETP.GT.U32.AND P5, PT, R4, R115, PT ;  /* 0x000000730400720c */ /* 0x000fe20003fa4070 */
[C---:B------:R-:W-:Y:S01]  /*5b20*/  VIADD R10, R0.reuse, 0x72 ;  /* 0x00000072000a7836 */ /* 0x040fe20000000000 */
[----:B------:R-:W-:Y:S01]  /*5b30*/  IABS R117, R6 ;  /* 0x0000000600757213 */ /* 0x000fe20000000000 */
[----:B------:R-:W-:Y:S02]  /*5b40*/  VIADD R12, R0, 0x73 ;  /* 0x00000073000c7836 */ /* 0x000fe40000000000 */
[----:B------:R-:W-:Y:S01]  /*5b50*/  @!P3 IMAD.MOV R113, RZ, RZ, -R113 ;  /* 0x000000ffff71b224 */ /* 0x000fe200078e0a71 */
[----:B------:R-:W-:Y:S01]  /*5b60*/  IABS R11, R10 ;  /* 0x0000000a000b7213 */ /* 0x000fe20000000000 */
[--C-:B------:R-:W-:Y:S01]  /*5b70*/  @!P0 IMAD.IADD R116, R116, 0x1, -R4.reuse ;  /* 0x0000000174748824 */ /* 0x100fe200078e0a04 */
[----:B------:R-:W-:Y:S01]  /*5b80*/  ISETP.GE.AND P3, PT, R6, RZ, PT ;  /* 0x000000ff0600720c */ /* 0x000fe20003f66270 */
[----:B------:R-:W-:Y:S01]  /*5b90*/  @!P4 IMAD.IADD R114, R114, 0x1, -R4 ;  /* 0x000000017272c824 */ /* 0x000fe200078e0a04 */
[----:B------:R-:W-:Y:S01]  /*5ba0*/  IABS R119, R12 ;  /* 0x0000000c00777213 */ /* 0x000fe20000000000 */
[----:B------:R-:W-:Y:S01]  /*5bb0*/  IMAD.HI.U32 R5, R2, R117, RZ ;  /* 0x0000007502057227 */ /* 0x000fe200078e00ff */
[----:B------:R-:W-:-:S02]  /*5bc0*/  ISETP.GT.U32.AND P0, PT, R4, R116, PT ;  /* 0x000000740400720c */ /* 0x000fc40003f04070 */
[----:B------:R-:W-:Y:S01]  /*5bd0*/  ISETP.GT.U32.AND P4, PT, R4, R114, PT ;  /* 0x000000720400720c */ /* 0x000fe20003f84070 */
[----:B------:R-:W-:Y:S01]  /*5be0*/  IMAD.HI.U32 R6, R2, R11, RZ ;  /* 0x0000000b02067227 */ /* 0x000fe200078e00ff */
[----:B------:R-:W-:-:S03]  /*5bf0*/  @!P5 IADD3 R115, R115, -R4, RZ ;  /* 0x800000047373d210 */ /* 0x000fc60007ffe0ff */
[----:B------:R-:W-:Y:S01]  /*5c00*/  IMAD.MOV R5, RZ, RZ, -R5 ;  /* 0x000000ffff057224 */ /* 0x000fe200078e0a05 */
[----:B------:R-:W-:Y:S01]  /*5c10*/  IADD3 R6, -R6, RZ, RZ ;  /* 0x000000ff06067210 */ /* 0x000fe20007ffe1ff */
[----:B------:R-:W-:Y:S01]  /*5c20*/  IMAD.HI.U32 R7, R2, R119, RZ ;  /* 0x0000007702077227 */ /* 0x000fe200078e00ff */
[----:B------:R-:W-:-:S03]  /*5c30*/  ISETP.GT.U32.AND P5, PT, R4, R115, PT ;  /* 0x000000730400720c */ /* 0x000fc60003fa4070 */
[----:B------:R-:W-:Y:S01]  /*5c40*/  IMAD R117, R4, R5, R117 ;  /* 0x0000000504757224 */ /* 0x000fe200078e0275 */
[----:B------:R-:W-:Y:S01]  /*5c50*/  @!P0 IADD3 R116, R116, -R4, RZ ;  /* 0x8000000474748210 */ /* 0x000fe20007ffe0ff */
[----:B------:R-:W-:-:S04]  /*5c60*/  IMAD.HI.U32 R5, R2, R9, RZ ;  /* 0x0000000902057227 */ /* 0x000fc800078e00ff */
[----:B------:R-:W-:Y:S02]  /*5c70*/  IMAD.MOV R5, RZ, RZ, -R5 ;  /* 0x000000ffff057224 */ /* 0x000fe400078e0a05 */
[----:B------:R-:W-:Y:S02]  /*5c80*/  IMAD.MOV R7, RZ, RZ, -R7 ;  /* 0x000000ffff077224 */ /* 0x000fe400078e0a07 */
[----:B------:R-:W-:Y:S02]  /*5c90*/  IMAD R118, R4, R6, R11 ;  /* 0x0000000604767224 */ /* 0x000fe400078e020b */
[----:B------:R-:W-:Y:S02]  /*5ca0*/  VIADD R6, R0, 0x74 ;  /* 0x0000007400067836 */ /* 0x000fe40000000000 */
[----:B------:R-:W-:Y:S01]  /*5cb0*/  @!P4 IMAD.IADD R114, R114, 0x1, -R4 ;  /* 0x000000017272c824 */ /* 0x000fe200078e0a04 */
[C---:B------:R-:W-:Y:S01]  /*5cc0*/  ISETP.GT.U32.AND P0, PT, R4.reuse, R118, PT ;  /* 0x000000760400720c */ /* 0x040fe20003f04070 */
[C---:B------:R-:W-:Y:S01]  /*5cd0*/  IMAD R18, R4.reuse, R5, R9 ;  /* 0x0000000504127224 */ /* 0x040fe200078e0209 */
[C---:B------:R-:W-:Y:S01]  /*5ce0*/  ISETP.GT.U32.AND P4, PT, R4.reuse, R117, PT ;  /* 0x000000750400720c */ /* 0x040fe20003f84070 */
[C---:B------:R-:W-:Y:S01]  /*5cf0*/  IMAD R119, R4.reuse, R7, R119 ;  /* 0x0000000704777224 */ /* 0x040fe200078e0277 */
[----:B------:R-:W-:Y:S01]  /*5d00*/  IABS R7, R6 ;  /* 0x0000000600077213 */ /* 0x000fe20000000000 */
[----:B------:R-:W-:Y:S01]  /*5d10*/  @!P2 IMAD.MOV R114, RZ, RZ, -R114 ;  /* 0x000000ffff72a224 */ /* 0x000fe200078e0a72 */
[C---:B------:R-:W-:Y:S01]  /*5d20*/  ISETP.GT.U32.AND P2, PT, R4.reuse, R18, PT ;  /* 0x000000120400720c */ /* 0x040fe20003f44070 */
[----:B------:R-:W-:Y:S01]  /*5d30*/  @!P6 IMAD.MOV R116, RZ, RZ, -R116 ;  /* 0x000000ffff74e224 */ /* 0x000fe200078e0a74 */
[----:B------:R-:W-:Y:S01]  /*5d40*/  ISETP.GT.U32.AND P6, PT, R4, R119, PT ;  /* 0x000000770400720c */ /* 0x000fe20003fc4070 */
[----:B------:R-:W-:Y:S01]  /*5d50*/  @!P5 IMAD.IADD R115, R115, 0x1, -R4 ;  /* 0x000000017373d824 */ /* 0x000fe200078e0a04 */
[----:B------:R-:W-:Y:S01]  /*5d60*/  ISETP.GE.AND P5, PT, R8, RZ, PT ;  /* 0x000000ff0800720c */ /* 0x000fe20003fa6270 */
[----:B------:R-:W-:-:S04]  /*5d70*/  IMAD.HI.U32 R5, R2, R7, RZ ;  /* 0x0000000702057227 */ /* 0x000fc800078e00ff */
[----:B------:R-:W-:Y:S01]  /*5d80*/  VIADD R8, R0, 0x75 ;  /* 0x0000007500087836 */ /* 0x000fe20000000000 */
[----:B------:R-:W-:Y:S01]  /*5d90*/  IADD3 R5, -R5, RZ, RZ ;  /* 0x000000ff05057210 */ /* 0x000fe20007ffe1ff */
[--C-:B------:R-:W-:Y:S02]  /*5da0*/  @!P0 IMAD.IADD R118, R118, 0x1, -R4.reuse ;  /* 0x0000000176768824 */ /* 0x100fe400078e0a04 */
[--C-:B------:R-:W-:Y:S01]  /*5db0*/  @!P2 IMAD.IADD R18, R18, 0x1, -R4.reuse ;  /* 0x000000011212a824 */ /* 0x100fe200078e0a04 */
[----:B------:R-:W-:Y:S01]  /*5dc0*/  IABS R121, R8 ;  /* 0x0000000800797213 */ /* 0x000fe20000000000 */
[----:B------:R-:W-:Y:S01]  /*5dd0*/  IMAD R120, R4, R5, R7 ;  /* 0x0000000504787224 */ /* 0x000fe200078e0207 */
[----:B------:R-:W-:Y:S01]  /*5de0*/  ISETP.GE.AND P2, PT, R6, RZ, PT ;  /* 0x000000ff0600720c */ /* 0x000fe20003f46270 */
[----:B------:R-:W-:Y:S01]  /*5df0*/  @!P6 IMAD.IADD R119, R119, 0x1, -R4 ;  /* 0x000000017777e824 */ /* 0x000fe200078e0a04 */
[----:B------:R-:W-:Y:S01]  /*5e00*/  ISETP.GT.U32.AND P6, PT, R4, R118, PT ;  /* 0x000000760400720c */ /* 0x000fe20003fc4070 */
[----:B------:R-:W-:Y:S01]  /*5e10*/  IMAD.HI.U32 R5, R2, R121, RZ ;  /* 0x0000007902057227 */ /* 0x000fe200078e00ff */
[----:B------:R-:W-:-:S03]  /*5e20*/  ISETP.GT.U32.AND P0, PT, R4, R18, PT ;  /* 0x000000120400720c */ /* 0x000fc60003f04070 */
[--C-:B------:R-:W-:Y:S01]  /*5e30*/  @!P4 IMAD.IADD R117, R117, 0x1, -R4.reuse ;  /* 0x000000017575c824 */ /* 0x100fe200078e0a04 */
[----:B------:R-:W-:Y:S01]  /*5e40*/  IADD3 R5, -R5, RZ, RZ ;  /* 0x000000ff05057210 */ /* 0x000fe20007ffe1ff */
[----:B------:R-:W-:Y:S02]  /*5e50*/  VIADD R7, R0, 0x76 ;  /* 0x0000007600077836 */ /* 0x000fe40000000000 */
[----:B------:R-:W-:Y:S01]  /*5e60*/  @!P1 IMAD.MOV R115, RZ, RZ, -R115 ;  /* 0x000000ffff739224 */ /* 0x000fe200078e0a73 */
[C---:B------:R-:W-:Y:S01]  /*5e70*/  ISETP.GT.U32.AND P4, PT, R4.reuse, R117, PT ;  /* 0x000000750400720c */ /* 0x040fe20003f84070 */
[----:B------:R-:W-:Y:S01]  /*5e80*/  IMAD R121, R4, R5, R121 ;  /* 0x0000000504797224 */ /* 0x000fe200078e0279 */
[----:B------:R-:W-:Y:S01]  /*5e90*/  ISETP.GE.AND P1, PT, R10, RZ, PT ;  /* 0x000000ff0a00720c */ /* 0x000fe20003f26270 */
[--C-:B------:R-:W-:Y:S01]  /*5ea0*/  @!P6 IMAD.IADD R118, R118, 0x1, -R4.reuse ;  /* 0x000000017676e824 */ /* 0x100fe200078e0a04 */
[----:B------:R-:W-:Y:S01]  /*5eb0*/  IABS R9, R7 ;  /* 0x0000000700097213 */ /* 0x000fe20000000000 */
[----:B------:R-:W-:Y:S01]  /*5ec0*/  @!P0 IMAD.IADD R18, R18, 0x1, -R4 ;  /* 0x0000000112128824 */ /* 0x000fe200078e0a04 */
[----:B------:R-:W-:Y:S01]  /*5ed0*/  ISETP.GT.U32.AND P6, PT, R4, R121, PT ;  /* 0x000000790400720c */ /* 0x000fe20003fc4070 */
[----:B------:R-:W-:Y:S01]  /*5ee0*/  VIADD R10, R0, 0x77 ;  /* 0x00000077000a7836 */ /* 0x000fe20000000000 */
[----:B------:R-:W-:Y:S01]  /*5ef0*/  ISETP.GT.U32.AND P0, PT, R4, R120, PT ;  /* 0x000000780400720c */ /* 0x000fe20003f04070 */
[----:B------:R-:W-:-:S03]  /*5f00*/  IMAD.HI.U32 R5, R2, R9, RZ ;  /* 0x0000000902057227 */ /* 0x000fc600078e00ff */
[----:B------:R-:W-:Y:S01]  /*5f10*/  IABS R123, R10 ;  /* 0x0000000a007b7213 */ /* 0x000fe20000000000 */
[--C-:B------:R-:W-:Y:S01]  /*5f20*/  @!P4 IMAD.IADD R117, R117, 0x1, -R4.reuse ;  /* 0x000000017575c824 */ /* 0x100fe200078e0a04 */
[----:B------:R-:W-:Y:S01]  /*5f30*/  ISETP.GE.AND P4, PT, R12, RZ, PT ;  /* 0x000000ff0c00720c */ /* 0x000fe20003f86270 */
[----:B------:R-:W-:Y:S01]  /*5f40*/  VIADD R12, R0, 0x78 ;  /* 0x00000078000c7836 */ /* 0x000fe20000000000 */
[----:B------:R-:W-:Y:S01]  /*5f50*/  IADD3 R5, -R5, RZ, RZ ;  /* 0x000000ff05057210 */ /* 0x000fe20007ffe1ff */
[----:B------:R-:W-:Y:S01]  /*5f60*/  @!P3 IMAD.MOV R117, RZ, RZ, -R117 ;  /* 0x000000ffff75b224 */ /* 0x000fe200078e0a75 */
[----:B------:R-:W-:Y:S01]  /*5f70*/  ISETP.GT.U32.AND P3, PT, R4, R119, PT ;  /* 0x000000770400720c */ /* 0x000fe20003f64070 */
[----:B------:R-:W-:Y:S01]  /*5f80*/  @!P6 IMAD.IADD R121, R121, 0x1, -R4 ;  /* 0x000000017979e824 */ /* 0x000fe200078e0a04 */
[----:B------:R-:W-:Y:S01]  /*5f90*/  IABS R11, R12 ;  /* 0x0000000c000b7213 */ /* 0x000fe20000000000 */
[----:B------:R-:W-:-:S03]  /*5fa0*/  IMAD.HI.U32 R6, R2, R123, RZ ;  /* 0x0000007b02067227 */ /* 0x000fc600078e00ff */
[----:B------:R-:W-:Y:S01]  /*5fb0*/  ISETP.GT.U32.AND P6, PT, R4, R121, PT ;  /* 0x000000790400720c */ /* 0x000fe20003fc4070 */
[----:B------:R-:W-:Y:S01]  /*5fc0*/  @!P0 IMAD.IADD R120, R120, 0x1, -R4 ;  /* 0x0000000178788824 */ /* 0x000fe200078e0a04 */
[----:B------:R-:W-:Y:S01]  /*5fd0*/  ISETP.GE.AND P0, PT, R7, RZ, PT ;  /* 0x000000ff0700720c */ /* 0x000fe20003f06270 */
[----:B------:R-:W-:-:S04]  /*5fe0*/  IMAD.HI.U32 R7, R2, R11, RZ ;  /* 0x0000000b02077227 */ /* 0x000fc800078e00ff */
[----:B------:R-:W-:Y:S02]  /*5ff0*/  IMAD.MOV R6, RZ, RZ, -R6 ;  /* 0x000000ffff067224 */ /* 0x000fe400078e0a06 */
[----:B------:R-:W-:Y:S02]  /*6000*/  IMAD R122, R4, R5, R9 ;  /* 0x00000005047a7224 */ /* 0x000fe400078e0209 */
[----:B------:R-:W-:Y:S01]  /*6010*/  @!P3 IMAD.IADD R119, R119, 0x1, -R4 ;  /* 0x000000017777b824 */ /* 0x000fe200078e0a04 */
[----:B------:R-:W-:Y:S01]  /*6020*/  ISETP.GE.AND P3, PT, R8, RZ, PT ;  /* 0x000000ff0800720c */ /* 0x000fe20003f66270 */
[----:B------:R-:W-:Y:S01]  /*6030*/  IMAD.MOV R7, RZ, RZ, -R7 ;  /* 0x000000ffff077224 */ /* 0x000fe200078e0a07 */
[----:B------:R-:W-:Y:S01]  /*6040*/  IADD3 R8, R0, 0x79, RZ ;  /* 0x0000007900087810 */ /* 0x000fe20007ffe0ff */
[C---:B------:R-:W-:Y:S02]  /*6050*/  IMAD R123, R4.reuse, R6, R123 ;  /* 0x00000006047b7224 */ /* 0x040fe400078e027b */
[----:B------:R-:W-:Y:S01]  /*6060*/  @!P1 IMAD.MOV R118, RZ, RZ, -R118 ;  /* 0x000000ffff769224 */ /* 0x000fe200078e0a76 */
[C---:B------:R-:W-:Y:S01]  /*6070*/  ISETP.GT.U32.AND P1, PT, R4.reuse, R122, PT ;  /* 0x0000007a0400720c */ /* 0x040fe20003f24070 */
[C---:B------:R-:W-:Y:S01]  /*6080*/  IMAD R124, R4.reuse, R7, R11 ;  /* 0x00000007047c7224 */ /* 0x040fe200078e020b */
[----:B------:R-:W-:Y:S01]  /*6090*/  IABS R17, R8 ;  /* 0x0000000800117213 */ /* 0x000fe20000000000 */
[----:B------:R-:W-:Y:S01]  /*60a0*/  @!P4 IMAD.MOV R119, RZ, RZ, -R119 ;  /* 0x000000ffff77c224 */ /* 0x000fe200078e0a77 */
[C---:B------:R-:W-:Y:S01]  /*60b0*/  ISETP.GT.U32.AND P4, PT, R4.reuse, R123, PT ;  /* 0x0000007b0400720c */ /* 0x040fe20003f84070 */
[----:B------:R-:W-:Y:S01]  /*60c0*/  @!P6 IMAD.IADD R121, R121, 0x1, -R4 ;  /* 0x000000017979e824 */ /* 0x000fe200078e0a04 */
[----:B------:R-:W-:Y:S01]  /*60d0*/  ISETP.GT.U32.AND P6, PT, R4, R124, PT ;  /* 0x0000007c0400720c */ /* 0x000fe20003fc4070 */
[C---:B------:R-:W-:Y:S01]  /*60e0*/  VIADD R9, R0.reuse, 0x7a ;  /* 0x0000007a00097836 */ /* 0x040fe20000000000 */
[----:B------:R-:W-:Y:S01]  /*60f0*/  IADD3 R11, R0, 0x7c, RZ ;  /* 0x0000007c000b7810 */ /* 0x000fe20007ffe0ff */
[----:B------:R-:W-:-:S03]  /*6100*/  IMAD.HI.U32 R5, R2, R17, RZ ;  /* 0x0000001102057227 */ /* 0x000fc600078e00ff */
[----:B------:R-:W-:Y:S01]  /*6110*/  IABS R125, R9 ;  /* 0x00000009007d7213 */ /* 0x000fe20000000000 */
[----:B------:R-:W-:Y:S01]  /*6120*/  @!P1 IMAD.IADD R122, R122, 0x1, -R4 ;  /* 0x000000017a7a9824 */ /* 0x000fe200078e0a04 */
[----:B------:R-:W-:Y:S01]  /*6130*/  ISETP.GE.AND P1, PT, R12, RZ, PT ;  /* 0x000000ff0c00720c */ /* 0x000fe20003f26270 */
[----:B------:R-:W-:Y:S01]  /*6140*/  @!P5 IMAD.MOV R18, RZ, RZ, -R18 ;  /* 0x000000ffff12d224 */ /* 0x000fe200078e0a12 */
[C---:B------:R-:W-:Y:S01]  /*6150*/  ISETP.GT.U32.AND P5, PT, R4.reuse, R120, PT ;  /* 0x000000780400720c */ /* 0x040fe20003fa4070 */
[--C-:B------:R-:W-:Y:S01]  /*6160*/  @!P4 IMAD.IADD R123, R123, 0x1, -R4.reuse ;  /* 0x000000017b7bc824 */ /* 0x100fe200078e0a04 */
[----:B------:R-:W-:Y:S01]  /*6170*/  ISETP.GT.U32.AND P4, PT, R4, R122, PT ;  /* 0x0000007a0400720c */ /* 0x000fe20003f84070 */
[----:B------:R-:W-:Y:S01]  /*6180*/  @!P6 IMAD.IADD R124, R124, 0x1, -R4 ;  /* 0x000000017c7ce824 */ /* 0x000fe200078e0a04 */
[----:B------:R-:W-:Y:S01]  /*6190*/  IABS R127, R11 ;  /* 0x0000000b007f7213 */ /* 0x000fe20000000000 */
[----:B------:R-:W-:Y:S01]  /*61a0*/  IMAD.MOV R6, RZ, RZ, -R5 ;  /* 0x000000ffff067224 */ /* 0x000fe200078e0a05 */
[----:B------:R-:W-:Y:S01]  /*61b0*/  ISETP.GT.U32.AND P6, PT, R4, R123, PT ;  /* 0x0000007b0400720c */ /* 0x000fe20003fc4070 */
[----:B------:R-:W-:-:S04]  /*61c0*/  IMAD.HI.U32 R5, R2, R125, RZ ;  /* 0x0000007d02057227 */ /* 0x000fc800078e00ff */
[----:B------:R-:W-:Y:S02]  /*61d0*/  IMAD.MOV R5, RZ, RZ, -R5 ;  /* 0x000000ffff057224 */ /* 0x000fe400078e0a05 */
[C---:B------:R-:W-:Y:S02]  /*61e0*/  IMAD R17, R4.reuse, R6, R17 ;  /* 0x0000000604117224 */ /* 0x040fe400078e0211 */
[----:B------:R-:W-:Y:S02]  /*61f0*/  IMAD R125, R4, R5, R125 ;  /* 0x00000005047d7224 */ /* 0x000fe400078e027d */
[--C-:B------:R-:W-:Y:S01]  /*6200*/  @!P4 IMAD.IADD R122, R122, 0x1, -R4.reuse ;  /* 0x000000017a7ac824 */ /* 0x100fe200078e0a04 */
[----:B------:R-:W-:Y:S01]  /*6210*/  ISETP.GT.U32.AND P4, PT, R4, R17, PT ;  /* 0x000000110400720c */ /* 0x000fe20003f84070 */
[--C-:B------:R-:W-:Y:S01]  /*6220*/  @!P5 IMAD.IADD R120, R120, 0x1, -R4.reuse ;  /* 0x000000017878d824 */ /* 0x100fe200078e0a04 */
[----:B------:R-:W-:Y:S01]  /*6230*/  ISETP.GE.AND P5, PT, R10, RZ, PT ;  /* 0x000000ff0a00720c */ /* 0x000fe20003fa6270 */
[----:B------:R-:W-:Y:S01]  /*6240*/  @!P6 IMAD.IADD R123, R123, 0x1, -R4 ;  /* 0x000000017b7be824 */ /* 0x000fe200078e0a04 */
[C---:B------:R-:W-:Y:S01]  /*6250*/  IADD3 R10, R0.reuse, 0x7b, RZ ;  /* 0x0000007b000a7810 */ /* 0x040fe20007ffe0ff */
[----:B------:R-:W-:Y:S01]  /*6260*/  VIADD R12, R0, 0x7d ;  /* 0x0000007d000c7836 */ /* 0x000fe20000000000 */
[C---:B------:R-:W-:Y:S01]  /*6270*/  ISETP.GT.U32.AND P6, PT, R4.reuse, R125, PT ;  /* 0x0000007d0400720c */ /* 0x040fe20003fc4070 */
[----:B------:R-:W-:Y:S01]  /*6280*/  @!P2 IMAD.MOV R120, RZ, RZ, -R120 ;  /* 0x000000ffff78a224 */ /* 0x000fe200078e0a78 */
[----:B------:R-:W-:Y:S01]  /*6290*/  IABS R7, R10 ;  /* 0x0000000a00077213 */ /* 0x000fe20000000000 */
[----:B------:R-:W-:Y:S01]  /*62a0*/  @!P3 IMAD.MOV R121, RZ, RZ, -R121 ;  /* 0x000000ffff79b224 */ /* 0x000fe200078e0a79 */
[----:B------:R-:W-:Y:S01]  /*62b0*/  IABS R6, R12 ;  /* 0x0000000c00067213 */ /* 0x000fe20000000000 */
[----:B------:R-:W-:Y:S01]  /*62c0*/  @!P0 IMAD.MOV R122, RZ, RZ, -R122 ;  /* 0x000000ffff7a8224 */ /* 0x000fe200078e0a7a */
[----:B------:R-:W-:Y:S01]  /*62d0*/  ISETP.GT.U32.AND P2, PT, R4, R124, PT ;  /* 0x0000007c0400720c */ /* 0x000fe20003f44070 */
[----:B------:R-:W-:Y:S01]  /*62e0*/  IMAD.HI.U32 R5, R2, R7, RZ ;  /* 0x0000000702057227 */ /* 0x000fe200078e00ff */
[----:B------:R-:W-:-:S02]  /*62f0*/  @!P4 IADD3 R17, R17, -R4, RZ ;  /* 0x800000041111c210 */ /* 0x000fc40007ffe0ff */
[----:B------:R-:W-:Y:S01]  /*6300*/  ISETP.GE.AND P4, PT, R9, RZ, PT ;  /* 0x000000ff0900720c */ /* 0x000fe20003f86270 */
[----:B------:R-:W-:Y:S01]  /*6310*/  IMAD.MOV R126, RZ, RZ, -R5 ;  /* 0x000000ffff7e7224 */ /* 0x000fe200078e0a05 */
[----:B------:R-:W-:Y:S01]  /*6320*/  @!P5 IADD3 R123, -R123, RZ, RZ ;  /* 0x000000ff7b7bd210 */ /* 0x000fe20007ffe1ff */
[----:B------:R-:W-:Y:S01]  /*6330*/  @!P6 IMAD.IADD R125, R125, 0x1, -R4 ;  /* 0x000000017d7de824 */ /* 0x000fe200078e0a04 */
[----:B------:R-:W-:Y:S01]  /*6340*/  ISETP.GT.U32.AND P6, PT, R4, R17, PT ;  /* 0x000000110400720c */ /* 0x000fe20003fc4070 */
[----:B------:R-:W-:Y:S01]  /*6350*/  IMAD.HI.U32 R5, R2, R127, RZ ;  /* 0x0000007f02057227 */ /* 0x000fe200078e00ff */
[----:B------:R-:W-:Y:S02]  /*6360*/  ISETP.GE.AND P5, PT, R10, RZ, PT ;  /* 0x000000ff0a00720c */ /* 0x000fe40003fa6270 */
[C---:B------:R-:W-:Y:S01]  /*6370*/  ISETP.GT.U32.AND P0, PT, R4.reuse, R125, PT ;  /* 0x0000007d0400720c */ /* 0x040fe20003f04070 */
[----:B------:R-:W-:Y:S02]  /*6380*/  IMAD R126, R4, R126, R7 ;  /* 0x0000007e047e7224 */ /* 0x000fe400078e0207 */
[----:B------:R-:W-:-:S02]  /*6390*/  IMAD.MOV.U32 R7, RZ, RZ, R6 ;  /* 0x000000ffff077224 */ /* 0x000fc400078e0006 */
[----:B------:R-:W-:Y:S01]  /*63a0*/  IMAD.MOV R6, RZ, RZ, -R5 ;  /* 0x000000ffff067224 */ /* 0x000fe200078e0a05 */
[----:B------:R-:W-:Y:S01]  /*63b0*/  ISETP.GT.U32.AND P3, PT, R4, R126, PT ;  /* 0x0000007e0400720c */ /* 0x000fe20003f64070 */
[----:B------:R-:W-:-:S04]  /*63c0*/  IMAD.HI.U32 R5, R2, R7, RZ ;  /* 0x0000000702057227 */ /* 0x000fc800078e00ff */
[----:B------:R-:W-:Y:S02]  /*63d0*/  IMAD R127, R4, R6, R127 ;  /* 0x00000006047f7224 */ /* 0x000fe400078e027f */
[--C-:B------:R-:W-:Y:S02]  /*63e0*/  @!P6 IMAD.IADD R17, R17, 0x1, -R4.reuse ;  /* 0x000000011111e824 */ /* 0x100fe400078e0a04 */
[----:B------:R-:W-:Y:S01]  /*63f0*/  VIADD R6, R0, 0x7e ;  /* 0x0000007e00067836 */ /* 0x000fe20000000000 */
[----:B------:R-:W-:Y:S01]  /*6400*/  ISETP.GT.U32.AND P6, PT, R4, R127, PT ;  /* 0x0000007f0400720c */ /* 0x000fe20003fc4070 */
[----:B------:R-:W-:Y:S02]  /*6410*/  IMAD.MOV R5, RZ, RZ, -R5 ;  /* 0x000000ffff057224 */ /* 0x000fe400078e0a05 */
[--C-:B------:R-:W-:Y:S01]  /*6420*/  @!P2 IMAD.IADD R124, R124, 0x1, -R4.reuse ;  /* 0x000000017c7ca824 */ /* 0x100fe200078e0a04 */
[----:B------:R-:W-:Y:S01]  /*6430*/  IABS R129, R6 ;  /* 0x0000000600817213 */ /* 0x000fe20000000000 */
[----:B------:R-:W-:Y:S01]  /*6440*/  @!P0 IMAD.IADD R125, R125, 0x1, -R4 ;  /* 0x000000017d7d8824 */ /* 0x000fe200078e0a04 */
[----:B------:R-:W-:Y:S01]  /*6450*/  ISETP.GE.AND P2, PT, R8, RZ, PT ;  /* 0x000000ff0800720c */ /* 0x000fe20003f46270 */
[----:B------:R-:W-:Y:S01]  /*6460*/  IMAD R128, R4, R5, R7 ;  /* 0x0000000504807224 */ /* 0x000fe200078e0207 */
[----:B------:R-:W-:Y:S01]  /*6470*/  @!P3 IADD3 R126, R126, -R4, RZ ;  /* 0x800000047e7eb210 */ /* 0x000fe20007ffe0ff */
[----:B------:R-:W-:Y:S01]  /*6480*/  IMAD.HI.U32 R5, R2, R129, RZ ;  /* 0x0000008102057227 */ /* 0x000fe200078e00ff */
[----:B------:R-:W-:-:S02]  /*6490*/  ISETP.GE.AND P3, PT, R6, RZ, PT ;  /* 0x000000ff0600720c */ /* 0x000fc40003f66270 */
[----:B------:R-:W-:Y:S01]  /*64a0*/  ISETP.GE.AND P0, PT, R12, RZ, PT ;  /* 0x000000ff0c00720c */ /* 0x000fe20003f06270 */
[----:B------:R-:W-:Y:S01]  /*64b0*/  @!P6 IMAD.IADD R127, R127, 0x1, -R4 ;  /* 0x000000017f7fe824 */ /* 0x000fe200078e0a04 */
[C---:B------:R-:W-:Y:S01]  /*64c0*/  ISETP.GT.U32.AND P6, PT, R4.reuse, R126, PT ;  /* 0x0000007e0400720c */ /* 0x040fe20003fc4070 */
[----:B------:R-:W-:Y:S01]  /*64d0*/  @!P4 IMAD.MOV R125, RZ, RZ, -R125 ;  /* 0x000000ffff7dc224 */ /* 0x000fe200078e0a7d */
[----:B------:R-:W-:Y:S01]  /*64e0*/  ISETP.GT.U32.AND P4, PT, R4, R128, PT ;  /* 0x000000800400720c */ /* 0x000fe20003f84070 */
[C---:B------:R-:W-:Y:S01]  /*64f0*/  VIADD R8, R0.reuse, 0x7f ;  /* 0x0000007f00087836 */ /* 0x040fe20000000000 */
[----:B------:R-:W-:Y:S01]  /*6500*/  IADD3 R5, -R5, RZ, RZ ;  /* 0x000000ff05057210 */ /* 0x000fe20007ffe1ff */
[C---:B------:R-:W-:Y:S01]  /*6510*/  VIADD R10, R0.reuse, 0x80 ;  /* 0x00000080000a7836 */ /* 0x040fe20000000000 */
[----:B------:R-:W-:Y:S01]  /*6520*/  IADD3 R12, R0, 0x84, RZ ;  /* 0x00000084000c7810 */ /* 0x000fe20007ffe0ff */
[----:B------:R-:W-:Y:S01]  /*6530*/  @!P2 IMAD.MOV R17, RZ, RZ, -R17 ;  /* 0x000000ffff11a224 */ /* 0x000fe200078e0a11 */
[----:B------:R-:W-:Y:S01]  /*6540*/  IABS R7, R8 ;  /* 0x0000000800077213 */ /* 0x000fe20000000000 */
[C---:B------:R-:W-:Y:S01]  /*6550*/  IMAD R129, R4.reuse, R5, R129 ;  /* 0x0000000504817224 */ /* 0x040fe200078e0281 */
[----:B------:R-:W-:Y:S01]  /*6560*/  ISETP.GT.U32.AND P2, PT, R4, R127, PT ;  /* 0x0000007f0400720c */ /* 0x000fe20003f44070 */
[----:B------:R-:W-:Y:S01]  /*6570*/  @!P1 IMAD.MOV R124, RZ, RZ, -R124 ;  /* 0x000000ffff7c9224 */ /* 0x000fe200078e0a7c */
[----:B------:R-:W-:Y:S01]  /*6580*/  ISETP.GE.AND P1, PT, R11, RZ, PT ;  /* 0x000000ff0b00720c */ /* 0x000fe20003f26270 */
[----:B------:R-:W-:Y:S01]  /*6590*/  @!P6 IMAD.IADD R126, R126, 0x1, -R4 ;  /* 0x000000017e7ee824 */ /* 0x000fe200078e0a04 */
[----:B------:R-:W-:Y:S01]  /*65a0*/  IABS R131, R10 ;  /* 0x0000000a00837213 */ /* 0x000fe20000000000 */
[----:B------:R-:W-:Y:S01]  /*65b0*/  IMAD.HI.U32 R5, R2, R7, RZ ;  /* 0x0000000702057227 */ /* 0x000fe200078e00ff */
[----:B------:R-:W-:-:S02]  /*65c0*/  ISETP.GT.U32.AND P6, PT, R4, R129, PT ;  /* 0x000000810400720c */ /* 0x000fc40003fc4070 */
[----:B------:R-:W-:Y:S01]  /*65d0*/  @!P4 IADD3 R128, R128, -R4, RZ ;  /* 0x800000048080c210 */ /* 0x000fe20007ffe0ff */
[----:B------:R-:W-:Y:S01]  /*65e0*/  @!P5 IMAD.MOV R126, RZ, RZ, -R126 ;  /* 0x000000ffff7ed224 */ /* 0x000fe200078e0a7e */
[----:B------:R-:W-:Y:S01]  /*65f0*/  ISETP.GE.AND P4, PT, R10, RZ, PT ;  /* 0x000000ff0a00720c */ /* 0x000fe20003f86270 */
[----:B------:R-:W-:Y:S01]  /*6600*/  IMAD.HI.U32 R6, R2, R131, RZ ;  /* 0x0000008302067227 */ /* 0x000fe200078e00ff */
[----:B------:R-:W-:-:S03]  /*6610*/  ISETP.GT.U32.AND P5, PT, R4, R128, PT ;  /* 0x000000800400720c */ /* 0x000fc60003fa4070 */
[----:B------:R-:W-:Y:S02]  /*6620*/  IMAD.MOV R130, RZ, RZ, -R5 ;  /* 0x000000ffff827224 */ /* 0x000fe400078e0a05 */
[----:B------:R-:W-:Y:S02]  /*6630*/  VIADD R11, R0, 0x81 ;  /* 0x00000081000b7836 */ /* 0x000fe40000000000 */
[----:B------:R-:W-:Y:S01]  /*6640*/  @!P2 IMAD.IADD R127, R127, 0x1, -R4 ;  /* 0x000000017f7fa824 */ /* 0x000fe200078e0a04 */
[----:B------:R-:W-:Y:S01]  /*6650*/  ISETP.GE.AND P2, PT, R8, RZ, PT ;  /* 0x000000ff0800720c */ /* 0x000fe20003f46270 */
[----:B------:R-:W-:Y:S01]  /*6660*/  IMAD.MOV R6, RZ, RZ, -R6 ;  /* 0x000000ffff067224 */ /* 0x000fe200078e0a06 */
[----:B------:R-:W-:Y:S01]  /*6670*/  IABS R9, R11 ;  /* 0x0000000b00097213 */ /* 0x000fe20000000000 */
[C---:B------:R-:W-:Y:S02]  /*6680*/  IMAD R130, R4.reuse, R130, R7 ;  /* 0x0000008204827224 */ /* 0x040fe400078e0207 */
[----:B------:R-:W-:-:S02]  /*6690*/  IMAD R131, R4, R6, R131 ;  /* 0x0000000604837224 */ /* 0x000fc400078e0283 */
[--C-:B------:R-:W-:Y:S02]  /*66a0*/  @!P6 IMAD.IADD R129, R129, 0x1, -R4.reuse ;  /* 0x000000018181e824 */ /* 0x100fe400078e0a04 */
[----:B------:R-:W-:Y:S01]  /*66b0*/  @!P1 IMAD.MOV R127, RZ, RZ, -R127 ;  /* 0x000000ffff7f9224 */ /* 0x000fe200078e0a7f */
[----:B------:R-:W-:Y:S01]  /*66c0*/  ISETP.GT.U32.AND P1, PT, R4, R130, PT ;  /* 0x000000820400720c */ /* 0x000fe20003f24070 */
[----:B------:R-:W-:Y:S01]  /*66d0*/  @!P5 IMAD.IADD R128, R128, 0x1, -R4 ;  /* 0x000000018080d824 */ /* 0x000fe200078e0a04 */
[----:B------:R-:W-:Y:S01]  /*66e0*/  ISETP.GT.U32.AND P6, PT, R4, R129, PT ;  /* 0x000000810400720c */ /* 0x000fe20003fc4070 */
[----:B------:R-:W-:Y:S01]  /*66f0*/  IMAD.HI.U32 R5, R2, R9, RZ ;  /* 0x0000000902057227 */ /* 0x000fe200078e00ff */
[----:B------:R-:W-:-:S03]  /*6700*/  ISETP.GT.U32.AND P5, PT, R4, R131, PT ;  /* 0x000000830400720c */ /* 0x000fc60003fa4070 */
[C---:B------:R-:W-:Y:S02]  /*6710*/  VIADD R8, R0.reuse, 0x82 ;  /* 0x0000008200087836 */ /* 0x040fe40000000000 */
[----:B------:R-:W-:Y:S02]  /*6720*/  IMAD.MOV R5, RZ, RZ, -R5 ;  /* 0x000000ffff057224 */ /* 0x000fe400078e0a05 */
        /* <DEDUP_REMOVED lines=9> */
[----:B------:R-:W-:-:S03]  /*67c0*/  ISETP.GE.AND P1, PT, R11, RZ, PT ;  /* 0x000000ff0b00720c */ /* 0x000fc60003f26270 */
[----:B------:R-:W-:Y:S01]  /*67d0*/  @!P5 IMAD.IADD R131, R131, 0x1, -R4 ;  /* 0x000000018383d824 */ /* 0x000fe200078e0a04 */
[----:B------:R-:W-:Y:S01]  /*67e0*/  ISETP.GT.U32.AND P5, PT, R4, R130, PT ;  /* 0x000000820400720c */ /* 0x000fe20003fa4070 */
[----:B------:R-:W-:Y:S01]  /*67f0*/  VIADD R13, R0, 0x85 ;  /* 0x00000085000d7836 */ /* 0x000fe20000000000 */
[----:B------:R-:W-:Y:S01]  /*6800*/  IADD3 R5, -R5, RZ, RZ ;  /* 0x000000ff05057210 */ /* 0x000fe20007ffe1ff */
[----:B------:R-:W-:-:S03]  /*6810*/  IMAD.HI.U32 R6, R2, R133, RZ ;  /* 0x0000008502067227 */ /* 0x000fc600078e00ff */
[----:B------:R-:W-:Y:S01]  /*6820*/  IABS R135, R13 ;  /* 0x0000000d00877213 */ /* 0x000fe20000000000 */
[----:B------:R-:W-:Y:S02]  /*6830*/  IMAD R132, R4, R5, R7 ;  /* 0x0000000504847224 */ /* 0x000fe400078e0207 */
[----:B------:R-:W-:Y:S01]  /*6840*/  @!P6 IMAD.IADD R16, R16, 0x1, -R4 ;  /* 0x000000011010e824 */ /* 0x000fe200078e0a04 */
[----:B------:R-:W-:Y:S01]  /*6850*/  ISETP.GT.U32.AND P6, PT, R4, R131, PT ;  /* 0x000000830400720c */ /* 0x000fe20003fc4070 */
[----:B------:R-:W-:Y:S02]  /*6860*/  IMAD.MOV R6, RZ, RZ, -R6 ;  /* 0x000000ffff067224 */ /* 0x000fe400078e0a06 */
[----:B------:R-:W-:Y:S01]  /*6870*/  @!P5 IADD3 R130, R130, -R4, RZ ;  /* 0x800000048282d210 */ /* 0x000fe20007ffe0ff */
[----:B------:R-:W-:Y:S01]  /*6880*/  @!P3 IMAD.MOV R129, RZ, RZ, -R129 ;  /* 0x000000ffff81b224 */ /* 0x000fe200078e0a81 */
[C---:B------:R-:W-:Y:S01]  /*6890*/  ISETP.GT.U32.AND P5, PT, R4.reuse, R132, PT ;  /* 0x000000840400720c */ /* 0x040fe20003fa4070 */
[----:B------:R-:W-:Y:S01]  /*68a0*/  IMAD R133, R4, R6, R133 ;  /* 0x0000000604857224 */ /* 0x000fe200078e0285 */
[----:B------:R-:W-:Y:S01]  /*68b0*/  ISETP.GE.AND P3, PT, R8, RZ, PT ;  /* 0x000000ff0800720c */ /* 0x000fe20003f66270 */
[----:B------:R-:W-:-:S04]  /*68c0*/  IMAD.HI.U32 R6, R2, R135, RZ ;  /* 0x0000008702067227 */ /* 0x000fc800078e00ff */
[----:B------:R-:W-:Y:S02]  /*68d0*/  IMAD.MOV R6, RZ, RZ, -R6 ;  /* 0x000000ffff067224 */ /* 0x000fe400078e0a06 */
[--C-:B------:R-:W-:Y:S01]  /*68e0*/  @!P6 IMAD.IADD R131, R131, 0x1, -R4.reuse ;  /* 0x000000018383e824 */ /* 0x100fe200078e0a04 */
[C---:B------:R-:W-:Y:S01]  /*68f0*/  ISETP.GT.U32.AND P6, PT, R4.reuse, R133, PT ;  /* 0x000000850400720c */ /* 0x040fe20003fc4070 */
[----:B------:R-:W-:Y:S01]  /*6900*/  IMAD R135, R4, R6, R135 ;  /* 0x0000000604877224 */ /* 0x000fe200078e0287 */
[----:B------:R-:W-:Y:S01]  /*6910*/  IADD3 R6, R0, 0x87, RZ ;  /* 0x0000008700067810 */ /* 0x000fe20007ffe0ff */
[----:B------:R-:W-:Y:S02]  /*6920*/  @!P5 IMAD.IADD R132, R132, 0x1, -R4 ;  /* 0x000000018484d824 */ /* 0x000fe400078e0a04 */
[----:B------:R-:W-:Y:S01]  /*6930*/  @!P2 IMAD.MOV R130, RZ, RZ, -R130 ;  /* 0x000000ffff82a224 */ /* 0x000fe200078e0a82 */
[----:B------:R-:W-:Y:S01]  /*6940*/  IABS R137, R6 ;  /* 0x0000000600897213 */ /* 0x000fe20000000000 */
[----:B------:R-:W-:Y:S01]  /*6950*/  @!P4 IMAD.MOV R131, RZ, RZ, -R131 ;  /* 0x000000ffff83c224 */ /* 0x000fe200078e0a83 */
[----:B------:R-:W-:Y:S01]  /*6960*/  ISETP.GT.U32.AND P2, PT, R4, R132, PT ;  /* 0x000000840400720c */ /* 0x000fe20003f44070 */
[----:B------:R-:W-:Y:S01]  /*6970*/  VIADD R8, R0, 0x86 ;  /* 0x0000008600087836 */ /* 0x000fe20000000000 */
[----:B------:R-:W-:Y:S01]  /*6980*/  ISETP.GT.U32.AND P4, PT, R4, R135, PT ;  /* 0x000000870400720c */ /* 0x000fe20003f84070 */
[----:B------:R-:W-:-:S03]  /*6990*/  IMAD.HI.U32 R5, R2, R9, RZ ;  /* 0x0000000902057227 */ /* 0x000fc600078e00ff */
[----:B------:R-:W-:Y:S01]  /*69a0*/  IABS R7, R8 ;  /* 0x0000000800077213 */ /* 0x000fe20000000000 */
[----:B------:R-:W-:Y:S02]  /*69b0*/  IMAD.MOV R5, RZ, RZ, -R5 ;  /* 0x000000ffff057224 */ /* 0x000fe400078e0a05 */
[--C-:B------:R-:W-:Y:S02]  /*69c0*/  @!P6 IMAD.IADD R133, R133, 0x1, -R4.reuse ;  /* 0x000000018585e824 */ /* 0x100fe400078e0a04 */
[----:B------:R-:W-:Y:S01]  /*69d0*/  IMAD R134, R4, R5, R9 ;  /* 0x0000000504867224 */ /* 0x000fe200078e0209 */
[----:B------:R-:W-:Y:S01]  /*69e0*/  IADD3 R9, R0, 0x8b, RZ ;  /* 0x0000008b00097810 */ /* 0x000fe20007ffe0ff */
[----:B------:R-:W-:Y:S01]  /*69f0*/  IMAD.HI.U32 R5, R2, R7, RZ ;  /* 0x0000000702057227 */ /* 0x000fe200078e00ff */
[C---:B------:R-:W-:Y:S02]  /*6a00*/  ISETP.GT.U32.AND P6, PT, R4.reuse, R133, PT ;  /* 0x000000850400720c */ /* 0x040fe40003fc4070 */
[----:B------:R-:W-:Y:S01]  /*6a10*/  ISETP.GT.U32.AND P5, PT, R4, R134, PT ;  /* 0x000000860400720c */ /* 0x000fe20003fa4070 */
[--C-:B------:R-:W-:Y:S01]  /*6a20*/  @!P2 IMAD.IADD R132, R132, 0x1, -R4.reuse ;  /* 0x000000018484a824 */ /* 0x100fe200078e0a04 */
[----:B------:R-:W-:Y:S01]  /*6a30*/  ISETP.GE.AND P2, PT, R13, RZ, PT ;  /* 0x000000ff0d00720c */ /* 0x000fe20003f46270 */
[----:B------:R-:W-:Y:S01]  /*6a40*/  @!P4 IMAD.IADD R135, R135, 0x1, -R4 ;  /* 0x000000018787c824 */ /* 0x000fe200078e0a04 */
[----:B------:R-:W-:Y:S01]  /*6a50*/  ISETP.GE.AND P4, PT, R8, RZ, PT ;  /* 0x000000ff0800720c */ /* 0x000fe20003f86270 */
[----:B------:R-:W-:Y:S01]  /*6a60*/  IMAD.MOV R5, RZ, RZ, -R5 ;  /* 0x000000ffff057224 */ /* 0x000fe200078e0a05 */
[----:B------:R-:W-:Y:S01]  /*6a70*/  @!P3 IADD3 R132, -R132, RZ, RZ ;  /* 0x000000ff8484b210 */ /* 0x000fe20007ffe1ff */
[----:B------:R-:W-:Y:S01]  /*6a80*/  @!P0 IMAD.MOV R128, RZ, RZ, -R128 ;  /* 0x000000ffff808224 */ /* 0x000fe200078e0a80 */
[C---:B------:R-:W-:Y:S01]  /*6a90*/  ISETP.GT.U32.AND P3, PT, R4.reuse, R135, PT ;  /* 0x000000870400720c */ /* 0x040fe20003f64070 */
[C---:B------:R-:W-:Y:S01]  /*6aa0*/  IMAD R136, R4.reuse, R5, R7 ;  /* 0x0000000504887224 */ /* 0x040fe200078e0207 */
[----:B------:R-:W-:Y:S01]  /*6ab0*/  ISETP.GT.U32.AND P0, PT, R4, R16, PT ;  /* 0x000000100400720c */ /* 0x000fe20003f04070 */
[----:B------:R-:W-:-:S02]  /*6ac0*/  IMAD.HI.U32 R5, R2, R137, RZ ;  /* 0x0000008902057227 */ /* 0x000fc400078e00ff */
[----:B------:R-:W-:Y:S02]  /*6ad0*/  @!P5 IADD3 R134, R134, -R4, RZ ;  /* 0x800000048686d210 */ /* 0x000fe40007ffe0ff */
[----:B------:R-:W-:Y:S02]  /*6ae0*/  IMAD.MOV R5, RZ, RZ, -R5 ;  /* 0x000000ffff057224 */ /* 0x000fe400078e0a05 */
[--C-:B------:R-:W-:Y:S01]  /*6af0*/  @!P6 IMAD.IADD R133, R133, 0x1, -R4.reuse ;  /* 0x000000018585e824 */ /* 0x100fe200078e0a04 */
[C---:B------:R-:W-:Y:S01]  /*6b00*/  ISETP.GT.U32.AND P6, PT, R4.reuse, R136, PT ;  /* 0x000000880400720c */ /* 0x040fe20003fc4070 */
[C---:B------:R-:W-:Y:S01]  /*6b10*/  IMAD R137, R4.reuse, R5, R137 ;  /* 0x0000000504897224 */ /* 0x040fe200078e0289 */
[----:B------:R-:W-:Y:S01]  /*6b20*/  ISETP.GT.U32.AND P5, PT, R4, R134, PT ;  /* 0x000000860400720c */ /* 0x000fe20003fa4070 */
[--C-:B------:R-:W-:Y:S02]  /*6b30*/  @!P3 IMAD.IADD R135, R135, 0x1, -R4.reuse ;  /* 0x000000018787b824 */ /* 0x100fe400078e0a04 */
[----:B------:R-:W-:Y:S01]  /*6b40*/  @!P0 IMAD.IADD R16, R16, 0x1, -R4 ;  /* 0x0000000110108824 */ /* 0x000fe200078e0a04 */
[----:B------:R-:W-:Y:S01]  /*6b50*/  ISETP.GT.U32.AND P3, PT, R4, R137, PT ;  /* 0x000000890400720c */ /* 0x000fe20003f64070 */
[----:B------:R-:W-:Y:S01]  /*6b60*/  VIADD R5, R0, 0x88 ;  /* 0x0000008800057836 */ /* 0x000fe20000000000 */
[----:B------:R-:W-:Y:S01]  /*6b70*/  ISETP.GE.AND P0, PT, R10, RZ, PT ;  /* 0x000000ff0a00720c */ /* 0x000fe20003f06270 */
[----:B------:R-:W-:Y:S01]  /*6b80*/  @!P1 IMAD.MOV R16, RZ, RZ, -R16 ;  /* 0x000000ffff109224 */ /* 0x000fe200078e0a10 */
[----:B------:R-:W-:Y:S01]  /*6b90*/  ISETP.GE.AND P1, PT, R12, RZ, PT ;  /* 0x000000ff0c00720c */ /* 0x000fe20003f26270 */
[----:B------:R-:W-:Y:S01]  /*6ba0*/  VIADD R8, R0, 0x8a ;  /* 0x0000008a00087836 */ /* 0x000fe20000000000 */
[----:B------:R-:W-:Y:S01]  /*6bb0*/  IABS R7, R5 ;  /* 0x0000000500077213 */ /* 0x000fe20000000000 */
[--C-:B------:R-:W-:Y:S01]  /*6bc0*/  @!P6 IMAD.IADD R136, R136, 0x1, -R4.reuse ;  /* 0x000000018888e824 */ /* 0x100fe200078e0a04 */
[----:B------:R-:W-:Y:S01]  /*6bd0*/  IADD3 R12, R0, 0x8f, RZ ;  /* 0x0000008f000c7810 */ /* 0x000fe20007ffe0ff */
[----:B------:R-:W-:Y:S01]  /*6be0*/  @!P5 IMAD.IADD R134, R134, 0x1, -R4 ;  /* 0x000000018686d824 */ /* 0x000fe200078e0a04 */
[----:B------:R-:W-:Y:S01]  /*6bf0*/  ISETP.GE.AND P5, PT, R6, RZ, PT ;  /* 0x000000ff0600720c */ /* 0x000fe20003fa6270 */
[----:B------:R-:W-:Y:S01]  /*6c00*/  VIADD R6, R0, 0x89 ;  /* 0x0000008900067836 */ /* 0x000fe20000000000 */
[----:B------:R-:W-:Y:S01]  /*6c10*/  ISETP.GT.U32.AND P6, PT, R4, R136, PT ;  /* 0x000000880400720c */ /* 0x000fe20003fc4070 */
[----:B------:R-:W-:Y:S01]  /*6c20*/  VIADD R10, R0, 0x8c ;  /* 0x0000008c000a7836 */ /* 0x000fe20000000000 */
[----:B------:R-:W-:Y:S01]  /*6c30*/  @!P3 IADD3 R137, R137, -R4, RZ ;  /* 0x800000048989b210 */ /* 0x000fe20007ffe0ff */
[----:B------:R-:W-:Y:S01]  /*6c40*/  @!P0 IMAD.MOV R133, RZ, RZ, -R133 ;  /* 0x000000ffff858224 */ /* 0x000fe200078e0a85 */
[----:B------:R-:W-:Y:S01]  /*6c50*/  ISETP.GE.AND P0, PT, R5, RZ, PT ;  /* 0x000000ff0500720c */ /* 0x000fe20003f06270 */
[----:B------:R-:W-:Y:S01]  /*6c60*/  IMAD.HI.U32 R5, R2, R7, RZ ;  /* 0x0000000702057227 */ /* 0x000fe200078e00ff */
[----:B------:R-:W-:-:S02]  /*6c70*/  ISETP.GT.U32.AND P3, PT, R4, R137, PT ;  /* 0x000000890400720c */ /* 0x000fc40003f64070 */
[----:B------:R-:W-:Y:S01]  /*6c80*/  IABS R139, R8 ;  /* 0x00000008008b7213 */ /* 0x000fe20000000000 */
[----:B------:R-:W-:Y:S01]  /*6c90*/  @!P1 IMAD.MOV R134, RZ, RZ, -R134 ;  /* 0x000000ffff869224 */ /* 0x000fe200078e0a86 */
[----:B------:R-:W-:Y:S01]  /*6ca0*/  ISETP.GE.AND P1, PT, R6, RZ, PT ;  /* 0x000000ff0600720c */ /* 0x000fe20003f26270 */
[----:B------:R-:W-:Y:S01]  /*6cb0*/  IMAD.MOV R138, RZ, RZ, -R5 ;  /* 0x000000ffff8a7224 */ /* 0x000fe200078e0a05 */
[----:B------:R-:W-:Y:S01]  /*6cc0*/  IABS R15, R6 ;  /* 0x00000006000f7213 */ /* 0x000fe20000000000 */
[----:B------:R-:W-:Y:S01]  /*6cd0*/  IMAD.HI.U32 R6, R2, R139, RZ ;  /* 0x0000008b02067227 */ /* 0x000fe200078e00ff */
[----:B------:R-:W-:-:S03]  /*6ce0*/  IABS R141, R10 ;  /* 0x0000000a008d7213 */ /* 0x000fc60000000000 */
[----:B------:R-:W-:Y:S01]  /*6cf0*/  @!P6 IMAD.IADD R136, R136, 0x1, -R4 ;  /* 0x000000018888e824 */ /* 0x000fe200078e0a04 */
[----:B------:R-:W-:Y:S01]  /*6d00*/  ISETP.GE.AND P6, PT, R9, RZ, PT ;  /* 0x000000ff0900720c */ /* 0x000fe20003fc6270 */
[C---:B------:R-:W-:Y:S01]  /*6d10*/  IMAD R138, R4.reuse, R138, R7 ;  /* 0x0000008a048a7224 */ /* 0x040fe200078e0207 */
[----:B------:R-:W-:Y:S01]  /*6d20*/  @!P3 IADD3 R137, R137, -R4, RZ ;  /* 0x800000048989b210 */ /* 0x000fe20007ffe0ff */
[----:B------:R-:W-:Y:S01]  /*6d30*/  IMAD.MOV R6, RZ, RZ, -R6 ;  /* 0x000000ffff067224 */ /* 0x000fe200078e0a06 */
[----:B------:R-:W-:Y:S01]  /*6d40*/  IABS R9, R9 ;  /* 0x0000000900097213 */ /* 0x000fe20000000000 */
[----:B------:R-:W-:Y:S01]  /*6d50*/  @!P4 IMAD.MOV R136, RZ, RZ, -R136 ;  /* 0x000000ffff88c224 */ /* 0x000fe200078e0a88 */
[----:B------:R-:W-:Y:S01]  /*6d60*/  ISETP.GT.U32.AND P4, PT, R4, R138, PT ;  /* 0x0000008a0400720c */ /* 0x000fe20003f84070 */
[----:B------:R-:W-:-:S04]  /*6d70*/  IMAD.HI.U32 R5, R2, R15, RZ ;  /* 0x0000000f02057227 */ /* 0x000fc800078e00ff */
[C---:B------:R-:W-:Y:S02]  /*6d80*/  IMAD R139, R4.reuse, R6, R139 ;  /* 0x00000006048b7224 */ /* 0x040fe400078e028b */
[----:B------:R-:W-:Y:S02]  /*6d90*/  IMAD.MOV R7, RZ, RZ, -R5 ;  /* 0x000000ffff077224 */ /* 0x000fe400078e0a05 */
[----:B------:R-:W-:Y:S01]  /*6da0*/  @!P5 IMAD.MOV R137, RZ, RZ, -R137 ;  /* 0x000000ffff89d224 */ /* 0x000fe200078e0a89 */
[----:B------:R-:W-:Y:S01]  /*6db0*/  ISETP.GT.U32.AND P5, PT, R4, R139, PT ;  /* 0x0000008b0400720c */ /* 0x000fe20003fa4070 */
[----:B------:R-:W-:-:S04]  /*6dc0*/  IMAD.HI.U32 R5, R2, R9, RZ ;  /* 0x0000000902057227 */ /* 0x000fc800078e00ff */
[----:B------:R-:W-:Y:S02]  /*6dd0*/  IMAD.MOV R5, RZ, RZ, -R5 ;  /* 0x000000ffff057224 */ /* 0x000fe400078e0a05 */
[C---:B------:R-:W-:Y:S02]  /*6de0*/  IMAD R15, R4.reuse, R7, R15 ;  /* 0x00000007040f7224 */ /* 0x040fe400078e020f */
[----:B------:R-:W-:Y:S02]  /*6df0*/  IMAD R140, R4, R5, R9 ;  /* 0x00000005048c7224 */ /* 0x000fe400078e0209 */
[--C-:B------:R-:W-:Y:S01]  /*6e00*/  @!P4 IMAD.IADD R138, R138, 0x1, -R4.reuse ;  /* 0x000000018a8ac824 */ /* 0x100fe200078e0a04 */
[----:B------:R-:W-:Y:S01]  /*6e10*/  ISETP.GT.U32.AND P3, PT, R4, R15, PT ;  /* 0x0000000f0400720c */ /* 0x000fe20003f64070 */
[----:B------:R-:W-:Y:S02]  /*6e20*/  VIADD R9, R0, 0x8d ;  /* 0x0000008d00097836 */ /* 0x000fe40000000000 */
[----:B------:R-:W-:Y:S01]  /*6e30*/  @!P5 IMAD.IADD R139, R139, 0x1, -R4 ;  /* 0x000000018b8bd824 */ /* 0x000fe200078e0a04 */
[----:B------:R-:W-:Y:S01]  /*6e40*/  ISETP.GT.U32.AND P4, PT, R4, R138, PT ;  /* 0x0000008a0400720c */ /* 0x000fe20003f84070 */
[----:B------:R-:W-:Y:S01]  /*6e50*/  VIADD R11, R0, 0x8e ;  /* 0x0000008e000b7836 */ /* 0x000fe20000000000 */
[----:B------:R-:W-:Y:S01]  /*6e60*/  IABS R7, R9 ;  /* 0x0000000900077213 */ /* 0x000fe20000000000 */
[----:B------:R-:W-:Y:S01]  /*6e70*/  IMAD.HI.U32 R5, R2, R141, RZ ;  /* 0x0000008d02057227 */ /* 0x000fe200078e00ff */
[----:B------:R-:W-:-:S02]  /*6e80*/  ISETP.GT.U32.AND P5, PT, R4, R139, PT ;  /* 0x0000008b0400720c */ /* 0x000fc40003fa4070 */
[----:B------:R-:W-:Y:S01]  /*6e90*/  IABS R143, R11 ;  /* 0x0000000b008f7213 */ /* 0x000fe20000000000 */
[----:B------:R-:W-:-:S04]  /*6ea0*/  IMAD.HI.U32 R6, R2, R7, RZ ;  /* 0x0000000702067227 */ /* 0x000fc800078e00ff */
[----:B------:R-:W-:Y:S02]  /*6eb0*/  IMAD.MOV R6, RZ, RZ, -R6 ;  /* 0x000000ffff067224 */ /* 0x000fe400078e0a06 */
[--C-:B------:R-:W-:Y:S02]  /*6ec0*/  @!P3 IMAD.IADD R15, R15, 0x1, -R4.reuse ;  /* 0x000000010f0fb824 */ /* 0x100fe400078e0a04 */
[--C-:B------:R-:W-:Y:S01]  /*6ed0*/  @!P4 IMAD.IADD R138, R138, 0x1, -R4.reuse ;  /* 0x000000018a8ac824 */ /* 0x100fe200078e0a04 */
[C---:B------:R-:W-:Y:S01]  /*6ee0*/  ISETP.GT.U32.AND P4, PT, R4.reuse, R140, PT ;  /* 0x0000008c0400720c */ /* 0x040fe20003f84070 */
[C---:B------:R-:W-:Y:S01]  /*6ef0*/  IMAD R142, R4.reuse, R6, R7 ;  /* 0x00000006048e7224 */ /* 0x040fe200078e0207 */
[C---:B------:R-:W-:Y:S01]  /*6f00*/  ISETP.GT.U32.AND P3, PT, R4.reuse, R15, PT ;  /* 0x0000000f0400720c */ /* 0x040fe20003f64070 */
[----:B------:R-:W-:Y:S02]  /*6f10*/  @!P5 IMAD.IADD R139, R139, 0x1, -R4 ;  /* 0x000000018b8bd824 */ /* 0x000fe400078e0a04 */
[----:B------:R-:W-:Y:S01]  /*6f20*/  @!P2 IMAD.MOV R135, RZ, RZ, -R135 ;  /* 0x000000ffff87a224 */ /* 0x000fe200078e0a87 */
[----:B------:R-:W-:Y:S01]  /*6f30*/  ISETP.GT.U32.AND P5, PT, R4, R142, PT ;  /* 0x0000008e0400720c */ /* 0x000fe20003fa4070 */
[----:B------:R-:W-:Y:S01]  /*6f40*/  IMAD.MOV R5, RZ, RZ, -R5 ;  /* 0x000000ffff057224 */ /* 0x000fe200078e0a05 */
[----:B------:R-:W-:Y:S01]  /*6f50*/  ISETP.GE.AND P2, PT, R8, RZ, PT ;  /* 0x000000ff0800720c */ /* 0x000fe20003f46270 */
[----:B------:R-:W-:Y:S01]  /*6f60*/  @!P0 IMAD.MOV R138, RZ, RZ, -R138 ;  /* 0x000000ffff8a8224 */ /* 0x000fe200078e0a8a */
[----:B------:R-:W-:Y:S01]  /*6f70*/  IABS R8, R12 ;  /* 0x0000000c00087213 */ /* 0x000fe20000000000 */
[----:B------:R-:W-:-:S02]  /*6f80*/  IMAD R141, R4, R5, R141 ;  /* 0x00000005048d7224 */ /* 0x000fc400078e028d */
[----:B------:R-:W-:Y:S01]  /*6f90*/  IMAD.HI.U32 R5, R2, R143, RZ ;  /* 0x0000008f02057227 */ /* 0x000fe200078e00ff */
[----:B------:R-:W-:-:S03]  /*6fa0*/  MOV R7, R8 ;  /* 0x0000000800077202 */ /* 0x000fc60000000f00 */
[----:B------:R-:W-:Y:S01]  /*6fb0*/  VIADD R8, R0, 0x90 ;  /* 0x0000009000087836 */ /* 0x000fe20000000000 */
[----:B------:R-:W-:Y:S01]  /*6fc0*/  IADD3 R5, -R5, RZ, RZ ;  /* 0x000000ff05057210 */ /* 0x000fe20007ffe1ff */
[--C-:B------:R-:W-:Y:S01]  /*6fd0*/  @!P4 IMAD.IADD R140, R140, 0x1, -R4.reuse ;  /* 0x000000018c8cc824 */ /* 0x100fe200078e0a04 */
[----:B------:R-:W-:Y:S01]  /*6fe0*/  ISETP.GE.AND P4, PT, R10, RZ, PT ;  /* 0x000000ff0a00720c */ /* 0x000fe20003f86270 */
[--C-:B------:R-:W-:Y:S01]  /*6ff0*/  @!P3 IMAD.IADD R15, R15, 0x1, -R4.reuse ;  /* 0x000000010f0fb824 */ /* 0x100fe200078e0a04 */
[----:B------:R-:W-:Y:S01]  /*7000*/  IABS R145, R8 ;  /* 0x0000000800917213 */ /* 0x000fe20000000000 */
[----:B------:R-:W-:Y:S01]  /*7010*/  @!P5 IMAD.IADD R142, R142, 0x1, -R4 ;  /* 0x000000018e8ed824 */ /* 0x000fe200078e0a04 */
[C---:B------:R-:W-:Y:S01]  /*7020*/  ISETP.GT.U32.AND P3, PT, R4.reuse, R141, PT ;  /* 0x0000008d0400720c */ /* 0x040fe20003f64070 */
[C---:B------:R-:W-:Y:S01]  /*7030*/  IMAD R143, R4.reuse, R5, R143 ;  /* 0x00000005048f7224 */ /* 0x040fe200078e028f */
[----:B------:R-:W-:Y:S01]  /*7040*/  ISETP.GT.U32.AND P0, PT, R4, R140, PT ;  /* 0x0000008c0400720c */ /* 0x000fe20003f04070 */
[----:B------:R-:W-:Y:S01]  /*7050*/  IMAD.HI.U32 R5, R2, R145, RZ ;  /* 0x0000009102057227 */ /* 0x000fe200078e00ff */
[----:B------:R-:W-:-:S02]  /*7060*/  ISETP.GT.U32.AND P5, PT, R4, R142, PT ;  /* 0x0000008e0400720c */ /* 0x000fc40003fa4070 */
[----:B------:R-:W-:Y:S01]  /*7070*/  IADD3 R10, R0, 0x92, RZ ;  /* 0x00000092000a7810 */ /* 0x000fe20007ffe0ff */
[----:B------:R-:W-:Y:S01]  /*7080*/  IMAD.HI.U32 R6, R2, R7, RZ ;  /* 0x0000000702067227 */ /* 0x000fe200078e00ff */
[----:B------:R-:W-:-:S03]  /*7090*/  IADD3 R5, -R5, RZ, RZ ;  /* 0x000000ff05057210 */ /* 0x000fc60007ffe1ff */
[----:B------:R-:W-:Y:S02]  /*70a0*/  IMAD.MOV R6, RZ, RZ, -R6 ;  /* 0x000000ffff067224 */ /* 0x000fe400078e0a06 */
[--C-:B------:R-:W-:Y:S01]  /*70b0*/  @!P3 IMAD.IADD R141, R141, 0x1, -R4.reuse ;  /* 0x000000018d8db824 */ /* 0x100fe200078e0a04 */
[----:B------:R-:W-:Y:S01]  /*70c0*/  ISETP.GE.AND P3, PT, R9, RZ, PT ;  /* 0x000000ff0900720c */ /* 0x000fe20003f66270 */
[----:B------:R-:W-:Y:S01]  /*70d0*/  IMAD R144, R4, R6, R7 ;  /* 0x0000000604907224 */ /* 0x000fe200078e0207 */
[----:B------:R-:W-:Y:S01]  /*70e0*/  IABS R9, R10 ;  /* 0x0000000a00097213 */ /* 0x000fe20000000000 */
[----:B------:R-:W-:Y:S01]  /*70f0*/  @!P0 IMAD.IADD R140, R140, 0x1, -R4 ;  /* 0x000000018c8c8824 */ /* 0x000fe200078e0a04 */
[C---:B------:R-:W-:Y:S01]  /*7100*/  ISETP.GT.U32.AND P0, PT, R4.reuse, R143, PT ;  /* 0x0000008f0400720c */ /* 0x040fe20003f04070 */
[C---:B------:R-:W-:Y:S02]  /*7110*/  IMAD R145, R4.reuse, R5, R145 ;  /* 0x0000000504917224 */ /* 0x040fe400078e0291 */
[----:B------:R-:W-:Y:S01]  /*7120*/  @!P1 IMAD.MOV R15, RZ, RZ, -R15 ;  /* 0x000000ffff0f9224 */ /* 0x000fe200078e0a0f */
[C---:B------:R-:W-:Y:S01]  /*7130*/  ISETP.GT.U32.AND P1, PT, R4.reuse, R141, PT ;  /* 0x0000008d0400720c */ /* 0x040fe20003f24070 */
[----:B------:R-:W-:Y:S01]  /*7140*/  @!P6 IMAD.MOV R140, RZ, RZ, -R140 ;  /* 0x000000ffff8ce224 */ /* 0x000fe200078e0a8c */
[----:B------:R-:W-:Y:S01]  /*7150*/  ISETP.GT.U32.AND P6, PT, R4, R144, PT ;  /* 0x000000900400720c */ /* 0x000fe20003fc4070 */
[----:B------:R-:W-:Y:S01]  /*7160*/  @!P5 IMAD.IADD R142, R142, 0x1, -R4 ;  /* 0x000000018e8ed824 */ /* 0x000fe200078e0a04 */
[----:B------:R-:W-:Y:S01]  /*7170*/  ISETP.GT.U32.AND P5, PT, R4, R145, PT ;  /* 0x000000910400720c */ /* 0x000fe20003fa4070 */
[----:B------:R-:W-:-:S02]  /*7180*/  VIADD R6, R0, 0x91 ;  /* 0x0000009100067836 */ /* 0x000fc40000000000 */
[----:B------:R-:W-:Y:S01]  /*7190*/  @!P2 IMAD.MOV R139, RZ, RZ, -R139 ;  /* 0x000000ffff8ba224 */ /* 0x000fe200078e0a8b */
[----:B------:R-:W-:Y:S01]  /*71a0*/  ISETP.GE.AND P2, PT, R11, RZ, PT ;  /* 0x000000ff0b00720c */ /* 0x000fe20003f46270 */
[--C-:B------:R-:W-:Y:S01]  /*71b0*/  @!P0 IMAD.IADD R143, R143, 0x1, -R4.reuse ;  /* 0x000000018f8f8824 */ /* 0x100fe200078e0a04 */
[----:B------:R-:W-:Y:S01]  /*71c0*/  IABS R7, R6 ;  /* 0x0000000600077213 */ /* 0x000fe20000000000 */
[----:B------:R-:W-:Y:S01]  /*71d0*/  VIADD R11, R0, 0x94 ;  /* 0x00000094000b7836 */ /* 0x000fe20000000000 */
[----:B------:R-:W-:Y:S01]  /*71e0*/  ISETP.GE.AND P0, PT, R8, RZ, PT ;  /* 0x000000ff0800720c */ /* 0x000fe20003f06270 */
[--C-:B------:R-:W-:Y:S01]  /*71f0*/  @!P1 IMAD.IADD R141, R141, 0x1, -R4.reuse ;  /* 0x000000018d8d9824 */ /* 0x100fe200078e0a04 */
[----:B------:R-:W-:Y:S01]  /*7200*/  ISETP.GE.AND P1, PT, R12, RZ, PT ;  /* 0x000000ff0c00720c */ /* 0x000fe20003f26270 */
[--C-:B------:R-:W-:Y:S01]  /*7210*/  @!P6 IMAD.IADD R144, R144, 0x1, -R4.reuse ;  /* 0x000000019090e824 */ /* 0x100fe200078e0a04 */
[----:B------:R-:W-:Y:S01]  /*7220*/  ISETP.GT.U32.AND P6, PT, R4, R143, PT ;  /* 0x0000008f0400720c */ /* 0x000fe20003fc4070 */
[----:B------:R-:W-:Y:S01]  /*7230*/  @!P5 IMAD.IADD R145, R145, 0x1, -R4 ;  /* 0x000000019191d824 */ /* 0x000fe200078e0a04 */
[----:B------:R-:W-:Y:S01]  /*7240*/  @!P4 IADD3 R141, -R141, RZ, RZ ;  /* 0x000000ff8d8dc210 */ /* 0x000fe20007ffe1ff */
[----:B------:R-:W-:Y:S01]  /*7250*/  IMAD.HI.U32 R5, R2, R7, RZ ;  /* 0x0000000702057227 */ /* 0x000fe200078e00ff */
[----:B------:R-:W-:-:S02]  /*7260*/  ISETP.GT.U32.AND P5, PT, R4, R144, PT ;  /* 0x000000900400720c */ /* 0x000fc40003fa4070 */
[----:B------:R-:W-:Y:S01]  /*7270*/  ISETP.GT.U32.AND P4, PT, R4, R145, PT ;  /* 0x000000910400720c */ /* 0x000fe20003f84070 */
[----:B------:R-:W-:Y:S01]  /*7280*/  IMAD.MOV R14, RZ, RZ, -R5 ;  /* 0x000000ffff0e7224 */ /* 0x000fe200078e0a05 */
[----:B------:R-:W-:Y:S01]  /*7290*/  @!P3 IADD3 R142, -R142, RZ, RZ ;  /* 0x000000ff8e8eb210 */ /* 0x000fe20007ffe1ff */
[----:B------:R-:W-:-:S04]  /*72a0*/  IMAD.HI.U32 R5, R2, R9, RZ ;  /* 0x0000000902057227 */ /* 0x000fc800078e00ff */
[C---:B------:R-:W-:Y:S01]  /*72b0*/  IMAD R14, R4.reuse, R14, R7 ;  /* 0x0000000e040e7224 */ /* 0x040fe200078e0207 */
[----:B------:R-:W-:Y:S01]  /*72c0*/  IABS R7, R11 ;  /* 0x0000000b00077213 */ /* 0x000fe20000000000 */
[----:B------:R-:W-:Y:S02]  /*72d0*/  IMAD.MOV R5, RZ, RZ, -R5 ;  /* 0x000000ffff057224 */ /* 0x000fe400078e0a05 */
[--C-:B------:R-:W-:Y:S01]  /*72e0*/  @!P6 IMAD.IADD R143, R143, 0x1, -R4.reuse ;  /* 0x000000018f8fe824 */ /* 0x100fe200078e0a04 */
[C---:B------:R-:W-:Y:S01]  /*72f0*/  ISETP.GT.U32.AND P6, PT, R4.reuse, R14, PT ;  /* 0x0000000e0400720c */ /* 0x040fe20003fc4070 */
[----:B------:R-:W-:Y:S01]  /*7300*/  IMAD R146, R4, R5, R9 ;  /* 0x0000000504927224 */ /* 0x000fe200078e0209 */
[C---:B------:R-:W-:Y:S01]  /*7310*/  IADD3 R9, R0.reuse, 0x95, RZ ;  /* 0x0000009500097810 */ /* 0x040fe20007ffe0ff */
[--C-:B------:R-:W-:Y:S02]  /*7320*/  @!P4 IMAD.IADD R145, R145, 0x1, -R4.reuse ;  /* 0x000000019191c824 */ /* 0x100fe400078e0a04 */
[----:B------:R-:W-:Y:S01]  /*7330*/  VIADD R8, R0, 0x93 ;  /* 0x0000009300087836 */ /* 0x000fe20000000000 */
[----:B------:R-:W-:Y:S01]  /*7340*/  ISETP.GT.U32.AND P4, PT, R4, R146, PT ;  /* 0x000000920400720c */ /* 0x000fe20003f84070 */
[----:B------:R-:W-:Y:S01]  /*7350*/  @!P5 IMAD.IADD R144, R144, 0x1, -R4 ;  /* 0x000000019090d824 */ /* 0x000fe200078e0a04 */
[----:B------:R-:W-:Y:S01]  /*7360*/  ISETP.GE.AND P5, PT, R6, RZ, PT ;  /* 0x000000ff0600720c */ /* 0x000fe20003fa6270 */
[----:B------:R-:W-:Y:S01]  /*7370*/  IMAD.HI.U32 R6, R2, R7, RZ ;  /* 0x0000000702067227 */ /* 0x000fe200078e00ff */
[----:B------:R-:W-:-:S02]  /*7380*/  IABS R147, R8 ;  /* 0x0000000800937213 */ /* 0x000fc40000000000 */
[----:B------:R-:W-:Y:S01]  /*7390*/  IABS R149, R9 ;  /* 0x0000000900957213 */ /* 0x000fe20000000000 */
[----:B------:R-:W-:Y:S01]  /*73a0*/  @!P6 IMAD.IADD R14, R14, 0x1, -R4 ;  /* 0x000000010e0ee824 */ /* 0x000fe200078e0a04 */
[----:B------:R-:W-:Y:S01]  /*73b0*/  ISETP.GE.AND P6, PT, R10, RZ, PT ;  /* 0x000000ff0a00720c */ /* 0x000fe20003fc6270 */
[----:B------:R-:W-:-:S03]  /*73c0*/  IMAD.HI.U32 R5, R2, R147, RZ ;  /* 0x0000009302057227 */ /* 0x000fc600078e00ff */
[----:B------:R-:W-:Y:S01]  /*73d0*/  ISETP.GT.U32.AND P3, PT, R4, R14, PT ;  /* 0x0000000e0400720c */ /* 0x000fe20003f64070 */
[----:B------:R-:W-:Y:S02]  /*73e0*/  IMAD.MOV R6, RZ, RZ, -R6 ;  /* 0x000000ffff067224 */ /* 0x000fe400078e0a06 */
[----:B------:R-:W-:Y:S02]  /*73f0*/  VIADD R10, R0, 0x96 ;  /* 0x00000096000a7836 */ /* 0x000fe40000000000 */
[----:B------:R-:W-:Y:S02]  /*7400*/  @!P4 IMAD.IADD R146, R146, 0x1, -R4 ;  /* 0x000000019292c824 */ /* 0x000fe400078e0a04 */
[----:B------:R-:W-:Y:S02]  /*7410*/  IMAD.MOV R5, RZ, RZ, -R5 ;  /* 0x000000ffff057224 */ /* 0x000fe400078e0a05 */
[C---:B------:R-:W-:Y:S01]  /*7420*/  IMAD R148, R4.reuse, R6, R7 ;  /* 0x0000000604947224 */ /* 0x040fe200078e0207 */
[----:B------:R-:W-:Y:S01]  /*7430*/  IABS R7, R10 ;  /* 0x0000000a00077213 */ /* 0x000fe20000000000 */
[C---:B------:R-:W-:Y:S01]  /*7440*/  IMAD R147, R4.reuse, R5, R147 ;  /* 0x0000000504937224 */ /* 0x040fe200078e0293 */
[----:B------:R-:W-:Y:S01]  /*7450*/  ISETP.GT.U32.AND P4, PT, R4, R146, PT ;  /* 0x000000920400720c */ /* 0x000fe20003f84070 */
[----:B------:R-:W-:-:S04]  /*7460*/  IMAD.HI.U32 R5, R2, R149, RZ ;  /* 0x0000009502057227 */ /* 0x000fc800078e00ff */
[----:B------:R-:W-:-:S04]  /*7470*/  IMAD.HI.U32 R6, R2, R7, RZ ;  /* 0x0000000702067227 */ /* 0x000fc800078e00ff */
[----:B------:R-:W-:Y:S01]  /*7480*/  @!P1 IMAD.MOV R144, RZ, RZ, -R144 ;  /* 0x000000ffff909224 */ /* 0x000fe200078e0a90 */
[----:B------:R-:W-:Y:S01]  /*7490*/  ISETP.GT.U32.AND P1, PT, R4, R148, PT ;  /* 0x000000940400720c */ /* 0x000fe20003f24070 */
[----:B------:R-:W-:Y:S01]  /*74a0*/  IMAD.MOV R5, RZ, RZ, -R5 ;  /* 0x000000ffff057224 */ /* 0x000fe200078e0a05 */
[----:B------:R-:W-:Y:S01]  /*74b0*/  IADD3 R6, -R6, RZ, RZ ;  /* 0x000000ff06067210 */ /* 0x000fe20007ffe1ff */
[--C-:B------:R-:W-:Y:S01]  /*74c0*/  @!P3 IMAD.IADD R14, R14, 0x1, -R4.reuse ;  /* 0x000000010e0eb824 */ /* 0x100fe200078e0a04 */
[----:B------:R-:W-:Y:S01]  /*74d0*/  ISETP.GE.AND P3, PT, R11, RZ, PT ;  /* 0x000000ff0b00720c */ /* 0x000fe20003f66270 */
[----:B------:R-:W-:Y:S01]  /*74e0*/  IMAD R149, R4, R5, R149 ;  /* 0x0000000504957224 */ /* 0x000fe200078e0295 */
[----:B------:R-:W-:Y:S01]  /*74f0*/  IADD3 R11, R0, 0x9c, RZ ;  /* 0x0000009c000b7810 */ /* 0x000fe20007ffe0ff */
[--C-:B------:R-:W-:Y:S01]  /*7500*/  @!P4 IMAD.IADD R146, R146, 0x1, -R4.reuse ;  /* 0x000000019292c824 */ /* 0x100fe200078e0a04 */
[----:B------:R-:W-:Y:S01]  /*7510*/  @!P5 IADD3 R14, -R14, RZ, RZ ;  /* 0x000000ff0e0ed210 */ /* 0x000fe20007ffe1ff */
[C---:B------:R-:W-:Y:S01]  /*7520*/  IMAD R150, R4.reuse, R6, R7 ;  /* 0x0000000604967224 */ /* 0x040fe200078e0207 */
[C---:B------:R-:W-:Y:S01]  /*7530*/  ISETP.GT.U32.AND P5, PT, R4.reuse, R149, PT ;  /* 0x000000950400720c */ /* 0x040fe20003fa4070 */
[----:B------:R-:W-:Y:S01]  /*7540*/  @!P2 IMAD.MOV R143, RZ, RZ, -R143 ;  /* 0x000000ffff8fa224 */ /* 0x000fe200078e0a8f */
[----:B------:R-:W-:Y:S01]  /*7550*/  ISETP.GT.U32.AND P2, PT, R4, R147, PT ;  /* 0x000000930400720c */ /* 0x000fe20003f44070 */
[----:B------:R-:W-:Y:S01]  /*7560*/  @!P1 IMAD.IADD R148, R148, 0x1, -R4 ;  /* 0x0000000194949824 */ /* 0x000fe200078e0a04 */
[----:B------:R-:W-:Y:S01]  /*7570*/  ISETP.GE.AND P4, PT, R9, RZ, PT ;  /* 0x000000ff0900720c */ /* 0x000fe20003f86270 */
[----:B------:R-:W-:Y:S01]  /*7580*/  @!P6 IMAD.MOV R146, RZ, RZ, -R146 ;  /* 0x000000ffff92e224 */ /* 0x000fe200078e0a92 */
[----:B------:R-:W-:Y:S01]  /*7590*/  ISETP.GT.U32.AND P6, PT, R4, R150, PT ;  /* 0x000000960400720c */ /* 0x000fe20003fc4070 */
[----:B------:R-:W-:Y:S01]  /*75a0*/  VIADD R6, R0, 0x97 ;  /* 0x0000009700067836 */ /* 0x000fe20000000000 */
[----:B------:R-:W-:Y:S01]  /*75b0*/  ISETP.GT.U32.AND P1, PT, R4, R148, PT ;  /* 0x000000940400720c */ /* 0x000fe20003f24070 */
[----:B------:R-:W-:Y:S01]  /*75c0*/  @!P0 IMAD.MOV R145, RZ, RZ, -R145 ;  /* 0x000000ffff918224 */ /* 0x000fe200078e0a91 */
[----:B------:R-:W-:Y:S01]  /*75d0*/  ISETP.GE.AND P0, PT, R8, RZ, PT ;  /* 0x000000ff0800720c */ /* 0x000fe20003f06270 */
[----:B------:R-:W-:Y:S01]  /*75e0*/  VIADD R8, R0, 0x98 ;  /* 0x0000009800087836 */ /* 0x000fe20000000000 */
[----:B------:R-:W-:Y:S01]  /*75f0*/  IABS R151, R6 ;  /* 0x0000000600977213 */ /* 0x000fe20000000000 */
[--C-:B------:R-:W-:Y:S01]  /*7600*/  @!P5 IMAD.IADD R149, R149, 0x1, -R4.reuse ;  /* 0x000000019595d824 */ /* 0x100fe200078e0a04 */
[----:B------:R-:W-:Y:S01]  /*7610*/  IABS R155, R11 ;  /* 0x0000000b009b7213 */ /* 0x000fe20000000000 */
[----:B------:R-:W-:Y:S01]  /*7620*/  @!P2 IMAD.IADD R147, R147, 0x1, -R4 ;  /* 0x000000019393a824 */ /* 0x000fe200078e0a04 */
[----:B------:R-:W-:Y:S01]  /*7630*/  IABS R7, R8 ;  /* 0x0000000800077213 */ /* 0x000fe20000000000 */
[----:B------:R-:W-:Y:S01]  /*7640*/  IMAD.HI.U32 R5, R2, R151, RZ ;  /* 0x0000009702057227 */ /* 0x000fe200078e00ff */
[----:B------:R-:W-:-:S02]  /*7650*/  ISETP.GT.U32.AND P5, PT, R4, R149, PT ;  /* 0x000000950400720c */ /* 0x000fc40003fa4070 */
[----:B------:R-:W-:Y:S01]  /*7660*/  ISETP.GT.U32.AND P2, PT, R4, R147, PT ;  /* 0x000000930400720c */ /* 0x000fe20003f44070 */
[--C-:B------:R-:W-:Y:S01]  /*7670*/  @!P6 IMAD.IADD R150, R150, 0x1, -R4.reuse ;  /* 0x000000019696e824 */ /* 0x100fe200078e0a04 */
[----:B------:R-:W-:Y:S01]  /*7680*/  IADD3 R5, -R5, RZ, RZ ;  /* 0x000000ff05057210 */ /* 0x000fe20007ffe1ff */
[----:B------:R-:W-:Y:S01]  /*7690*/  @!P1 IMAD.IADD R148, R148, 0x1, -R4 ;  /* 0x0000000194949824 */ /* 0x000fe200078e0a04 */
[----:B------:R-:W-:Y:S01]  /*76a0*/  ISETP.GE.AND P1, PT, R6, RZ, PT ;  /* 0x000000ff0600720c */ /* 0x000fe20003f26270 */
[----:B------:R-:W-:Y:S01]  /*76b0*/  IMAD.HI.U32 R6, R2, R7, RZ ;  /* 0x0000000702067227 */ /* 0x000fe200078e00ff */
[----:B------:R-:W-:-:S03]  /*76c0*/  ISETP.GT.U32.AND P6, PT, R4, R150, PT ;  /* 0x000000960400720c */ /* 0x000fc60003fc4070 */
[----:B------:R-:W-:Y:S02]  /*76d0*/  IMAD.MOV R6, RZ, RZ, -R6 ;  /* 0x000000ffff067224 */ /* 0x000fe400078e0a06 */
[----:B------:R-:W-:Y:S02]  /*76e0*/  IMAD R151, R4, R5, R151 ;  /* 0x0000000504977224 */ /* 0x000fe400078e0297 */
[----:B------:R-:W-:Y:S02]  /*76f0*/  VIADD R9, R0, 0x99 ;  /* 0x0000009900097836 */ /* 0x000fe40000000000 */
[C---:B------:R-:W-:Y:S02]  /*7700*/  IMAD R152, R4.reuse, R6, R7 ;  /* 0x0000000604987224 */ /* 0x040fe400078e0207 */
[--C-:B------:R-:W-:Y:S01]  /*7710*/  @!P5 IMAD.IADD R149, R149, 0x1, -R4.reuse ;  /* 0x000000019595d824 */ /* 0x100fe200078e0a04 */
[----:B------:R-:W-:Y:S01]  /*7720*/  ISETP.GT.U32.AND P5, PT, R4, R151, PT ;  /* 0x000000970400720c */ /* 0x000fe20003fa4070 */
[--C-:B------:R-:W-:Y:S01]  /*7730*/  @!P2 IMAD.IADD R147, R147, 0x1, -R4.reuse ;  /* 0x000000019393a824 */ /* 0x100fe200078e0a04 */
[----:B------:R-:W-:Y:S01]  /*7740*/  IABS R13, R9 ;  /* 0x00000009000d7213 */ /* 0x000fe20000000000 */
[----:B------:R-:W-:Y:S01]  /*7750*/  @!P6 IMAD.IADD R150, R150, 0x1, -R4 ;  /* 0x000000019696e824 */ /* 0x000fe200078e0a04 */
[----:B------:R-:W-:Y:S01]  /*7760*/  ISETP.GT.U32.AND P6, PT, R4, R152, PT ;  /* 0x000000980400720c */ /* 0x000fe20003fc4070 */
[----:B------:R-:W-:Y:S01]  /*7770*/  @!P0 IMAD.MOV R147, RZ, RZ, -R147 ;  /* 0x000000ffff938224 */ /* 0x000fe200078e0a93 */
[----:B------:R-:W-:Y:S01]  /*7780*/  ISETP.GE.AND P0, PT, R8, RZ, PT ;  /* 0x000000ff0800720c */ /* 0x000fe20003f06270 */
[----:B------:R-:W-:Y:S01]  /*7790*/  VIADD R8, R0, 0x9a ;  /* 0x0000009a00087836 */ /* 0x000fe20000000000 */
[----:B------:R-:W-:Y:S01]  /*77a0*/  ISETP.GE.AND P2, PT, R10, RZ, PT ;  /* 0x000000ff0a00720c */ /* 0x000fe20003f46270 */
[----:B------:R-:W-:Y:S01]  /*77b0*/  IMAD.HI.U32 R5, R2, R13, RZ ;  /* 0x0000000d02057227 */ /* 0x000fe200078e00ff */
[----:B------:R-:W-:-:S02]  /*77c0*/  @!P4 IADD3 R149, -R149, RZ, RZ ;  /* 0x000000ff9595c210 */ /* 0x000fc40007ffe1ff */
[----:B------:R-:W-:Y:S01]  /*77d0*/  IABS R153, R8 ;  /* 0x0000000800997213 */ /* 0x000fe20000000000 */
[----:B------:R-:W-:Y:S02]  /*77e0*/  IMAD.MOV R5, RZ, RZ, -R5 ;  /* 0x000000ffff057224 */ /* 0x000fe400078e0a05 */
[----:B------:R-:W-:Y:S02]  /*77f0*/  VIADD R10, R0, 0x9b ;  /* 0x0000009b000a7836 */ /* 0x000fe40000000000 */
[----:B------:R-:W-:Y:S02]  /*7800*/  @!P5 IMAD.IADD R151, R151, 0x1, -R4 ;  /* 0x000000019797d824 */ /* 0x000fe400078e0a04 */
[----:B------:R-:W-:Y:S01]  /*7810*/  IMAD R13, R4, R5, R13 ;  /* 0x00000005040d7224 */ /* 0x000fe200078e020d */
[----:B------:R-:W-:Y:S01]  /*7820*/  IABS R7, R10 ;  /* 0x0000000a00077213 */ /* 0x000fe20000000000 */
[----:B------:R-:W-:-:S03]  /*7830*/  IMAD.HI.U32 R5, R2, R153, RZ ;  /* 0x0000009902057227 */ /* 0x000fc600078e00ff */
[----:B------:R-:W-:Y:S01]  /*7840*/  ISETP.GT.U32.AND P5, PT, R4, R13, PT ;  /* 0x0000000d0400720c */ /* 0x000fe20003fa4070 */
[----:B------:R-:W-:Y:S01]  /*7850*/  @!P6 IMAD.IADD R152, R152, 0x1, -R4 ;  /* 0x000000019898e824 */ /* 0x000fe200078e0a04 */
[----:B------:R-:W-:Y:S01]  /*7860*/  ISETP.GT.U32.AND P6, PT, R4, R151, PT ;  /* 0x000000970400720c */ /* 0x000fe20003fc4070 */
[----:B------:R-:W-:Y:S01]  /*7870*/  VIADD R12, R0, 0x9d ;  /* 0x0000009d000c7836 */ /* 0x000fe20000000000 */
[----:B------:R-:W-:Y:S01]  /*7880*/  IADD3 R5, -R5, RZ, RZ ;  /* 0x000000ff05057210 */ /* 0x000fe20007ffe1ff */
[----:B------:R-:W-:Y:S01]  /*7890*/  IMAD.HI.U32 R6, R2, R7, RZ ;  /* 0x0000000702067227 */ /* 0x000fe200078e00ff */
[----:B------:R-:W-:-:S03]  /*78a0*/  ISETP.GT.U32.AND P4, PT, R4, R152, PT ;  /* 0x000000980400720c */ /* 0x000fc60003f84070 */
[----:B------:R-:W-:Y:S01]  /*78b0*/  IMAD R153, R4, R5, R153 ;  /* 0x0000000504997224 */ /* 0x000fe200078e0299 */
[----:B------:R-:W-:Y:S01]  /*78c0*/  IABS R5, R12 ;  /* 0x0000000c00057213 */ /* 0x000fe20000000000 */
[----:B------:R-:W-:Y:S02]  /*78d0*/  IMAD.MOV R6, RZ, RZ, -R6 ;  /* 0x000000ffff067224 */ /* 0x000fe400078e0a06 */
[----:B------:R-:W-:Y:S01]  /*78e0*/  @!P2 IMAD.MOV R150, RZ, RZ, -R150 ;  /* 0x000000ffff96a224 */ /* 0x000fe200078e0a96 */
[----:B------:R-:W-:Y:S01]  /*78f0*/  ISETP.GE.AND P2, PT, R8, RZ, PT ;  /* 0x000000ff0800720c */ /* 0x000fe20003f46270 */
[C---:B------:R-:W-:Y:S02]  /*7900*/  IMAD R154, R4.reuse, R6, R7 ;  /* 0x00000006049a7224 */ /* 0x040fe400078e0207 */
[----:B------:R-:W-:Y:S01]  /*7910*/  @!P6 IMAD.IADD R151, R151, 0x1, -R4 ;  /* 0x000000019797e824 */ /* 0x000fe200078e0a04 */
[----:B------:R-:W-:Y:S01]  /*7920*/  ISETP.GT.U32.AND P6, PT, R4, R153, PT ;  /* 0x000000990400720c */ /* 0x000fe20003fc4070 */
[----:B------:R-:W-:Y:S01]  /*7930*/  IMAD.MOV.U32 R7, RZ, RZ, R5 ;  /* 0x000000ffff077224 */ /* 0x000fe200078e0005 */
[----:B------:R-:W-:Y:S01]  /*7940*/  @!P4 IADD3 R152, R152, -R4, RZ ;  /* 0x800000049898c210 */ /* 0x000fe20007ffe0ff */
[----:B------:R-:W-:Y:S01]  /*7950*/  IMAD.HI.U32 R5, R2, R155, RZ ;  /* 0x0000009b02057227 */ /* 0x000fe200078e00ff */
[----:B------:R-:W-:-:S03]  /*7960*/  ISETP.GE.AND P4, PT, R10, RZ, PT ;  /* 0x000000ff0a00720c */ /* 0x000fc60003f86270 */
[----:B------:R-:W-:Y:S02]  /*7970*/  IMAD.MOV R5, RZ, RZ, -R5 ;  /* 0x000000ffff057224 */ /* 0x000fe400078e0a05 */
[----:B------:R-:W-:Y:S02]  /*7980*/  VIADD R8, R0, 0x9e ;  /* 0x0000009e00087836 */ /* 0x000fe40000000000 */
[C---:B------:R-:W-:Y:S02]  /*7990*/  IMAD R155, R4.reuse, R5, R155 ;  /* 0x00000005049b7224 */ /* 0x040fe400078e029b */
[----:B------:R-:W-:Y:S01]  /*79a0*/  @!P6 IMAD.IADD R153, R153, 0x1, -R4 ;  /* 0x000000019999e824 */ /* 0x000fe200078e0a04 */
[----:B------:R-:W-:Y:S01]  /*79b0*/  IABS R157, R8 ;  /* 0x00000008009d7213 */ /* 0x000fe20000000000 */
[----:B------:R-:W-:Y:S01]  /*79c0*/  @!P0 IMAD.MOV R152, RZ, RZ, -R152 ;  /* 0x000000ffff988224 */ /* 0x000fe200078e0a98 */
[----:B------:R-:W-:Y:S01]  /*79d0*/  ISETP.GT.U32.AND P6, PT, R4, R155, PT ;  /* 0x0000009b0400720c */ /* 0x000fe20003fc4070 */
[----:B------:R-:W-:Y:S01]  /*79e0*/  IMAD.HI.U32 R6, R2, R7, RZ ;  /* 0x0000000702067227 */ /* 0x000fe200078e00ff */
[----:B------:R-:W-:-:S03]  /*79f0*/  ISETP.GT.U32.AND P0, PT, R4, R153, PT ;  /* 0x000000990400720c */ /* 0x000fc60003f04070 */
[----:B------:R-:W-:Y:S02]  /*7a00*/  IMAD.MOV R6, RZ, RZ, -R6 ;  /* 0x000000ffff067224 */ /* 0x000fe400078e0a06 */
[----:B------:R-:W-:-:S04]  /*7a10*/  IMAD.HI.U32 R5, R2, R157, RZ ;  /* 0x0000009d02057227 */ /* 0x000fc800078e00ff */
[--C-:B------:R-:W-:Y:S02]  /*7a20*/  @!P5 IMAD.IADD R13, R13, 0x1, -R4.reuse ;  /* 0x000000010d0dd824 */ /* 0x100fe400078e0a04 */
[--C-:B------:R-:W-:Y:S02]  /*7a30*/  @!P6 IMAD.IADD R155, R155, 0x1, -R4.reuse ;  /* 0x000000019b9be824 */ /* 0x100fe400078e0a04 */
[----:B------:R-:W-:Y:S01]  /*7a40*/  @!P1 IMAD.MOV R151, RZ, RZ, -R151 ;  /* 0x000000ffff979224 */ /* 0x000fe200078e0a97 */
[C---:B------:R-:W-:Y:S01]  /*7a50*/  ISETP.GT.U32.AND P1, PT, R4.reuse, R154, PT ;  /* 0x0000009a0400720c */ /* 0x040fe20003f24070 */
[C---:B------:R-:W-:Y:S01]  /*7a60*/  IMAD R156, R4.reuse, R6, R7 ;  /* 0x00000006049c7224 */ /* 0x040fe200078e0207 */
[C---:B------:R-:W-:Y:S01]  /*7a70*/  ISETP.GT.U32.AND P6, PT, R4.reuse, R155, PT ;  /* 0x0000009b0400720c */ /* 0x040fe20003fc4070 */
[----:B------:R-:W-:Y:S01]  /*7a80*/  IMAD.MOV R5, RZ, RZ, -R5 ;  /* 0x000000ffff057224 */ /* 0x000fe200078e0a05 */
[C---:B------:R-:W-:Y:S01]  /*7a90*/  ISETP.GT.U32.AND P5, PT, R4.reuse, R13, PT ;  /* 0x0000000d0400720c */ /* 0x040fe20003fa4070 */
[----:B------:R-:W-:Y:S01]  /*7aa0*/  @!P0 IMAD.IADD R153, R153, 0x1, -R4 ;  /* 0x0000000199998824 */ /* 0x000fe200078e0a04 */
[C---:B------:R-:W-:Y:S01]  /*7ab0*/  ISETP.GT.U32.AND P0, PT, R4.reuse, R156, PT ;  /* 0x0000009c0400720c */ /* 0x040fe20003f04070 */
[----:B------:R-:W-:-:S02]  /*7ac0*/  IMAD R157, R4, R5, R157 ;  /* 0x00000005049d7224 */ /* 0x000fc400078e029d */
[C---:B------:R-:W-:Y:S02]  /*7ad0*/  VIADD R10, R0.reuse, 0x9f ;  /* 0x0000009f000a7836 */ /* 0x040fe40000000000 */
[----:B------:R-:W-:Y:S02]  /*7ae0*/  VIADD R163, R0, 0xa1 ;  /* 0x000000a100a37836 */ /* 0x000fe40000000000 */
[----:B------:R-:W-:Y:S01]  /*7af0*/  @!P1 IADD3 R154, R154, -R4, RZ ;  /* 0x800000049a9a9210 */ /* 0x000fe20007ffe0ff */
[----:B------:R-:W-:Y:S01]  /*7b00*/  @!P3 IMAD.MOV R148, RZ, RZ, -R148 ;  /* 0x000000ffff94b224 */ /* 0x000fe200078e0a94 */
[----:B------:R-:W-:Y:S01]  /*7b10*/  ISETP.GE.AND P3, PT, R9, RZ, PT ;  /* 0x000000ff0900720c */ /* 0x000fe20003f66270 */
[--C-:B------:R-:W-:Y:S01]  /*7b20*/  @!P6 IMAD.IADD R155, R155, 0x1, -R4.reuse ;  /* 0x000000019b9be824 */ /* 0x100fe200078e0a04 */
[C---:B------:R-:W-:Y:S01]  /*7b30*/  ISETP.GT.U32.AND P6, PT, R4.reuse, R157, PT ;  /* 0x0000009d0400720c */ /* 0x040fe20003fc4070 */
[--C-:B------:R-:W-:Y:S01]  /*7b40*/  @!P5 IMAD.IADD R13, R13, 0x1, -R4.reuse ;  /* 0x000000010d0dd824 */ /* 0x100fe200078e0a04 */
[----:B------:R-:W-:Y:S01]  /*7b50*/  ISETP.GT.U32.AND P1, PT, R4, R154, PT ;  /* 0x0000009a0400720c */ /* 0x000fe20003f24070 */
[----:B------:R-:W-:Y:S01]  /*7b60*/  @!P0 IMAD.IADD R156, R156, 0x1, -R4 ;  /* 0x000000019c9c8824 */ /* 0x000fe200078e0a04 */
[----:B------:R-:W-:Y:S01]  /*7b70*/  ISETP.GE.AND P5, PT, R11, RZ, PT ;  /* 0x000000ff0b00720c */ /* 0x000fe20003fa6270 */
[----:B------:R-:W-:Y:S01]  /*7b80*/  IMAD.HI.U32 R6, R2, R159, RZ ;  /* 0x0000009f02067227 */ /* 0x000fe200078e00ff */
[----:B------:R-:W-:-:S02]  /*7b90*/  IABS R9, R10 ;  /* 0x0000000a00097213 */ /* 0x000fc40000000000 */
[----:B------:R-:W-:Y:S01]  /*7ba0*/  IABS R11, R163 ;  /* 0x000000a3000b7213 */ /* 0x000fe20000000000 */
[----:B------:R-:W-:Y:S01]  /*7bb0*/  IMAD.MOV R6, RZ, RZ, -R6 ;  /* 0x000000ffff067224 */ /* 0x000fe200078e0a06 */
[----:B------:R-:W-:Y:S01]  /*7bc0*/  ISETP.GE.AND P0, PT, R8, RZ, PT ;  /* 0x000000ff0800720c */ /* 0x000fe20003f06270 */
[----:B------:R-:W-:-:S04]  /*7bd0*/  IMAD.HI.U32 R5, R2, R9, RZ ;  /* 0x0000000902057227 */ /* 0x000fc800078e00ff */
[----:B------:R-:W-:Y:S01]  /*7be0*/  @!P6 IMAD.IADD R157, R157, 0x1, -R4 ;  /* 0x000000019d9de824 */ /* 0x000fe200078e0a04 */
[----:B------:R-:W-:Y:S01]  /*7bf0*/  ISETP.GT.U32.AND P6, PT, R4, R156, PT ;  /* 0x0000009c0400720c */ /* 0x000fe20003fc4070 */
[----:B------:R-:W-:Y:S01]  /*7c00*/  IMAD.HI.U32 R7, R2, R11, RZ ;  /* 0x0000000b02077227 */ /* 0x000fe200078e00ff */
[----:B------:R-:W-:Y:S02]  /*7c10*/  @!P1 IADD3 R154, R154, -R4, RZ ;  /* 0x800000049a9a9210 */ /* 0x000fe40007ffe0ff */
[----:B------:R-:W-:Y:S01]  /*7c20*/  ISETP.GE.AND P1, PT, R12, RZ, PT ;  /* 0x000000ff0c00720c */ /* 0x000fe20003f26270 */
[----:B------:R-:W-:Y:S01]  /*7c30*/  IMAD.MOV R5, RZ, RZ, -R5 ;  /* 0x000000ffff057224 */ /* 0x000fe200078e0a05 */
[----:B------:R-:W-:Y:S01]  /*7c40*/  @!P5 IADD3 R155, -R155, RZ, RZ ;  /* 0x000000ff9b9bd210 */ /* 0x000fe20007ffe1ff */
[----:B------:R-:W-:Y:S01]  /*7c50*/  IMAD.MOV R7, RZ, RZ, -R7 ;  /* 0x000000ffff077224 */ /* 0x000fe200078e0a07 */
[----:B------:R-:W-:Y:S01]  /*7c60*/  ISETP.GE.AND P5, PT, R10, RZ, PT ;  /* 0x000000ff0a00720c */ /* 0x000fe20003fa6270 */
[----:B------:R-:W-:-:S02]  /*7c70*/  IMAD R158, R4, R5, R9 ;  /* 0x00000005049e7224 */ /* 0x000fc400078e0209 */
[----:B------:R-:W-:Y:S01]  /*7c80*/  IMAD R159, R4, R6, R159 ;  /* 0x00000006049f7224 */ /* 0x000fe200078e029f */
[----:B------:R-:W-:Y:S01]  /*7c90*/  IADD3 R6, R0, 0xa2, RZ ;  /* 0x000000a200067810 */ /* 0x000fe20007ffe0ff */
[C---:B------:R-:W-:Y:S02]  /*7ca0*/  IMAD R12, R4.reuse, R7, R11 ;  /* 0x00000007040c7224 */ /* 0x040fe400078e020b */
[----:B------:R-:W-:Y:S01]  /*7cb0*/  @!P3 IMAD.MOV R13, RZ, RZ, -R13 ;  /* 0x000000ffff0db224 */ /* 0x000fe200078e0a0d */
[C---:B------:R-:W-:Y:S01]  /*7cc0*/  ISETP.GT.U32.AND P3, PT, R4.reuse, R158, PT ;  /* 0x0000009e0400720c */ /* 0x040fe20003f64070 */
[----:B------:R-:W-:Y:S01]  /*7cd0*/  @!P4 IMAD.MOV R154, RZ, RZ, -R154 ;  /* 0x000000ffff9ac224 */ /* 0x000fe200078e0a9a */
[----:B------:R-:W-:Y:S01]  /*7ce0*/  ISETP.GT.U32.AND P4, PT, R4, R159, PT ;  /* 0x0000009f0400720c */ /* 0x000fe20003f84070 */
[----:B------:R-:W-:Y:S01]  /*7cf0*/  @!P6 IMAD.IADD R156, R156, 0x1, -R4 ;  /* 0x000000019c9ce824 */ /* 0x000fe200078e0a04 */
[----:B------:R-:W-:Y:S01]  /*7d00*/  ISETP.GT.U32.AND P6, PT, R4, R12, PT ;  /* 0x0000000c0400720c */ /* 0x000fe20003fc4070 */
[----:B------:R-:W-:Y:S01]  /*7d10*/  @!P2 IMAD.MOV R153, RZ, RZ, -R153 ;  /* 0x000000ffff99a224 */ /* 0x000fe200078e0a99 */
[----:B------:R-:W-:Y:S01]  /*7d20*/  IABS R7, R6 ;  /* 0x0000000600077213 */ /* 0x000fe20000000000 */
[----:B------:R-:W-:Y:S01]  /*7d30*/  VIADD R8, R0, 0xa3 ;  /* 0x000000a300087836 */ /* 0x000fe20000000000 */
[----:B------:R-:W-:Y:S01]  /*7d40*/  ISETP.GT.U32.AND P2, PT, R4, R157, PT ;  /* 0x0000009d0400720c */ /* 0x000fe20003f44070 */
[----:B------:R-:W-:-:S02]  /*7d50*/  @!P1 IMAD.MOV R156, RZ, RZ, -R156 ;  /* 0x000000ffff9c9224 */ /* 0x000fc400078e0a9c */
[----:B------:R-:W-:Y:S01]  /*7d60*/  IMAD.HI.U32 R5, R2, R7, RZ ;  /* 0x0000000702057227 */ /* 0x000fe200078e00ff */
[----:B------:R-:W-:-:S03]  /*7d70*/  IABS R161, R8 ;  /* 0x0000000800a17213 */ /* 0x000fc60000000000 */
[----:B------:R-:W-:Y:S02]  /*7d80*/  IMAD.MOV R160, RZ, RZ, -R5 ;  /* 0x000000ffffa07224 */ /* 0x000fe400078e0a05 */
[--C-:B------:R-:W-:Y:S01]  /*7d90*/  @!P3 IMAD.IADD R158, R158, 0x1, -R4.reuse ;  /* 0x000000019e9eb824 */ /* 0x100fe200078e0a04 */
[----:B------:R-:W-:Y:S01]  /*7da0*/  ISETP.GE.AND P3, PT, R163, RZ, PT ;  /* 0x000000ffa300720c */ /* 0x000fe20003f66270 */
[--C-:B------:R-:W-:Y:S02]  /*7db0*/  @!P4 IMAD.IADD R159, R159, 0x1, -R4.reuse ;  /* 0x000000019f9fc824 */ /* 0x100fe400078e0a04 */
[--C-:B------:R-:W-:Y:S01]  /*7dc0*/  @!P6 IMAD.IADD R12, R12, 0x1, -R4.reuse ;  /* 0x000000010c0ce824 */ /* 0x100fe200078e0a04 */
[C---:B------:R-:W-:Y:S01]  /*7dd0*/  ISETP.GT.U32.AND P4, PT, R4.reuse, R158, PT ;  /* 0x0000009e0400720c */ /* 0x040fe20003f84070 */
[----:B------:R-:W-:Y:S01]  /*7de0*/  @!P2 IMAD.IADD R157, R157, 0x1, -R4 ;  /* 0x000000019d9da824 */ /* 0x000fe200078e0a04 */
[C---:B------:R-:W-:Y:S01]  /*7df0*/  ISETP.GT.U32.AND P6, PT, R4.reuse, R159, PT ;  /* 0x0000009f0400720c */ /* 0x040fe20003fc4070 */
[C---:B------:R-:W-:Y:S01]  /*7e00*/  IMAD R160, R4.reuse, R160, R7 ;  /* 0x000000a004a07224 */ /* 0x040fe200078e0207 */
[----:B------:R-:W-:Y:S01]  /*7e10*/  ISETP.GT.U32.AND P1, PT, R4, R12, PT ;  /* 0x0000000c0400720c */ /* 0x000fe20003f24070 */
[----:B------:R-:W-:Y:S01]  /*7e20*/  IMAD.HI.U32 R5, R2, R161, RZ ;  /* 0x000000a102057227 */ /* 0x000fe200078e00ff */
[----:B------:R-:W-:-:S03]  /*7e30*/  ISETP.GE.AND P2, PT, R162, RZ, PT ;  /* 0x000000ffa200720c */ /* 0x000fc60003f46270 */
[----:B------:R-:W-:Y:S01]  /*7e40*/  @!P0 IMAD.MOV R157, RZ, RZ, -R157 ;  /* 0x000000ffff9d8224 */ /* 0x000fe200078e0a9d */
[----:B------:R-:W-:Y:S01]  /*7e50*/  ISETP.GT.U32.AND P0, PT, R4, R160, PT ;  /* 0x000000a00400720c */ /* 0x000fe20003f04070 */
[C---:B------:R-:W-:Y:S01]  /*7e60*/  VIADD R9, R0.reuse, 0xa4 ;  /* 0x000000a400097836 */ /* 0x040fe20000000000 */
[----:B------:R-:W-:Y:S01]  /*7e70*/  IADD3 R5, -R5, RZ, RZ ;  /* 0x000000ff05057210 */ /* 0x000fe20007ffe1ff */
[----:B------:R-:W-:Y:S01]  /*7e80*/  VIADD R10, R0, 0xa5 ;  /* 0x000000a5000a7836 */ /* 0x000fe20000000000 */
[----:B------:R-:W-:Y:S01]  /*7e90*/  @!P4 IADD3 R158, R158, -R4, RZ ;  /* 0x800000049e9ec210 */ /* 0x000fe20007ffe0ff */
[--C-:B------:R-:W-:Y:S01]  /*7ea0*/  @!P6 IMAD.IADD R159, R159, 0x1, -R4.reuse ;  /* 0x000000019f9fe824 */ /* 0x100fe200078e0a04 */
[----:B------:R-:W-:Y:S01]  /*7eb0*/  IABS R7, R9 ;  /* 0x0000000900077213 */ /* 0x000fe20000000000 */
[----:B------:R-:W-:Y:S01]  /*7ec0*/  IMAD R161, R4, R5, R161 ;  /* 0x0000000504a17224 */ /* 0x000fe200078e02a1 */
[----:B------:R-:W-:Y:S01]  /*7ed0*/  ISETP.GE.AND P4, PT, R6, RZ, PT ;  /* 0x000000ff0600720c */ /* 0x000fe20003f86270 */
[--C-:B------:R-:W-:Y:S01]  /*7ee0*/  @!P1 IMAD.IADD R12, R12, 0x1, -R4.reuse ;  /* 0x000000010c0c9824 */ /* 0x100fe200078e0a04 */
[----:B------:R-:W-:Y:S01]  /*7ef0*/  ISETP.GE.AND P1, PT, R8, RZ, PT ;  /* 0x000000ff0800720c */ /* 0x000fe20003f26270 */
[----:B------:R-:W-:Y:S01]  /*7f00*/  VIADD R8, R0, 0xa6 ;  /* 0x000000a600087836 */ /* 0x000fe20000000000 */
[----:B------:R-:W-:Y:S01]  /*7f10*/  ISETP.GT.U32.AND P6, PT, R4, R161, PT ;  /* 0x000000a10400720c */ /* 0x000fe20003fc4070 */
[----:B------:R-:W-:Y:S01]  /*7f20*/  @!P0 IMAD.IADD R160, R160, 0x1, -R4 ;  /* 0x00000001a0a08824 */ /* 0x000fe200078e0a04 */
[----:B------:R-:W-:Y:S01]  /*7f30*/  ISETP.GE.AND P0, PT, R9, RZ, PT ;  /* 0x000000ff0900720c */ /* 0x000fe20003f06270 */
[----:B------:R-:W-:Y:S01]  /*7f40*/  IMAD.HI.U32 R5, R2, R7, RZ ;  /* 0x0000000702057227 */ /* 0x000fe200078e00ff */
[----:B------:R-:W-:-:S02]  /*7f50*/  IABS R9, R8 ;  /* 0x0000000800097213 */ /* 0x000fc40000000000 */
[----:B------:R-:W-:Y:S01]  /*7f60*/  IABS R163, R10 ;  /* 0x0000000a00a37213 */ /* 0x000fe20000000000 */
[----:B------:R-:W-:Y:S01]  /*7f70*/  @!P5 IMAD.MOV R158, RZ, RZ, -R158 ;  /* 0x000000ffff9ed224 */ /* 0x000fe200078e0a9e */
[----:B------:R-:W-:Y:S01]  /*7f80*/  ISETP.GT.U32.AND P5, PT, R4, R160, PT ;  /* 0x000000a00400720c */ /* 0x000fe20003fa4070 */
[----:B------:R-:W-:Y:S02]  /*7f90*/  IMAD.MOV R5, RZ, RZ, -R5 ;  /* 0x000000ffff057224 */ /* 0x000fe400078e0a05 */
[----:B------:R-:W-:-:S04]  /*7fa0*/  IMAD.HI.U32 R6, R2, R163, RZ ;  /* 0x000000a302067227 */ /* 0x000fc800078e00ff */
[----:B------:R-:W-:Y:S01]  /*7fb0*/  IMAD R162, R4, R5, R7 ;  /* 0x0000000504a27224 */ /* 0x000fe200078e0207 */
[----:B------:R-:W-:Y:S01]  /*7fc0*/  IADD3 R6, -R6, RZ, RZ ;  /* 0x000000ff06067210 */ /* 0x000fe20007ffe1ff */
[----:B------:R-:W-:-:S04]  /*7fd0*/  IMAD.HI.U32 R5, R2, R9, RZ ;  /* 0x0000000902057227 */ /* 0x000fc800078e00ff */
[----:B------:R-:W-:Y:S01]  /*7fe0*/  @!P6 IMAD.IADD R161, R161, 0x1, -R4 ;  /* 0x00000001a1a1e824 */ /* 0x000fe200078e0a04 */
[----:B------:R-:W-:Y:S01]  /*7ff0*/  @!P5 IADD3 R160, R160, -R4, RZ ;  /* 0x80000004a0a0d210 */ /* 0x000fe20007ffe0ff */
[----:B------:R-:W-:Y:S02]  /*8000*/  IMAD.MOV R5, RZ, RZ, -R5 ;  /* 0x000000ffff057224 */ /* 0x000fe400078e0a05 */
[C---:B------:R-:W-:Y:S01]  /*8010*/  IMAD R163, R4.reuse, R6, R163 ;  /* 0x0000000604a37224 */ /* 0x040fe200078e02a3 */
[C---:B------:R-:W-:Y:S01]  /*8020*/  ISETP.GT.U32.AND P6, PT, R4.reuse, R161, PT ;  /* 0x000000a10400720c */ /* 0x040fe20003fc4070 */
[C---:B------:R-:W-:Y:S02]  /*8030*/  IMAD R164, R4.reuse, R5, R9 ;  /* 0x0000000504a47224 */ /* 0x040fe400078e0209 */
[----:B------:R-:W-:Y:S01]  /*8040*/  @!P4 IMAD.MOV R160, RZ, RZ, -R160 ;  /* 0x000000ffffa0c224 */ /* 0x000fe200078e0aa0 */
[C---:B------:R-:W-:Y:S01]  /*8050*/  ISETP.GT.U32.AND P5, PT, R4.reuse, R163, PT ;  /* 0x000000a30400720c */ /* 0x040fe20003fa4070 */
        /* <DEDUP_REMOVED lines=9> */
[----:B------:R-:W-:Y:S01]  /*80f0*/  ISETP.GE.AND P6, PT, R8, RZ, PT ;  /* 0x000000ff0800720c */ /* 0x000fe20003fc6270 */
[----:B------:R-:W-:Y:S01]  /*8100*/  VIADD R8, R0, 0xa8 ;  /* 0x000000a800087836 */ /* 0x000fe20000000000 */
[----:B------:R-:W-:Y:S01]  /*8110*/  IABS R11, R10 ;  /* 0x0000000a000b7213 */ /* 0x000fe20000000000 */
[----:B------:R-:W-:Y:S01]  /*8120*/  @!P1 IMAD.MOV R161, RZ, RZ, -R161 ;  /* 0x000000ffffa19224 */ /* 0x000fe200078e0aa1 */
[----:B------:R-:W-:Y:S01]  /*8130*/  ISETP.GE.AND P1, PT, R6, RZ, PT ;  /* 0x000000ff0600720c */ /* 0x000fe20003f26270 */
[--C-:B------:R-:W-:Y:S01]  /*8140*/  @!P4 IMAD.IADD R164, R164, 0x1, -R4.reuse ;  /* 0x00000001a4a4c824 */ /* 0x100fe200078e0a04 */
[----:B------:R-:W-:Y:S01]  /*8150*/  IABS R9, R8 ;  /* 0x0000000800097213 */ /* 0x000fe20000000000 */
[----:B------:R-:W-:Y:S01]  /*8160*/  @!P2 IMAD.IADD R162, R162, 0x1, -R4 ;  /* 0x00000001a2a2a824 */ /* 0x000fe200078e0a04 */
[----:B------:R-:W-:Y:S01]  /*8170*/  @!P5 IADD3 R163, R163, -R4, RZ ;  /* 0x80000004a3a3d210 */ /* 0x000fe20007ffe0ff */
[----:B------:R-:W-:Y:S01]  /*8180*/  IMAD.HI.U32 R5, R2, R165, RZ ;  /* 0x000000a502057227 */ /* 0x000fe200078e00ff */
[----:B------:R-:W-:-:S02]  /*8190*/  ISETP.GT.U32.AND P4, PT, R4, R164, PT ;  /* 0x000000a40400720c */ /* 0x000fc40003f84070 */
[----:B------:R-:W-:Y:S01]  /*81a0*/  ISETP.GT.U32.AND P5, PT, R4, R163, PT ;  /* 0x000000a30400720c */ /* 0x000fe20003fa4070 */
[----:B------:R-:W-:Y:S01]  /*81b0*/  IMAD.HI.U32 R6, R2, R9, RZ ;  /* 0x0000000902067227 */ /* 0x000fe200078e00ff */
[----:B------:R-:W-:-:S03]  /*81c0*/  ISETP.GT.U32.AND P2, PT, R4, R162, PT ;  /* 0x000000a20400720c */ /* 0x000fc60003f44070 */
[----:B------:R-:W-:Y:S02]  /*81d0*/  IMAD.MOV R6, RZ, RZ, -R6 ;  /* 0x000000ffff067224 */ /* 0x000fe400078e0a06 */
[----:B------:R-:W-:-:S04]  /*81e0*/  IMAD.HI.U32 R7, R2, R11, RZ ;  /* 0x0000000b02077227 */ /* 0x000fc800078e00ff */
[----:B------:R-:W-:Y:S01]  /*81f0*/  IMAD R166, R4, R6, R9 ;  /* 0x0000000604a67224 */ /* 0x000fe200078e0209 */
[----:B------:R-:W-:Y:S01]  /*8200*/  IADD3 R7, -R7, RZ, RZ ;  /* 0x000000ff07077210 */ /* 0x000fe20007ffe1ff */
[--C-:B------:R-:W-:Y:S02]  /*8210*/  @!P4 IMAD.IADD R164, R164, 0x1, -R4.reuse ;  /* 0x00000001a4a4c824 */ /* 0x100fe400078e0a04 */
[----:B------:R-:W-:Y:S01]  /*8220*/  IMAD.MOV R5, RZ, RZ, -R5 ;  /* 0x000000ffff057224 */ /* 0x000fe200078e0a05 */
[----:B------:R-:W-:Y:S01]  /*8230*/  ISETP.GT.U32.AND P4, PT, R4, R166, PT ;  /* 0x000000a60400720c */ /* 0x000fe20003f84070 */
[----:B------:R-:W-:Y:S01]  /*8240*/  @!P5 IMAD.IADD R163, R163, 0x1, -R4 ;  /* 0x00000001a3a3d824 */ /* 0x000fe200078e0a04 */
[----:B------:R-:W-:Y:S01]  /*8250*/  ISETP.GE.AND P5, PT, R10, RZ, PT ;  /* 0x000000ff0a00720c */ /* 0x000fe20003fa6270 */
[----:B------:R-:W-:Y:S02]  /*8260*/  IMAD R165, R4, R5, R165 ;  /* 0x0000000504a57224 */ /* 0x000fe400078e02a5 */
[----:B------:R-:W-:-:S02]  /*8270*/  VIADD R5, R0, 0xaa ;  /* 0x000000aa00057836 */ /* 0x000fc40000000000 */
[----:B------:R-:W-:Y:S01]  /*8280*/  @!P2 IMAD.IADD R162, R162, 0x1, -R4 ;  /* 0x00000001a2a2a824 */ /* 0x000fe200078e0a04 */
[----:B------:R-:W-:Y:S01]  /*8290*/  ISETP.GE.AND P2, PT, R8, RZ, PT ;  /* 0x000000ff0800720c */ /* 0x000fe20003f46270 */
[----:B------:R-:W-:Y:S01]  /*82a0*/  VIADD R10, R0, 0xab ;  /* 0x000000ab000a7836 */ /* 0x000fe20000000000 */
[----:B------:R-:W-:Y:S01]  /*82b0*/  IABS R167, R5 ;  /* 0x0000000500a77213 */ /* 0x000fe20000000000 */
[C---:B------:R-:W-:Y:S02]  /*82c0*/  IMAD R11, R4.reuse, R7, R11 ;  /* 0x00000007040b7224 */ /* 0x040fe400078e020b */
[----:B------:R-:W-:Y:S01]  /*82d0*/  @!P0 IMAD.MOV R162, RZ, RZ, -R162 ;  /* 0x000000ffffa28224 */ /* 0x000fe200078e0aa2 */
[----:B------:R-:W-:Y:S01]  /*82e0*/  ISETP.GT.U32.AND P0, PT, R4, R165, PT ;  /* 0x000000a50400720c */ /* 0x000fe20003f04070 */
[----:B------:R-:W-:Y:S01]  /*82f0*/  @!P4 IMAD.IADD R166, R166, 0x1, -R4 ;  /* 0x00000001a6a6c824 */ /* 0x000fe200078e0a04 */
[----:B------:R-:W-:Y:S01]  /*8300*/  IABS R9, R10 ;  /* 0x0000000a00097213 */ /* 0x000fe20000000000 */
[----:B------:R-:W-:Y:S01]  /*8310*/  @!P3 IMAD.MOV R163, RZ, RZ, -R163 ;  /* 0x000000ffffa3b224 */ /* 0x000fe200078e0aa3 */
[----:B------:R-:W-:Y:S01]  /*8320*/  ISETP.GE.AND P3, PT, R5, RZ, PT ;  /* 0x000000ff0500720c */ /* 0x000fe20003f66270 */
[----:B------:R-:W-:Y:S01]  /*8330*/  @!P6 IMAD.MOV R164, RZ, RZ, -R164 ;  /* 0x000000ffffa4e224 */ /* 0x000fe200078e0aa4 */
[----:B------:R-:W-:Y:S01]  /*8340*/  ISETP.GT.U32.AND P6, PT, R4, R11, PT ;  /* 0x0000000b0400720c */ /* 0x000fe20003fc4070 */
[----:B------:R-:W-:Y:S01]  /*8350*/  IMAD.HI.U32 R5, R2, R167, RZ ;  /* 0x000000a702057227 */ /* 0x000fe200078e00ff */
[----:B------:R-:W-:-:S03]  /*8360*/  ISETP.GT.U32.AND P4, PT, R4, R166, PT ;  /* 0x000000a60400720c */ /* 0x000fc60003f84070 */
[----:B------:R-:W-:Y:S01]  /*8370*/  IMAD.HI.U32 R6, R2, R9, RZ ;  /* 0x0000000902067227 */ /* 0x000fe200078e00ff */
[----:B------:R-:W-:-:S03]  /*8380*/  IADD3 R5, -R5, RZ, RZ ;  /* 0x000000ff05057210 */ /* 0x000fc60007ffe1ff */
[----:B------:R-:W-:Y:S02]  /*8390*/  VIADD R175, R0, 0xad ;  /* 0x000000ad00af7836 */ /* 0x000fe40000000000 */
[----:B------:R-:W-:Y:S02]  /*83a0*/  IMAD.MOV R6, RZ, RZ, -R6 ;  /* 0x000000ffff067224 */ /* 0x000fe400078e0a06 */
[--C-:B------:R-:W-:Y:S01]  /*83b0*/  @!P0 IMAD.IADD R165, R165, 0x1, -R4.reuse ;  /* 0x00000001a5a58824 */ /* 0x100fe200078e0a04 */
[----:B------:R-:W-:Y:S01]  /*83c0*/  IABS R171, R175 ;  /* 0x000000af00ab7213 */ /* 0x000fe20000000000 */
[C---:B------:R-:W-:Y:S02]  /*83d0*/  IMAD R168, R4.reuse, R6, R9 ;  /* 0x0000000604a87224 */ /* 0x040fe400078e0209 */
[C---:B------:R-:W-:Y:S01]  /*83e0*/  IMAD R167, R4.reuse, R5, R167 ;  /* 0x0000000504a77224 */ /* 0x040fe200078e02a7 */
[C---:B------:R-:W-:Y:S01]  /*83f0*/  ISETP.GT.U32.AND P0, PT, R4.reuse, R165, PT ;  /* 0x000000a50400720c */ /* 0x040fe20003f04070 */
[--C-:B------:R-:W-:Y:S01]  /*8400*/  @!P6 IMAD.IADD R11, R11, 0x1, -R4.reuse ;  /* 0x000000010b0be824 */ /* 0x100fe200078e0a04 */
[----:B------:R-:W-:Y:S01]  /*8410*/  ISETP.GT.U32.AND P6, PT, R4, R168, PT ;  /* 0x000000a80400720c */ /* 0x000fe20003fc4070 */
[----:B------:R-:W-:Y:S01]  /*8420*/  @!P4 IMAD.IADD R166, R166, 0x1, -R4 ;  /* 0x00000001a6a6c824 */ /* 0x000fe200078e0a04 */
[----:B------:R-:W-:Y:S01]  /*8430*/  ISETP.GT.U32.AND P4, PT, R4, R167, PT ;  /* 0x000000a70400720c */ /* 0x000fe20003f84070 */
[----:B------:R-:W-:-:S04]  /*8440*/  IMAD.HI.U32 R8, R2, R171, RZ ;  /* 0x000000ab02087227 */ /* 0x000fc800078e00ff */
[----:B------:R-:W-:-:S04]  /*8450*/  IMAD.HI.U32 R7, R2, R169, RZ ;  /* 0x000000a902077227 */ /* 0x000fc800078e00ff */
[----:B------:R-:W-:Y:S02]  /*8460*/  IMAD.MOV R8, RZ, RZ, -R8 ;  /* 0x000000ffff087224 */ /* 0x000fe400078e0a08 */
[----:B------:R-:W-:Y:S02]  /*8470*/  IMAD.MOV R7, RZ, RZ, -R7 ;  /* 0x000000ffff077224 */ /* 0x000fe400078e0a07 */
[----:B------:R-:W-:Y:S01]  /*8480*/  IMAD R170, R4, R8, R171 ;  /* 0x0000000804aa7224 */ /* 0x000fe200078e02ab */
[C---:B------:R-:W-:Y:S01]  /*8490*/  IADD3 R8, R0.reuse, 0xae, RZ ;  /* 0x000000ae00087810 */ /* 0x040fe20007ffe0ff */
[----:B------:R-:W-:Y:S01]  /*84a0*/  VIADD R176, R0, 0xaf ;  /* 0x000000af00b07836 */ /* 0x000fe20000000000 */
[----:B------:R-:W-:Y:S01]  /*84b0*/  @!P4 IADD3 R167, R167, -R4, RZ ;  /* 0x80000004a7a7c210 */ /* 0x000fe20007ffe0ff */
[--C-:B------:R-:W-:Y:S01]  /*84c0*/  @!P0 IMAD.IADD R165, R165, 0x1, -R4.reuse ;  /* 0x00000001a5a58824 */ /* 0x100fe200078e0a04 */
[----:B------:R-:W-:Y:S01]  /*84d0*/  IABS R171, R8 ;  /* 0x0000000800ab7213 */ /* 0x000fe20000000000 */
[----:B------:R-:W-:Y:S01]  /*84e0*/  IMAD R169, R4, R7, R169 ;  /* 0x0000000704a97224 */ /* 0x000fe200078e02a9 */
[----:B------:R-:W-:Y:S01]  /*84f0*/  IABS R7, R176 ;  /* 0x000000b000077213 */ /* 0x000fe20000000000 */
[----:B------:R-:W-:Y:S01]  /*8500*/  @!P6 IMAD.IADD R168, R168, 0x1, -R4 ;  /* 0x00000001a8a8e824 */ /* 0x000fe200078e0a04 */
[C---:B------:R-:W-:Y:S01]  /*8510*/  ISETP.GT.U32.AND P4, PT, R4.reuse, R11, PT ;  /* 0x0000000b0400720c */ /* 0x040fe20003f84070 */
[----:B------:R-:W-:Y:S01]  /*8520*/  @!P1 IMAD.MOV R165, RZ, RZ, -R165 ;  /* 0x000000ffffa59224 */ /* 0x000fe200078e0aa5 */
[----:B------:R-:W-:Y:S01]  /*8530*/  ISETP.GT.U32.AND P1, PT, R4, R167, PT ;  /* 0x000000a70400720c */ /* 0x000fe20003f24070 */
[----:B------:R-:W-:Y:S01]  /*8540*/  IMAD.HI.U32 R5, R2, R171, RZ ;  /* 0x000000ab02057227 */ /* 0x000fe200078e00ff */
[----:B------:R-:W-:-:S02]  /*8550*/  ISETP.GT.U32.AND P6, PT, R4, R168, PT ;  /* 0x000000a80400720c */ /* 0x000fc40003fc4070 */
[----:B------:R-:W-:Y:S01]  /*8560*/  ISETP.GE.AND P0, PT, R10, RZ, PT ;  /* 0x000000ff0a00720c */ /* 0x000fe20003f06270 */
[----:B------:R-:W-:-:S04]  /*8570*/  IMAD.HI.U32 R6, R2, R7, RZ ;  /* 0x0000000702067227 */ /* 0x000fc800078e00ff */
[----:B------:R-:W-:Y:S02]  /*8580*/  IMAD.MOV R5, RZ, RZ, -R5 ;  /* 0x000000ffff057224 */ /* 0x000fe400078e0a05 */
[----:B------:R-:W-:Y:S01]  /*8590*/  IMAD.MOV R172, RZ, RZ, -R6 ;  /* 0x000000ffffac7224 */ /* 0x000fe200078e0a06 */
[----:B------:R-:W-:Y:S01]  /*85a0*/  @!P4 IADD3 R11, R11, -R4, RZ ;  /* 0x800000040b0bc210 */ /* 0x000fe20007ffe0ff */
[C---:B------:R-:W-:Y:S01]  /*85b0*/  IMAD R171, R4.reuse, R5, R171 ;  /* 0x0000000504ab7224 */ /* 0x040fe200078e02ab */
[C---:B------:R-:W-:Y:S01]  /*85c0*/  ISETP.GT.U32.AND P4, PT, R4.reuse, R170, PT ;  /* 0x000000aa0400720c */ /* 0x040fe20003f84070 */
[C---:B------:R-:W-:Y:S02]  /*85d0*/  IMAD R172, R4.reuse, R172, R7 ;  /* 0x000000ac04ac7224 */ /* 0x040fe400078e0207 */
[----:B------:R-:W-:Y:S01]  /*85e0*/  @!P2 IMAD.MOV R166, RZ, RZ, -R166 ;  /* 0x000000ffffa6a224 */ /* 0x000fe200078e0aa6 */
[C---:B------:R-:W-:Y:S01]  /*85f0*/  ISETP.GT.U32.AND P2, PT, R4.reuse, R169, PT ;  /* 0x000000a90400720c */ /* 0x040fe20003f44070 */
[--C-:B------:R-:W-:Y:S01]  /*8600*/  @!P1 IMAD.IADD R167, R167, 0x1, -R4.reuse ;  /* 0x00000001a7a79824 */ /* 0x100fe200078e0a04 */
[----:B------:R-:W-:Y:S01]  /*8610*/  ISETP.GT.U32.AND P1, PT, R4, R171, PT ;  /* 0x000000ab0400720c */ /* 0x000fe20003f24070 */
[----:B------:R-:W-:Y:S01]  /*8620*/  @!P6 IMAD.IADD R168, R168, 0x1, -R4 ;  /* 0x00000001a8a8e824 */ /* 0x000fe200078e0a04 */
[----:B------:R-:W-:Y:S01]  /*8630*/  ISETP.GT.U32.AND P6, PT, R4, R172, PT ;  /* 0x000000ac0400720c */ /* 0x000fe20003fc4070 */
[C---:B------:R-:W-:Y:S01]  /*8640*/  VIADD R178, R0.reuse, 0xb1 ;  /* 0x000000b100b27836 */ /* 0x040fe20000000000 */
[----:B------:R-:W-:Y:S01]  /*8650*/  @!P3 IADD3 R167, -R167, RZ, RZ ;  /* 0x000000ffa7a7b210 */ /* 0x000fe20007ffe1ff */
[----:B------:R-:W-:-:S02]  /*8660*/  VIADD R177, R0, 0xb0 ;  /* 0x000000b000b17836 */ /* 0x000fc40000000000 */
[----:B------:R-:W-:Y:S01]  /*8670*/  @!P4 IADD3 R170, R170, -R4, RZ ;  /* 0x80000004aaaac210 */ /* 0x000fe20007ffe0ff */
[----:B------:R-:W-:Y:S01]  /*8680*/  @!P5 IMAD.MOV R11, RZ, RZ, -R11 ;  /* 0x000000ffff0bd224 */ /* 0x000fe200078e0a0b */
[----:B------:R-:W-:Y:S01]  /*8690*/  IABS R9, R178 ;  /* 0x000000b200097213 */ /* 0x000fe20000000000 */
[----:B------:R-:W-:Y:S01]  /*86a0*/  VIADD R179, R0, 0xb3 ;  /* 0x000000b300b37836 */ /* 0x000fe20000000000 */
[----:B------:R-:W-:Y:S01]  /*86b0*/  IABS R173, R177 ;  /* 0x000000b100ad7213 */ /* 0x000fe20000000000 */
[--C-:B------:R-:W-:Y:S01]  /*86c0*/  @!P2 IMAD.IADD R169, R169, 0x1, -R4.reuse ;  /* 0x00000001a9a9a824 */ /* 0x100fe200078e0a04 */
[----:B------:R-:W-:Y:S01]  /*86d0*/  ISETP.GE.AND P4, PT, R175, RZ, PT ;  /* 0x000000ffaf00720c */ /* 0x000fe20003f86270 */
[----:B------:R-:W-:Y:S01]  /*86e0*/  IMAD.HI.U32 R6, R2, R9, RZ ;  /* 0x0000000902067227 */ /* 0x000fe200078e00ff */
[----:B------:R-:W-:Y:S02]  /*86f0*/  IABS R175, R179 ;  /* 0x000000b300af7213 */ /* 0x000fe40000000000 */
[----:B------:R-:W-:Y:S01]  /*8700*/  ISETP.GE.AND P2, PT, R174, RZ, PT ;  /* 0x000000ffae00720c */ /* 0x000fe20003f46270 */
[--C-:B------:R-:W-:Y:S01]  /*8710*/  @!P1 IMAD.IADD R171, R171, 0x1, -R4.reuse ;  /* 0x00000001abab9824 */ /* 0x100fe200078e0a04 */
[----:B------:R-:W-:Y:S01]  /*8720*/  ISETP.GT.U32.AND P1, PT, R4, R169, PT ;  /* 0x000000a90400720c */ /* 0x000fe20003f24070 */
[----:B------:R-:W-:Y:S01]  /*8730*/  @!P6 IMAD.IADD R172, R172, 0x1, -R4 ;  /* 0x00000001acace824 */ /* 0x000fe200078e0a04 */
[C---:B------:R-:W-:Y:S01]  /*8740*/  ISETP.GT.U32.AND P6, PT, R4.reuse, R170, PT ;  /* 0x000000aa0400720c */ /* 0x040fe20003fc4070 */
[----:B------:R-:W-:Y:S01]  /*8750*/  IMAD.MOV R6, RZ, RZ, -R6 ;  /* 0x000000ffff067224 */ /* 0x000fe200078e0a06 */
[----:B------:R-:W-:Y:S01]  /*8760*/  ISETP.GT.U32.AND P5, PT, R4, R171, PT ;  /* 0x000000ab0400720c */ /* 0x000fe20003fa4070 */
[----:B------:R-:W-:Y:S01]  /*8770*/  IMAD.HI.U32 R5, R2, R173, RZ ;  /* 0x000000ad02057227 */ /* 0x000fe200078e00ff */
[----:B------:R-:W-:-:S03]  /*8780*/  ISETP.GT.U32.AND P3, PT, R4, R172, PT ;  /* 0x000000ac0400720c */ /* 0x000fc60003f64070 */
[----:B------:R-:W-:Y:S02]  /*8790*/  IMAD R10, R4, R6, R9 ;  /* 0x00000006040a7224 */ /* 0x000fe400078e0209 */
[----:B------:R-:W-:Y:S02]  /*87a0*/  VIADD R9, R0, 0xb2 ;  /* 0x000000b200097836 */ /* 0x000fe40000000000 */
[----:B------:R-:W-:Y:S02]  /*87b0*/  IMAD.MOV R5, RZ, RZ, -R5 ;  /* 0x000000ffff057224 */ /* 0x000fe400078e0a05 */
[--C-:B------:R-:W-:Y:S01]  /*87c0*/  @!P6 IMAD.IADD R170, R170, 0x1, -R4.reuse ;  /* 0x00000001aaaae824 */ /* 0x100fe200078e0a04 */
[----:B------:R-:W-:Y:S01]  /*87d0*/  IABS R7, R9 ;  /* 0x0000000900077213 */ /* 0x000fe20000000000 */
[----:B------:R-:W-:Y:S01]  /*87e0*/  @!P1 IMAD.IADD R169, R169, 0x1, -R4 ;  /* 0x00000001a9a99824 */ /* 0x000fe200078e0a04 */
[C---:B------:R-:W-:Y:S01]  /*87f0*/  ISETP.GT.U32.AND P6, PT, R4.reuse, R10, PT ;  /* 0x0000000a0400720c */ /* 0x040fe20003fc4070 */
[----:B------:R-:W-:Y:S01]  /*8800*/  IMAD R173, R4, R5, R173 ;  /* 0x0000000504ad7224 */ /* 0x000fe200078e02ad */
[----:B------:R-:W-:Y:S01]  /*8810*/  ISETP.GE.AND P1, PT, R8, RZ, PT ;  /* 0x000000ff0800720c */ /* 0x000fe20003f26270 */
[----:B------:R-:W-:-:S04]  /*8820*/  IMAD.HI.U32 R5, R2, R7, RZ ;  /* 0x0000000702057227 */ /* 0x000fc800078e00ff */
[----:B------:R-:W-:Y:S01]  /*8830*/  @!P5 IMAD.IADD R171, R171, 0x1, -R4 ;  /* 0x00000001ababd824 */ /* 0x000fe200078e0a04 */
[----:B------:R-:W-:Y:S01]  /*8840*/  ISETP.GE.AND P5, PT, R176, RZ, PT ;  /* 0x000000ffb000720c */ /* 0x000fe20003fa6270 */
[----:B------:R-:W-:-:S04]  /*8850*/  IMAD.HI.U32 R6, R2, R175, RZ ;  /* 0x000000af02067227 */ /* 0x000fc800078e00ff */
[----:B------:R-:W-:Y:S02]  /*8860*/  IMAD.MOV R5, RZ, RZ, -R5 ;  /* 0x000000ffff057224 */ /* 0x000fe400078e0a05 */
[----:B------:R-:W-:Y:S01]  /*8870*/  IMAD.MOV R6, RZ, RZ, -R6 ;  /* 0x000000ffff067224 */ /* 0x000fe200078e0a06 */
[----:B------:R-:W-:Y:S01]  /*8880*/  @!P1 IADD3 R171, -R171, RZ, RZ ;  /* 0x000000ffabab9210 */ /* 0x000fe20007ffe1ff */
[----:B------:R-:W-:Y:S01]  /*8890*/  @!P0 IMAD.MOV R168, RZ, RZ, -R168 ;  /* 0x000000ffffa88224 */ /* 0x000fe200078e0aa8 */
[C---:B------:R-:W-:Y:S01]  /*88a0*/  ISETP.GT.U32.AND P0, PT, R4.reuse, R173, PT ;  /* 0x000000ad0400720c */ /* 0x040fe20003f04070 */
[----:B------:R-:W-:Y:S02]  /*88b0*/  IMAD R174, R4, R5, R7 ;  /* 0x0000000504ae7224 */ /* 0x000fe400078e0207 */
[--C-:B------:R-:W-:Y:S01]  /*88c0*/  @!P3 IMAD.IADD R172, R172, 0x1, -R4.reuse ;  /* 0x00000001acacb824 */ /* 0x100fe200078e0a04 */
[----:B------:R-:W-:Y:S01]  /*88d0*/  ISETP.GE.AND P3, PT, R177, RZ, PT ;  /* 0x000000ffb100720c */ /* 0x000fe20003f66270 */
[----:B------:R-:W-:Y:S01]  /*88e0*/  @!P6 IMAD.IADD R10, R10, 0x1, -R4 ;  /* 0x000000010a0ae824 */ /* 0x000fe200078e0a04 */
[C---:B------:R-:W-:Y:S01]  /*88f0*/  ISETP.GT.U32.AND P1, PT, R4.reuse, R174, PT ;  /* 0x000000ae0400720c */ /* 0x040fe20003f24070 */
[C---:B------:R-:W-:Y:S01]  /*8900*/  IMAD R175, R4.reuse, R6, R175 ;  /* 0x0000000604af7224 */ /* 0x040fe200078e02af */
[----:B------:R-:W-:Y:S01]  /*8910*/  ISETP.GE.AND P6, PT, R9, RZ, PT ;  /* 0x000000ff0900720c */ /* 0x000fe20003fc6270 */
[----:B------:R-:W-:Y:S01]  /*8920*/  @!P4 IMAD.MOV R170, RZ, RZ, -R170 ;  /* 0x000000ffffaac224 */ /* 0x000fe200078e0aaa */
[C---:B------:R-:W-:Y:S01]  /*8930*/  ISETP.GT.U32.AND P4, PT, R4.reuse, R10, PT ;  /* 0x0000000a0400720c */ /* 0x040fe20003f84070 */
[----:B------:R-:W-:Y:S01]  /*8940*/  @!P5 IMAD.MOV R172, RZ, RZ, -R172 ;  /* 0x000000ffffacd224 */ /* 0x000fe200078e0aac */
[----:B------:R-:W-:Y:S01]  /*8950*/  ISETP.GT.U32.AND P5, PT, R4, R175, PT ;  /* 0x000000af0400720c */ /* 0x000fe20003fa4070 */
[----:B------:R-:W-:Y:S01]  /*8960*/  VIADD R5, R0, 0xb4 ;  /* 0x000000b400057836 */ /* 0x000fe20000000000 */
[-C--:B------:R-:W-:Y:S01]  /*8970*/  @!P0 IADD3 R173, R173, -R4.reuse, RZ ;  /* 0x80000004adad8210 */ /* 0x080fe20007ffe0ff */
[----:B------:R-:W-:Y:S01]  /*8980*/  @!P2 IMAD.MOV R169, RZ, RZ, -R169 ;  /* 0x000000ffffa9a224 */ /* 0x000fe200078e0aa9 */
[----:B------:R-:W-:Y:S01]  /*8990*/  ISETP.GE.AND P0, PT, R178, RZ, PT ;  /* 0x000000ffb200720c */ /* 0x000fe20003f06270 */
[----:B------:R-:W-:Y:S01]  /*89a0*/  VIADD R6, R0, 0xb5 ;  /* 0x000000b500067836 */ /* 0x000fe20000000000 */
[----:B------:R-:W-:Y:S01]  /*89b0*/  ISETP.GT.U32.AND P2, PT, R4, R173, PT ;  /* 0x000000ad0400720c */ /* 0x000fe20003f44070 */
[C---:B------:R-:W-:Y:S01]  /*89c0*/  VIADD R8, R0.reuse, 0xb6 ;  /* 0x000000b600087836 */ /* 0x040fe20000000000 */
[----:B------:R-:W-:Y:S01]  /*89d0*/  IABS R7, R5 ;  /* 0x0000000500077213 */ /* 0x000fe20000000000 */
[----:B------:R-:W-:Y:S01]  /*89e0*/  VIADD R184, R0, 0xba ;  /* 0x000000ba00b87836 */ /* 0x000fe20000000000 */
[----:B------:R-:W-:Y:S01]  /*89f0*/  @!P1 IADD3 R174, R174, -R4, RZ ;  /* 0x80000004aeae9210 */ /* 0x000fe20007ffe0ff */
[--C-:B------:R-:W-:Y:S01]  /*8a00*/  @!P4 IMAD.IADD R10, R10, 0x1, -R4.reuse ;  /* 0x000000010a0ac824 */ /* 0x100fe200078e0a04 */
[----:B------:R-:W-:Y:S01]  /*8a10*/  ISETP.GE.AND P4, PT, R5, RZ, PT ;  /* 0x000000ff0500720c */ /* 0x000fe20003f86270 */
[----:B------:R-:W-:Y:S01]  /*8a20*/  @!P5 IMAD.IADD R175, R175, 0x1, -R4 ;  /* 0x00000001afafd824 */ /* 0x000fe200078e0a04 */
[----:B------:R-:W-:Y:S01]  /*8a30*/  ISETP.GT.U32.AND P5, PT, R4, R174, PT ;  /* 0x000000ae0400720c */ /* 0x000fe20003fa4070 */
[----:B------:R-:W-:Y:S01]  /*8a40*/  IMAD.HI.U32 R5, R2, R7, RZ ;  /* 0x0000000702057227 */ /* 0x000fe200078e00ff */
[----:B------:R-:W-:-:S02]  /*8a50*/  IABS R177, R6 ;  /* 0x0000000600b17213 */ /* 0x000fc40000000000 */
[----:B------:R-:W-:Y:S01]  /*8a60*/  ISETP.GE.AND P1, PT, R6, RZ, PT ;  /* 0x000000ff0600720c */ /* 0x000fe20003f26270 */
[----:B------:R-:W-:Y:S01]  /*8a70*/  IMAD.MOV R5, RZ, RZ, -R5 ;  /* 0x000000ffff057224 */ /* 0x000fe200078e0a05 */
[----:B------:R-:W-:Y:S01]  /*8a80*/  @!P0 IADD3 R10, -R10, RZ, RZ ;  /* 0x000000ff0a0a8210 */ /* 0x000fe20007ffe1ff */
[--C-:B------:R-:W-:Y:S01]  /*8a90*/  @!P2 IMAD.IADD R173, R173, 0x1, -R4.reuse ;  /* 0x00000001adada824 */ /* 0x100fe200078e0a04 */
[----:B------:R-:W-:Y:S01]  /*8aa0*/  ISETP.GE.AND P2, PT, R179, RZ, PT ;  /* 0x000000ffb300720c */ /* 0x000fe20003f46270 */
[----:B------:R-:W-:Y:S01]  /*8ab0*/  IMAD R176, R4, R5, R7 ;  /* 0x0000000504b07224 */ /* 0x000fe200078e0207 */
[----:B------:R-:W-:Y:S01]  /*8ac0*/  ISETP.GE.AND P0, PT, R8, RZ, PT ;  /* 0x000000ff0800720c */ /* 0x000fe20003f06270 */
[----:B------:R-:W-:Y:S01]  /*8ad0*/  IMAD.HI.U32 R6, R2, R177, RZ ;  /* 0x000000b102067227 */ /* 0x000fe200078e00ff */
[----:B------:R-:W-:Y:S02]  /*8ae0*/  IABS R8, R8 ;  /* 0x0000000800087213 */ /* 0x000fe40000000000 */
[----:B------:R-:W-:Y:S01]  /*8af0*/  IABS R181, R184 ;  /* 0x000000b800b57213 */ /* 0x000fe20000000000 */
[----:B------:R-:W-:Y:S01]  /*8b00*/  @!P3 IMAD.MOV R173, RZ, RZ, -R173 ;  /* 0x000000ffffadb224 */ /* 0x000fe200078e0aad */
[----:B------:R-:W-:Y:S01]  /*8b10*/  ISETP.GT.U32.AND P3, PT, R4, R175, PT ;  /* 0x000000af0400720c */ /* 0x000fe20003f64070 */
[----:B------:R-:W-:Y:S01]  /*8b20*/  @!P5 IMAD.IADD R174, R174, 0x1, -R4 ;  /* 0x00000001aeaed824 */ /* 0x000fe200078e0a04 */
[----:B------:R-:W-:Y:S01]  /*8b30*/  ISETP.GT.U32.AND P5, PT, R4, R176, PT ;  /* 0x000000b00400720c */ /* 0x000fe20003fa4070 */
[----:B------:R-:W-:-:S02]  /*8b40*/  IMAD.MOV R6, RZ, RZ, -R6 ;  /* 0x000000ffff067224 */ /* 0x000fc400078e0a06 */
[----:B------:R-:W-:Y:S02]  /*8b50*/  VIADD R5, R0, 0xb7 ;  /* 0x000000b700057836 */ /* 0x000fe40000000000 */
[C---:B------:R-:W-:Y:S02]  /*8b60*/  IMAD R177, R4.reuse, R6, R177 ;  /* 0x0000000604b17224 */ /* 0x040fe400078e02b1 */
[----:B------:R-:W-:Y:S01]  /*8b70*/  @!P6 IMAD.MOV R174, RZ, RZ, -R174 ;  /* 0x000000ffffaee224 */ /* 0x000fe200078e0aae */
[----:B------:R-:W-:Y:S01]  /*8b80*/  IABS R179, R5 ;  /* 0x0000000500b37213 */ /* 0x000fe20000000000 */
[----:B------:R-:W-:Y:S01]  /*8b90*/  IMAD.MOV.U32 R7, RZ, RZ, R8 ;  /* 0x000000ffff077224 */ /* 0x000fe200078e0008 */
[----:B------:R-:W-:Y:S01]  /*8ba0*/  ISETP.GT.U32.AND P6, PT, R4, R177, PT ;  /* 0x000000b10400720c */ /* 0x000fe20003fc4070 */
[--C-:B------:R-:W-:Y:S01]  /*8bb0*/  @!P3 IMAD.IADD R175, R175, 0x1, -R4.reuse ;  /* 0x00000001afafb824 */ /* 0x100fe200078e0a04 */
[----:B------:R-:W-:Y:S01]  /*8bc0*/  ISETP.GE.AND P3, PT, R5, RZ, PT ;  /* 0x000000ff0500720c */ /* 0x000fe20003f66270 */
[----:B------:R-:W-:Y:S01]  /*8bd0*/  @!P5 IMAD.IADD R176, R176, 0x1, -R4 ;  /* 0x00000001b0b0d824 */ /* 0x000fe200078e0a04 */
[C---:B------:R-:W-:Y:S01]  /*8be0*/  IADD3 R8, R0.reuse, 0xb9, RZ ;  /* 0x000000b900087810 */ /* 0x040fe20007ffe0ff */
[----:B------:R-:W-:-:S02]  /*8bf0*/  VIADD R6, R0, 0xb8 ;  /* 0x000000b800067836 */ /* 0x000fc40000000000 */
[----:B------:R-:W-:Y:S01]  /*8c00*/  IMAD.HI.U32 R5, R2, R7, RZ ;  /* 0x0000000702057227 */ /* 0x000fe200078e00ff */
[----:B------:R-:W-:Y:S02]  /*8c10*/  ISETP.GT.U32.AND P5, PT, R4, R176, PT ;  /* 0x000000b00400720c */ /* 0x000fe40003fa4070 */
[----:B------:R-:W-:Y:S01]  /*8c20*/  IABS R9, R8 ;  /* 0x0000000800097213 */ /* 0x000fe20000000000 */
[----:B------:R-:W-:Y:S01]  /*8c30*/  @!P2 IMAD.MOV R175, RZ, RZ, -R175 ;  /* 0x000000ffffafa224 */ /* 0x000fe200078e0aaf */
[----:B------:R-:W-:Y:S01]  /*8c40*/  ISETP.GE.AND P2, PT, R6, RZ, PT ;  /* 0x000000ff0600720c */ /* 0x000fe20003f46270 */
[----:B------:R-:W-:Y:S01]  /*8c50*/  IMAD.MOV R178, RZ, RZ, -R5 ;  /* 0x000000ffffb27224 */ /* 0x000fe200078e0a05 */
[----:B------:R-:W-:Y:S01]  /*8c60*/  IABS R6, R6 ;  /* 0x0000000600067213 */ /* 0x000fe20000000000 */
[----:B------:R-:W-:-:S04]  /*8c70*/  IMAD.HI.U32 R5, R2, R179, RZ ;  /* 0x000000b302057227 */ /* 0x000fc800078e00ff */
[----:B------:R-:W-:Y:S01]  /*8c80*/  IMAD R178, R4, R178, R7 ;  /* 0x000000b204b27224 */ /* 0x000fe200078e0207 */
[----:B------:R-:W-:Y:S01]  /*8c90*/  MOV R7, R6 ;  /* 0x0000000600077202 */ /* 0x000fe20000000f00 */
[--C-:B------:R-:W-:Y:S02]  /*8ca0*/  @!P6 IMAD.IADD R177, R177, 0x1, -R4.reuse ;  /* 0x00000001b1b1e824 */ /* 0x100fe400078e0a04 */
[----:B------:R-:W-:Y:S02]  /*8cb0*/  IMAD.MOV R5, RZ, RZ, -R5 ;  /* 0x000000ffff057224 */ /* 0x000fe400078e0a05 */
[----:B------:R-:W-:Y:S01]  /*8cc0*/  @!P5 IMAD.IADD R176, R176, 0x1, -R4 ;  /* 0x00000001b0b0d824 */ /* 0x000fe200078e0a04 */
[C---:B------:R-:W-:Y:S01]  /*8cd0*/  ISETP.GT.U32.AND P6, PT, R4.reuse, R177, PT ;  /* 0x000000b10400720c */ /* 0x040fe20003fc4070 */
[C---:B------:R-:W-:Y:S01]  /*8ce0*/  IMAD R179, R4.reuse, R5, R179 ;  /* 0x0000000504b37224 */ /* 0x040fe200078e02b3 */
[----:B------:R-:W-:Y:S01]  /*8cf0*/  ISETP.GT.U32.AND P5, PT, R4, R178, PT ;  /* 0x000000b20400720c */ /* 0x000fe20003fa4070 */
[----:B------:R-:W-:Y:S01]  /*8d00*/  IMAD.HI.U32 R5, R2, R7, RZ ;  /* 0x0000000702057227 */ /* 0x000fe200078e00ff */
[----:B------:R-:W-:-:S02]  /*8d10*/  @!P4 IADD3 R176, -R176, RZ, RZ ;  /* 0x000000ffb0b0c210 */ /* 0x000fc40007ffe1ff */
[----:B------:R-:W-:Y:S01]  /*8d20*/  ISETP.GT.U32.AND P4, PT, R4, R179, PT ;  /* 0x000000b30400720c */ /* 0x000fe20003f84070 */
[----:B------:R-:W-:-:S04]  /*8d30*/  IMAD.HI.U32 R6, R2, R9, RZ ;  /* 0x0000000902067227 */ /* 0x000fc800078e00ff */
[----:B------:R-:W-:Y:S02]  /*8d40*/  IMAD.MOV R5, RZ, RZ, -R5 ;  /* 0x000000ffff057224 */ /* 0x000fe400078e0a05 */
[----:B------:R-:W-:Y:S02]  /*8d50*/  IMAD.MOV R6, RZ, RZ, -R6 ;  /* 0x000000ffff067224 */ /* 0x000fe400078e0a06 */
[C---:B------:R-:W-:Y:S02]  /*8d60*/  IMAD R180, R4.reuse, R5, R7 ;  /* 0x0000000504b47224 */ /* 0x040fe400078e0207 */
[C---:B------:R-:W-:Y:S02]  /*8d70*/  IMAD R9, R4.reuse, R6, R9 ;  /* 0x0000000604097224 */ /* 0x040fe400078e0209 */
[--C-:B------:R-:W-:Y:S01]  /*8d80*/  @!P6 IMAD.IADD R177, R177, 0x1, -R4.reuse ;  /* 0x00000001b1b1e824 */ /* 0x100fe200078e0a04 */
[----:B------:R-:W-:Y:S01]  /*8d90*/  ISETP.GT.U32.AND P6, PT, R4, R180, PT ;  /* 0x000000b40400720c */ /* 0x000fe20003fc4070 */
[----:B------:R-:W-:Y:S01]  /*8da0*/  @!P5 IMAD.IADD R178, R178, 0x1, -R4 ;  /* 0x00000001b2b2d824 */ /* 0x000fe200078e0a04 */
[----:B------:R-:W-:Y:S01]  /*8db0*/  ISETP.GT.U32.AND P5, PT, R4, R9, PT ;  /* 0x000000090400720c */ /* 0x000fe20003fa4070 */
[----:B------:R-:W-:-:S02]  /*8dc0*/  VIADD R186, R0, 0xbb ;  /* 0x000000bb00ba7836 */ /* 0x000fc40000000000 */
[----:B------:R-:W-:-:S03]  /*8dd0*/  IMAD.HI.U32 R5, R2, R181, RZ ;  /* 0x000000b502057227 */ /* 0x000fc600078e00ff */
[----:B------:R-:W-:Y:S01]  /*8de0*/  IABS R7, R186 ;  /* 0x000000ba00077213 */ /* 0x000fe20000000000 */
[----:B------:R-:W-:Y:S02]  /*8df0*/  IMAD.MOV R5, RZ, RZ, -R5 ;  /* 0x000000ffff057224 */ /* 0x000fe400078e0a05 */
[--C-:B------:R-:W-:Y:S01]  /*8e00*/  @!P4 IMAD.IADD R179, R179, 0x1, -R4.reuse ;  /* 0x00000001b3b3c824 */ /* 0x100fe200078e0a04 */
[----:B------:R-:W-:Y:S01]  /*8e10*/  ISETP.GT.U32.AND P4, PT, R4, R178, PT ;  /* 0x000000b20400720c */ /* 0x000fe20003f84070 */
[--C-:B------:R-:W-:Y:S02]  /*8e20*/  @!P6 IMAD.IADD R180, R180, 0x1, -R4.reuse ;  /* 0x00000001b4b4e824 */ /* 0x100fe400078e0a04 */
[----:B------:R-:W-:Y:S01]  /*8e30*/  @!P5 IMAD.IADD R9, R9, 0x1, -R4 ;  /* 0x000000010909d824 */ /* 0x000fe200078e0a04 */
[C---:B------:R-:W-:Y:S01]  /*8e40*/  ISETP.GT.U32.AND P6, PT, R4.reuse, R179, PT ;  /* 0x000000b30400720c */ /* 0x040fe20003fc4070 */
[C---:B------:R-:W-:Y:S01]  /*8e50*/  IMAD R181, R4.reuse, R5, R181 ;  /* 0x0000000504b57224 */ /* 0x040fe200078e02b5 */
[----:B------:R-:W-:Y:S01]  /*8e60*/  ISETP.GT.U32.AND P5, PT, R4, R180, PT ;  /* 0x000000b40400720c */ /* 0x000fe20003fa4070 */
[----:B------:R-:W-:-:S04]  /*8e70*/  IMAD.HI.U32 R5, R2, R7, RZ ;  /* 0x0000000702057227 */ /* 0x000fc800078e00ff */
[----:B------:R-:W-:Y:S02]  /*8e80*/  IMAD.MOV R5, RZ, RZ, -R5 ;  /* 0x000000ffff057224 */ /* 0x000fe400078e0a05 */
[----:B------:R-:W-:Y:S01]  /*8e90*/  VIADD R187, R0, 0xbc ;  /* 0x000000bc00bb7836 */ /* 0x000fe20000000000 */
[----:B------:R-:W-:Y:S01]  /*8ea0*/  @!P4 IADD3 R178, R178, -R4, RZ ;  /* 0x80000004b2b2c210 */ /* 0x000fe20007ffe0ff */
[C---:B------:R-:W-:Y:S01]  /*8eb0*/  IMAD R182, R4.reuse, R5, R7 ;  /* 0x0000000504b67224 */ /* 0x040fe200078e0207 */
        /* <DEDUP_REMOVED lines=8> */
[----:B------:R-:W-:Y:S01]  /*8f40*/  ISETP.GT.U32.AND P1, PT, R4, R9, PT ;  /* 0x000000090400720c */ /* 0x000fe20003f24070 */
[----:B------:R-:W-:Y:S01]  /*8f50*/  IMAD.HI.U32 R5, R2, R183, RZ ;  /* 0x000000b702057227 */ /* 0x000fe200078e00ff */
[----:B------:R-:W-:-:S02]  /*8f60*/  @!P3 IADD3 R179, -R179, RZ, RZ ;  /* 0x000000ffb3b3b210 */ /* 0x000fc40007ffe1ff */
[----:B------:R-:W-:Y:S01]  /*8f70*/  IABS R7, R8 ;  /* 0x0000000800077213 */ /* 0x000fe20000000000 */
[----:B------:R-:W-:Y:S02]  /*8f80*/  IMAD.MOV R5, RZ, RZ, -R5 ;  /* 0x000000ffff057224 */ /* 0x000fe400078e0a05 */
[----:B------:R-:W-:-:S04]  /*8f90*/  IMAD.HI.U32 R6, R2, R185, RZ ;  /* 0x000000b902067227 */ /* 0x000fc800078e00ff */
[--C-:B------:R-:W-:Y:S01]  /*8fa0*/  @!P5 IMAD.IADD R182, R182, 0x1, -R4.reuse ;  /* 0x00000001b6b6d824 */ /* 0x100fe200078e0a04 */
[----:B------:R-:W-:Y:S01]  /*8fb0*/  IADD3 R6, -R6, RZ, RZ ;  /* 0x000000ff06067210 */ /* 0x000fe20007ffe1ff */
[----:B------:R-:W-:Y:S02]  /*8fc0*/  IMAD R183, R4, R5, R183 ;  /* 0x0000000504b77224 */ /* 0x000fe400078e02b7 */
[----:B------:R-:W-:Y:S01]  /*8fd0*/  IMAD.HI.U32 R5, R2, R7, RZ ;  /* 0x0000000702057227 */ /* 0x000fe200078e00ff */
[C---:B------:R-:W-:Y:S02]  /*8fe0*/  ISETP.GT.U32.AND P5, PT, R4.reuse, R182, PT ;  /* 0x000000b60400720c */ /* 0x040fe40003fa4070 */
[----:B------:R-:W-:Y:S01]  /*8ff0*/  ISETP.GT.U32.AND P3, PT, R4, R183, PT ;  /* 0x000000b70400720c */ /* 0x000fe20003f64070 */
[----:B------:R-:W-:Y:S01]  /*9000*/  @!P4 IMAD.IADD R181, R181, 0x1, -R4 ;  /* 0x00000001b5b5c824 */ /* 0x000fe200078e0a04 */
[----:B------:R-:W-:Y:S01]  /*9010*/  ISETP.GE.AND P4, PT, R186, RZ, PT ;  /* 0x000000ffba00720c */ /* 0x000fe20003f86270 */
[----:B------:R-:W-:-:S02]  /*9020*/  IMAD.MOV R5, RZ, RZ, -R5 ;  /* 0x000000ffff057224 */ /* 0x000fc400078e0a05 */
[----:B------:R-:W-:Y:S01]  /*9030*/  @!P1 IMAD.IADD R9, R9, 0x1, -R4 ;  /* 0x0000000109099824 */ /* 0x000fe200078e0a04 */
[----:B------:R-:W-:Y:S01]  /*9040*/  ISETP.GE.AND P1, PT, R184, RZ, PT ;  /* 0x000000ffb800720c */ /* 0x000fe20003f26270 */
[----:B------:R-:W-:Y:S01]  /*9050*/  @!P0 IMAD.MOV R178, RZ, RZ, -R178 ;  /* 0x000000ffffb28224 */ /* 0x000fe200078e0ab2 */
[C---:B------:R-:W-:Y:S01]  /*9060*/  ISETP.GT.U32.AND P0, PT, R4.reuse, R181, PT ;  /* 0x000000b50400720c */ /* 0x040fe20003f04070 */
[C---:B------:R-:W-:Y:S02]  /*9070*/  IMAD R184, R4.reuse, R6, R185 ;  /* 0x0000000604b87224 */ /* 0x040fe400078e02b9 */
[----:B------:R-:W-:Y:S02]  /*9080*/  IMAD R185, R4, R5, R7 ;  /* 0x0000000504b97224 */ /* 0x000fe400078e0207 */
[----:B------:R-:W-:Y:S01]  /*9090*/  @!P5 IMAD.IADD R182, R182, 0x1, -R4 ;  /* 0x00000001b6b6d824 */ /* 0x000fe200078e0a04 */
[----:B------:R-:W-:Y:S01]  /*90a0*/  @!P3 IADD3 R183, R183, -R4, RZ ;  /* 0x80000004b7b7b210 */ /* 0x000fe20007ffe0ff */
[----:B------:R-:W-:Y:S01]  /*90b0*/  VIADD R190, R0, 0xbf ;  /* 0x000000bf00be7836 */ /* 0x000fe20000000000 */
[C---:B------:R-:W-:Y:S01]  /*90c0*/  ISETP.GT.U32.AND P5, PT, R4.reuse, R185, PT ;  /* 0x000000b90400720c */ /* 0x040fe20003fa4070 */
[----:B------:R-:W-:Y:S01]  /*90d0*/  @!P6 IMAD.MOV R9, RZ, RZ, -R9 ;  /* 0x000000ffff09e224 */ /* 0x000fe200078e0a09 */
[----:B------:R-:W-:Y:S01]  /*90e0*/  ISETP.GT.U32.AND P6, PT, R4, R184, PT ;  /* 0x000000b80400720c */ /* 0x000fe20003fc4070 */
[----:B------:R-:W-:Y:S01]  /*90f0*/  @!P2 IMAD.MOV R180, RZ, RZ, -R180 ;  /* 0x000000ffffb4a224 */ /* 0x000fe200078e0ab4 */
[----:B------:R-:W-:Y:S01]  /*9100*/  IABS R7, R190 ;  /* 0x000000be00077213 */ /* 0x000fe20000000000 */
[----:B------:R-:W-:Y:S01]  /*9110*/  @!P0 IMAD.IADD R181, R181, 0x1, -R4 ;  /* 0x00000001b5b58824 */ /* 0x000fe200078e0a04 */
[----:B------:R-:W-:Y:S01]  /*9120*/  ISETP.GE.AND P0, PT, R188, RZ, PT ;  /* 0x000000ffbc00720c */ /* 0x000fe20003f06270 */
[----:B------:R-:W-:Y:S01]  /*9130*/  VIADD R188, R0, 0xc0 ;  /* 0x000000c000bc7836 */ /* 0x000fe20000000000 */
[----:B------:R-:W-:Y:S01]  /*9140*/  ISETP.GE.AND P2, PT, R187, RZ, PT ;  /* 0x000000ffbb00720c */ /* 0x000fe20003f46270 */
[----:B------:R-:W-:Y:S01]  /*9150*/  IMAD.HI.U32 R5, R2, R7, RZ ;  /* 0x0000000702057227 */ /* 0x000fe200078e00ff */
[----:B------:R-:W-:-:S02]  /*9160*/  ISETP.GE.AND P3, PT, R8, RZ, PT ;  /* 0x000000ff0800720c */ /* 0x000fc40003f66270 */
[----:B------:R-:W-:Y:S01]  /*9170*/  IABS R187, R188 ;  /* 0x000000bc00bb7213 */ /* 0x000fe20000000000 */
[----:B------:R-:W-:Y:S01]  /*9180*/  IMAD.MOV R186, RZ, RZ, -R5 ;  /* 0x000000ffffba7224 */ /* 0x000fe200078e0a05 */
[----:B------:R-:W-:Y:S01]  /*9190*/  @!P5 IADD3 R185, R185, -R4, RZ ;  /* 0x80000004b9b9d210 */ /* 0x000fe20007ffe0ff */
[----:B------:R-:W-:Y:S01]  /*91a0*/  @!P6 IMAD.IADD R184, R184, 0x1, -R4 ;  /* 0x00000001b8b8e824 */ /* 0x000fe200078e0a04 */
[----:B------:R-:W-:Y:S01]  /*91b0*/  ISETP.GT.U32.AND P6, PT, R4, R183, PT ;  /* 0x000000b70400720c */ /* 0x000fe20003fc4070 */
[----:B------:R-:W-:Y:S01]  /*91c0*/  IMAD.HI.U32 R5, R2, R187, RZ ;  /* 0x000000bb02057227 */ /* 0x000fe200078e00ff */
[----:B------:R-:W-:Y:S02]  /*91d0*/  ISETP.GT.U32.AND P5, PT, R4, R185, PT ;  /* 0x000000b90400720c */ /* 0x000fe40003fa4070 */
[----:B------:R-:W-:Y:S01]  /*91e0*/  @!P4 IADD3 R182, -R182, RZ, RZ ;  /* 0x000000ffb6b6c210 */ /* 0x000fe20007ffe1ff */
[----:B------:R-:W-:Y:S02]  /*91f0*/  IMAD.MOV R5, RZ, RZ, -R5 ;  /* 0x000000ffff057224 */ /* 0x000fe400078e0a05 */
[----:B------:R-:W-:Y:S01]  /*9200*/  @!P1 IMAD.MOV R181, RZ, RZ, -R181 ;  /* 0x000000ffffb59224 */ /* 0x000fe200078e0ab5 */
[C---:B------:R-:W-:Y:S01]  /*9210*/  ISETP.GT.U32.AND P1, PT, R4.reuse, R184, PT ;  /* 0x000000b80400720c */ /* 0x040fe20003f24070 */
[----:B------:R-:W-:-:S02]  /*9220*/  IMAD R187, R4, R5, R187 ;  /* 0x0000000504bb7224 */ /* 0x000fc400078e02bb */
[----:B------:R-:W-:Y:S02]  /*9230*/  VIADD R192, R0, 0xc1 ;  /* 0x000000c100c07836 */ /* 0x000fe40000000000 */
[----:B------:R-:W-:Y:S02]  /*9240*/  IMAD R186, R4, R186, R7 ;  /* 0x000000ba04ba7224 */ /* 0x000fe400078e0207 */
[----:B------:R-:W-:Y:S01]  /*9250*/  @!P5 IADD3 R185, R185, -R4, RZ ;  /* 0x80000004b9b9d210 */ /* 0x000fe20007ffe0ff */
[----:B------:R-:W-:Y:S01]  /*9260*/  VIADD R193, R0, 0xc2 ;  /* 0x000000c200c17836 */ /* 0x000fe20000000000 */
[----:B------:R-:W-:Y:S01]  /*9270*/  ISETP.GT.U32.AND P5, PT, R4, R187, PT ;  /* 0x000000bb0400720c */ /* 0x000fe20003fa4070 */
[--C-:B------:R-:W-:Y:S01]  /*9280*/  @!P6 IMAD.IADD R183, R183, 0x1, -R4.reuse ;  /* 0x00000001b7b7e824 */ /* 0x100fe200078e0a04 */
[----:B------:R-:W-:Y:S01]  /*9290*/  IABS R6, R192 ;  /* 0x000000c000067213 */ /* 0x000fe20000000000 */
[----:B------:R-:W-:Y:S01]  /*92a0*/  VIADD R194, R0, 0xc4 ;  /* 0x000000c400c27836 */ /* 0x000fe20000000000 */
[----:B------:R-:W-:Y:S01]  /*92b0*/  ISETP.GT.U32.AND P6, PT, R4, R186, PT ;  /* 0x000000ba0400720c */ /* 0x000fe20003fc4070 */
[----:B------:R-:W-:Y:S01]  /*92c0*/  @!P1 IMAD.IADD R184, R184, 0x1, -R4 ;  /* 0x00000001b8b89824 */ /* 0x000fe200078e0a04 */
[----:B------:R-:W-:Y:S01]  /*92d0*/  ISETP.GE.AND P1, PT, R190, RZ, PT ;  /* 0x000000ffbe00720c */ /* 0x000fe20003f26270 */
[----:B------:R-:W-:Y:S01]  /*92e0*/  IMAD.MOV.U32 R7, RZ, RZ, R6 ;  /* 0x000000ffff077224 */ /* 0x000fe200078e0006 */
[----:B------:R-:W-:Y:S01]  /*92f0*/  IABS R189, R193 ;  /* 0x000000c100bd7213 */ /* 0x000fe20000000000 */
[----:B------:R-:W-:-:S02]  /*9300*/  VIADD R190, R0, 0xc3 ;  /* 0x000000c300be7836 */ /* 0x000fc40000000000 */
[----:B------:R-:W-:-:S03]  /*9310*/  IMAD.HI.U32 R5, R2, R7, RZ ;  /* 0x0000000702057227 */ /* 0x000fc600078e00ff */
[----:B------:R-:W-:Y:S01]  /*9320*/  IABS R191, R190 ;  /* 0x000000be00bf7213 */ /* 0x000fe20000000000 */
[----:B------:R-:W-:Y:S02]  /*9330*/  @!P5 IMAD.IADD R187, R187, 0x1, -R4 ;  /* 0x00000001bbbbd824 */ /* 0x000fe400078e0a04 */
[----:B------:R-:W-:Y:S02]  /*9340*/  IMAD.MOV R5, RZ, RZ, -R5 ;  /* 0x000000ffff057224 */ /* 0x000fe400078e0a05 */
[----:B------:R-:W-:Y:S01]  /*9350*/  IMAD.HI.U32 R6, R2, R189, RZ ;  /* 0x000000bd02067227 */ /* 0x000fe200078e00ff */
[----:B------:R-:W-:-:S03]  /*9360*/  ISETP.GT.U32.AND P4, PT, R4, R187, PT ;  /* 0x000000bb0400720c */ /* 0x000fc60003f84070 */
[----:B------:R-:W-:Y:S01]  /*9370*/  IMAD R8, R4, R5, R7 ;  /* 0x0000000504087224 */ /* 0x000fe200078e0207 */
[----:B------:R-:W-:Y:S01]  /*9380*/  IABS R7, R194 ;  /* 0x000000c200077213 */ /* 0x000fe20000000000 */
[----:B------:R-:W-:-:S04]  /*9390*/  IMAD.HI.U32 R5, R2, R191, RZ ;  /* 0x000000bf02057227 */ /* 0x000fc800078e00ff */
[----:B------:R-:W-:Y:S02]  /*93a0*/  IMAD.MOV R6, RZ, RZ, -R6 ;  /* 0x000000ffff067224 */ /* 0x000fe400078e0a06 */
[----:B------:R-:W-:Y:S02]  /*93b0*/  IMAD.MOV R5, RZ, RZ, -R5 ;  /* 0x000000ffff057224 */ /* 0x000fe400078e0a05 */
[--C-:B------:R-:W-:Y:S01]  /*93c0*/  @!P6 IMAD.IADD R186, R186, 0x1, -R4.reuse ;  /* 0x00000001babae824 */ /* 0x100fe200078e0a04 */
[----:B------:R-:W-:Y:S01]  /*93d0*/  ISETP.GE.AND P6, PT, R188, RZ, PT ;  /* 0x000000ffbc00720c */ /* 0x000fe20003fc6270 */
[----:B------:R-:W-:Y:S01]  /*93e0*/  IMAD R188, R4, R6, R189 ;  /* 0x0000000604bc7224 */ /* 0x000fe200078e02bd */
[----:B------:R-:W-:Y:S01]  /*93f0*/  IADD3 R6, R0, 0xc5, RZ ;  /* 0x000000c500067810 */ /* 0x000fe20007ffe0ff */
[C---:B------:R-:W-:Y:S01]  /*9400*/  IMAD R189, R4.reuse, R5, R191 ;  /* 0x0000000504bd7224 */ /* 0x040fe200078e02bf */
[C---:B------:R-:W-:Y:S01]  /*9410*/  ISETP.GT.U32.AND P5, PT, R4.reuse, R186, PT ;  /* 0x000000ba0400720c */ /* 0x040fe20003fa4070 */
[----:B------:R-:W-:Y:S01]  /*9420*/  @!P4 IMAD.IADD R187, R187, 0x1, -R4 ;  /* 0x00000001bbbbc824 */ /* 0x000fe200078e0a04 */
[----:B------:R-:W-:Y:S01]  /*9430*/  IABS R191, R6 ;  /* 0x0000000600bf7213 */ /* 0x000fe20000000000 */
[----:B------:R-:W-:Y:S01]  /*9440*/  @!P2 IMAD.MOV R183, RZ, RZ, -R183 ;  /* 0x000000ffffb7a224 */ /* 0x000fe200078e0ab7 */
[C---:B------:R-:W-:Y:S01]  /*9450*/  ISETP.GT.U32.AND P4, PT, R4.reuse, R189, PT ;  /* 0x000000bd0400720c */ /* 0x040fe20003f84070 */
[----:B------:R-:W-:Y:S01]  /*9460*/  @!P3 IMAD.MOV R185, RZ, RZ, -R185 ;  /* 0x000000ffffb9b224 */ /* 0x000fe200078e0ab9 */
[----:B------:R-:W-:Y:S01]  /*9470*/  ISETP.GT.U32.AND P2, PT, R4, R8, PT ;  /* 0x000000080400720c */ /* 0x000fe20003f44070 */
[----:B------:R-:W-:Y:S01]  /*9480*/  IMAD.HI.U32 R5, R2, R7, RZ ;  /* 0x0000000702057227 */ /* 0x000fe200078e00ff */
[----:B------:R-:W-:-:S03]  /*9490*/  ISETP.GT.U32.AND P3, PT, R4, R188, PT ;  /* 0x000000bc0400720c */ /* 0x000fc60003f64070 */
[----:B------:R-:W-:Y:S02]  /*94a0*/  IMAD.MOV R5, RZ, RZ, -R5 ;  /* 0x000000ffff057224 */ /* 0x000fe400078e0a05 */
[----:B------:R-:W-:Y:S01]  /*94b0*/  @!P5 IMAD.IADD R186, R186, 0x1, -R4 ;  /* 0x00000001babad824 */ /* 0x000fe200078e0a04 */
[----:B------:R-:W-:Y:S01]  /*94c0*/  ISETP.GE.AND P5, PT, R193, RZ, PT ;  /* 0x000000ffc100720c */ /* 0x000fe20003fa6270 */
[----:B------:R-:W-:Y:S01]  /*94d0*/  @!P0 IMAD.MOV R184, RZ, RZ, -R184 ;  /* 0x000000ffffb88224 */ /* 0x000fe200078e0ab8 */
[----:B------:R-:W-:Y:S01]  /*94e0*/  ISETP.GE.AND P0, PT, R192, RZ, PT ;  /* 0x000000ffc000720c */ /* 0x000fe20003f06270 */
[--C-:B------:R-:W-:Y:S01]  /*94f0*/  @!P4 IMAD.IADD R189, R189, 0x1, -R4.reuse ;  /* 0x00000001bdbdc824 */ /* 0x100fe200078e0a04 */
[----:B------:R-:W-:Y:S01]  /*9500*/  @!P1 IADD3 R186, -R186, RZ, RZ ;  /* 0x000000ffbaba9210 */ /* 0x000fe20007ffe1ff */
[----:B------:R-:W-:Y:S01]  /*9510*/  @!P2 IMAD.IADD R8, R8, 0x1, -R4 ;  /* 0x000000010808a824 */ /* 0x000fe200078e0a04 */
[----:B------:R-:W-:Y:S01]  /*9520*/  ISETP.GE.AND P2, PT, R190, RZ, PT ;  /* 0x000000ffbe00720c */ /* 0x000fe20003f46270 */
[C---:B------:R-:W-:Y:S01]  /*9530*/  IMAD R190, R4.reuse, R5, R7 ;  /* 0x0000000504be7224 */ /* 0x040fe200078e0207 */
[----:B------:R-:W-:Y:S01]  /*9540*/  ISETP.GT.U32.AND P4, PT, R4, R189, PT ;  /* 0x000000bd0400720c */ /* 0x000fe20003f84070 */
[----:B------:R-:W-:-:S04]  /*9550*/  IMAD.HI.U32 R5, R2, R191, RZ ;  /* 0x000000bf02057227 */ /* 0x000fc800078e00ff */
[--C-:B------:R-:W-:Y:S01]  /*9560*/  @!P3 IMAD.IADD R188, R188, 0x1, -R4.reuse ;  /* 0x00000001bcbcb824 */ /* 0x100fe200078e0a04 */
[----:B------:R-:W-:Y:S01]  /*9570*/  ISETP.GT.U32.AND P3, PT, R4, R8, PT ;  /* 0x000000080400720c */ /* 0x000fe20003f64070 */
[----:B------:R-:W-:Y:S02]  /*9580*/  IMAD.MOV R5, RZ, RZ, -R5 ;  /* 0x000000ffff057224 */ /* 0x000fe400078e0a05 */
[----:B------:R-:W-:Y:S01]  /*9590*/  VIADD R192, R0, 0xc6 ;  /* 0x000000c600c07836 */ /* 0x000fe20000000000 */
[C---:B------:R-:W-:Y:S01]  /*95a0*/  ISETP.GT.U32.AND P1, PT, R4.reuse, R188, PT ;  /* 0x000000bc0400720c */ /* 0x040fe20003f24070 */
[C---:B------:R-:W-:Y:S02]  /*95b0*/  IMAD R191, R4.reuse, R5, R191 ;  /* 0x0000000504bf7224 */ /* 0x040fe400078e02bf */
[--C-:B------:R-:W-:Y:S01]  /*95c0*/  @!P4 IMAD.IADD R189, R189, 0x1, -R4.reuse ;  /* 0x00000001bdbdc824 */ /* 0x100fe200078e0a04 */
[----:B------:R-:W-:Y:S01]  /*95d0*/  IABS R7, R192 ;  /* 0x000000c000077213 */ /* 0x000fe20000000000 */
[----:B------:R-:W-:Y:S01]  /*95e0*/  @!P6 IMAD.MOV R187, RZ, RZ, -R187 ;  /* 0x000000ffffbbe224 */ /* 0x000fe200078e0abb */
[----:B------:R-:W-:Y:S01]  /*95f0*/  ISETP.GT.U32.AND P4, PT, R4, R191, PT ;  /* 0x000000bf0400720c */ /* 0x000fe20003f84070 */
[----:B------:R-:W-:Y:S01]  /*9600*/  VIADD R195, R0, 0xc8 ;  /* 0x000000c800c37836 */ /* 0x000fe20000000000 */
[----:B------:R-:W-:Y:S01]  /*9610*/  ISETP.GE.AND P6, PT, R194, RZ, PT ;  /* 0x000000ffc200720c */ /* 0x000fe20003fc6270 */
[----:B------:R-:W-:Y:S01]  /*9620*/  @!P3 IMAD.IADD R8, R8, 0x1, -R4 ;  /* 0x000000010808b824 */ /* 0x000fe200078e0a04 */
[----:B------:R-:W-:Y:S01]  /*9630*/  ISETP.GT.U32.AND P3, PT, R4, R190, PT ;  /* 0x000000be0400720c */ /* 0x000fe20003f64070 */
[----:B------:R-:W-:Y:S01]  /*9640*/  IMAD.HI.U32 R5, R2, R7, RZ ;  /* 0x0000000702057227 */ /* 0x000fe200078e00ff */
[----:B------:R-:W-:-:S03]  /*9650*/  IADD3 R194, R0, 0xc7, RZ ;  /* 0x000000c700c27810 */ /* 0x000fc60007ffe0ff */
[----:B------:R-:W-:Y:S01]  /*9660*/  IMAD.MOV R5, RZ, RZ, -R5 ;  /* 0x000000ffff057224 */ /* 0x000fe200078e0a05 */
[----:B------:R-:W-:Y:S01]  /*9670*/  IABS R193, R194 ;  /* 0x000000c200c17213 */ /* 0x000fe20000000000 */
[--C-:B------:R-:W-:Y:S01]  /*9680*/  @!P1 IMAD.IADD R188, R188, 0x1, -R4.reuse ;  /* 0x00000001bcbc9824 */ /* 0x100fe200078e0a04 */
[----:B------:R-:W-:Y:S01]  /*9690*/  ISETP.GE.AND P1, PT, R6, RZ, PT ;  /* 0x000000ff0600720c */ /* 0x000fe20003f26270 */
[----:B------:R-:W-:Y:S01]  /*96a0*/  @!P4 IMAD.IADD R191, R191, 0x1, -R4 ;  /* 0x00000001bfbfc824 */ /* 0x000fe200078e0a04 */
[----:B------:R-:W-:Y:S01]  /*96b0*/  IABS R6, R195 ;  /* 0x000000c300067213 */ /* 0x000fe20000000000 */
[----:B------:R-:W-:Y:S02]  /*96c0*/  @!P0 IMAD.MOV R8, RZ, RZ, -R8 ;  /* 0x000000ffff088224 */ /* 0x000fe400078e0a08 */
[----:B------:R-:W-:Y:S01]  /*96d0*/  @!P3 IMAD.IADD R190, R190, 0x1, -R4 ;  /* 0x00000001bebeb824 */ /* 0x000fe200078e0a04 */
[----:B------:R-:W-:Y:S01]  /*96e0*/  ISETP.GE.AND P3, PT, R192, RZ, PT ;  /* 0x000000ffc000720c */ /* 0x000fe20003f66270 */
[C---:B------:R-:W-:Y:S01]  /*96f0*/  IMAD R192, R4.reuse, R5, R7 ;  /* 0x0000000504c07224 */ /* 0x040fe200078e0207 */
[----:B------:R-:W-:Y:S01]  /*9700*/  ISETP.GT.U32.AND P4, PT, R4, R191, PT ;  /* 0x000000bf0400720c */ /* 0x000fe20003f84070 */
[----:B------:R-:W-:Y:S01]  /*9710*/  IMAD.HI.U32 R5, R2, R193, RZ ;  /* 0x000000c102057227 */ /* 0x000fe200078e00ff */
[----:B------:R-:W-:-:S02]  /*9720*/  MOV R7, R6 ;  /* 0x0000000600077202 */ /* 0x000fc40000000f00 */
[----:B------:R-:W-:Y:S01]  /*9730*/  ISETP.GT.U32.AND P0, PT, R4, R190, PT ;  /* 0x000000be0400720c */ /* 0x000fe20003f04070 */
[----:B------:R-:W-:Y:S02]  /*9740*/  IMAD.MOV R5, RZ, RZ, -R5 ;  /* 0x000000ffff057224 */ /* 0x000fe400078e0a05 */
[----:B------:R-:W-:-:S04]  /*9750*/  IMAD.HI.U32 R6, R2, R7, RZ ;  /* 0x0000000702067227 */ /* 0x000fc800078e00ff */
[C---:B------:R-:W-:Y:S02]  /*9760*/  IMAD R193, R4.reuse, R5, R193 ;  /* 0x0000000504c17224 */ /* 0x040fe400078e02c1 */
[----:B------:R-:W-:Y:S01]  /*9770*/  @!P5 IMAD.MOV R188, RZ, RZ, -R188 ;  /* 0x000000ffffbcd224 */ /* 0x000fe200078e0abc */
[C---:B------:R-:W-:Y:S01]  /*9780*/  ISETP.GT.U32.AND P5, PT, R4.reuse, R192, PT ;  /* 0x000000c00400720c */ /* 0x040fe20003fa4070 */
[----:B------:R-:W-:Y:S02]  /*9790*/  IMAD.MOV R6, RZ, RZ, -R6 ;  /* 0x000000ffff067224 */ /* 0x000fe400078e0a06 */
[--C-:B------:R-:W-:Y:S01]  /*97a0*/  @!P4 IMAD.IADD R191, R191, 0x1, -R4.reuse ;  /* 0x00000001bfbfc824 */ /* 0x100fe200078e0a04 */
[----:B------:R-:W-:Y:S01]  /*97b0*/  ISETP.GT.U32.AND P4, PT, R4, R193, PT ;  /* 0x000000c10400720c */ /* 0x000fe20003f84070 */
[----:B------:R-:W-:Y:S01]  /*97c0*/  @!P2 IMAD.MOV R189, RZ, RZ, -R189 ;  /* 0x000000ffffbda224 */ /* 0x000fe200078e0abd */
[----:B------:R-:W-:Y:S01]  /*97d0*/  ISETP.GE.AND P2, PT, R194, RZ, PT ;  /* 0x000000ffc200720c */ /* 0x000fe20003f46270 */
[----:B------:R-:W-:Y:S01]  /*97e0*/  IMAD R194, R4, R6, R7 ;  /* 0x0000000604c27224 */ /* 0x000fe200078e0207 */
[----:B------:R-:W-:Y:S01]  /*97f0*/  @!P0 IADD3 R190, R190, -R4, RZ ;  /* 0x80000004bebe8210 */ /* 0x000fe20007ffe0ff */
[C---:B------:R-:W-:Y:S01]  /*9800*/  VIADD R6, R0.reuse, 0xca ;  /* 0x000000ca00067836 */ /* 0x040fe20000000000 */
[----:B------:R-:W-:Y:S01]  /*9810*/  ISETP.GE.AND P0, PT, R195, RZ, PT ;  /* 0x000000ffc300720c */ /* 0x000fe20003f06270 */
[----:B------:R-:W-:Y:S01]  /*9820*/  VIADD R195, R0, 0xc9 ;  /* 0x000000c900c37836 */ /* 0x000fe20000000000 */
[----:B------:R-:W-:Y:S01]  /*9830*/  @!P6 IADD3 R190, -R190, RZ, RZ ;  /* 0x000000ffbebee210 */ /* 0x000fe20007ffe1ff */
[--C-:B------:R-:W-:Y:S01]  /*9840*/  @!P5 IMAD.IADD R192, R192, 0x1, -R4.reuse ;  /* 0x00000001c0c0d824 */ /* 0x100fe200078e0a04 */
[----:B------:R-:W-:Y:S01]  /*9850*/  ISETP.GT.U32.AND P6, PT, R4, R194, PT ;  /* 0x000000c20400720c */ /* 0x000fe20003fc4070 */
[----:B------:R-:W-:Y:S01]  /*9860*/  @!P1 IMAD.MOV R191, RZ, RZ, -R191 ;  /* 0x000000ffffbf9224 */ /* 0x000fe200078e0abf */
[----:B------:R-:W-:Y:S01]  /*9870*/  IABS R7, R195 ;  /* 0x000000c300077213 */ /* 0x000fe20000000000 */
[----:B------:R-:W-:Y:S01]  /*9880*/  @!P4 IMAD.IADD R193, R193, 0x1, -R4 ;  /* 0x00000001c1c1c824 */ /* 0x000fe200078e0a04 */
[----:B------:R-:W-:Y:S01]  /*9890*/  IABS R197, R6 ;  /* 0x0000000600c57213 */ /* 0x000fe20000000000 */
[----:B------:R-:W-:Y:S01]  /*98a0*/  VIADD R196, R0, 0xcb ;  /* 0x000000cb00c47836 */ /* 0x000fe20000000000 */
[----:B------:R-:W-:Y:S01]  /*98b0*/  ISETP.GT.U32.AND P5, PT, R4, R192, PT ;  /* 0x000000c00400720c */ /* 0x000fe20003fa4070 */
[----:B------:R-:W-:Y:S01]  /*98c0*/  IMAD.HI.U32 R5, R2, R7, RZ ;  /* 0x0000000702057227 */ /* 0x000fe200078e00ff */
[----:B------:R-:W-:-:S02]  /*98d0*/  ISETP.GT.U32.AND P4, PT, R4, R193, PT ;  /* 0x000000c10400720c */ /* 0x000fc40003f84070 */
[----:B------:R-:W-:Y:S01]  /*98e0*/  ISETP.GE.AND P1, PT, R195, RZ, PT ;  /* 0x000000ffc300720c */ /* 0x000fe20003f26270 */
[----:B------:R-:W-:Y:S01]  /*98f0*/  IMAD.MOV R195, RZ, RZ, -R5 ;  /* 0x000000ffffc37224 */ /* 0x000fe200078e0a05 */
[----:B------:R-:W-:Y:S01]  /*9900*/  IABS R199, R196 ;  /* 0x000000c400c77213 */ /* 0x000fe20000000000 */
[----:B------:R-:W-:-:S04]  /*9910*/  IMAD.HI.U32 R5, R2, R197, RZ ;  /* 0x000000c502057227 */ /* 0x000fc800078e00ff */
[--C-:B------:R-:W-:Y:S01]  /*9920*/  @!P6 IMAD.IADD R194, R194, 0x1, -R4.reuse ;  /* 0x00000001c2c2e824 */ /* 0x100fe200078e0a04 */
[----:B------:R-:W-:Y:S01]  /*9930*/  IADD3 R5, -R5, RZ, RZ ;  /* 0x000000ff05057210 */ /* 0x000fe20007ffe1ff */
[--C-:B------:R-:W-:Y:S01]  /*9940*/  @!P5 IMAD.IADD R192, R192, 0x1, -R4.reuse ;  /* 0x00000001c0c0d824 */ /* 0x100fe200078e0a04 */
[----:B------:R-:W-:Y:S01]  /*9950*/  ISETP.GE.AND P5, PT, R6, RZ, PT ;  /* 0x000000ff0600720c */ /* 0x000fe20003fa6270 */
[C---:B------:R-:W-:Y:S01]  /*9960*/  IMAD R7, R4.reuse, R195, R7 ;  /* 0x000000c304077224 */ /* 0x040fe200078e0207 */
[C---:B------:R-:W-:Y:S01]  /*9970*/  ISETP.GT.U32.AND P6, PT, R4.reuse, R194, PT ;  /* 0x000000c20400720c */ /* 0x040fe20003fc4070 */
[----:B------:R-:W-:Y:S02]  /*9980*/  @!P4 IMAD.IADD R193, R193, 0x1, -R4 ;  /* 0x00000001c1c1c824 */ /* 0x000fe400078e0a04 */
[C---:B------:R-:W-:Y:S01]  /*9990*/  IMAD R195, R4.reuse, R5, R197 ;  /* 0x0000000504c37224 */ /* 0x040fe200078e02c5 */
[----:B------:R-:W-:Y:S01]  /*99a0*/  ISETP.GT.U32.AND P4, PT, R4, R7, PT ;  /* 0x000000070400720c */ /* 0x000fe20003f84070 */
[----:B------:R-:W-:-:S04]  /*99b0*/  IMAD.HI.U32 R6, R2, R199, RZ ;  /* 0x000000c702067227 */ /* 0x000fc800078e00ff */
[----:B------:R-:W-:Y:S01]  /*99c0*/  @!P2 IMAD.MOV R193, RZ, RZ, -R193 ;  /* 0x000000ffffc1a224 */ /* 0x000fe200078e0ac1 */
[----:B------:R-:W-:Y:S01]  /*99d0*/  ISETP.GT.U32.AND P2, PT, R4, R195, PT ;  /* 0x000000c30400720c */ /* 0x000fe20003f44070 */
[----:B------:R-:W-:Y:S02]  /*99e0*/  IMAD.MOV R6, RZ, RZ, -R6 ;  /* 0x000000ffff067224 */ /* 0x000fe400078e0a06 */
[----:B------:R-:W-:Y:S01]  /*99f0*/  @!P3 IMAD.MOV R192, RZ, RZ, -R192 ;  /* 0x000000ffffc0b224 */ /* 0x000fe200078e0ac0 */
[----:B------:R-:W-:Y:S01]  /*9a00*/  ISETP.GE.AND P3, PT, R196, RZ, PT ;  /* 0x000000ffc400720c */ /* 0x000fe20003f66270 */
[--C-:B------:R-:W-:Y:S02]  /*9a10*/  @!P6 IMAD.IADD R194, R194, 0x1, -R4.reuse ;  /* 0x00000001c2c2e824 */ /* 0x100fe400078e0a04 */
[----:B------:R-:W-:Y:S02]  /*9a20*/  IMAD R196, R4, R6, R199 ;  /* 0x0000000604c47224 */ /* 0x000fe400078e02c7 */
[----:B------:R-:W-:Y:S01]  /*9a30*/  VIADD R5, R0, 0xcc ;  /* 0x000000cc00057836 */ /* 0x000fe20000000000 */
[----:B------:R-:W-:Y:S01]  /*9a40*/  @!P0 IADD3 R194, -R194, RZ, RZ ;  /* 0x000000ffc2c28210 */ /* 0x000fe20007ffe1ff */
[----:B------:R-:W-:Y:S01]  /*9a50*/  VIADD R200, R0, 0xcd ;  /* 0x000000cd00c87836 */ /* 0x000fe20000000000 */
[----:B------:R-:W-:Y:S01]  /*9a60*/  ISETP.GT.U32.AND P0, PT, R4, R196, PT ;  /* 0x000000c40400720c */ /* 0x000fe20003f04070 */
[--C-:B------:R-:W-:Y:S01]  /*9a70*/  @!P2 IMAD.IADD R195, R195, 0x1, -R4.reuse ;  /* 0x00000001c3c3a824 */ /* 0x100fe200078e0a04 */
        /* <DEDUP_REMOVED lines=8> */
[----:B------:R-:W-:Y:S01]  /*9b00*/  IMAD.HI.U32 R6, R2, R199, RZ ;  /* 0x000000c702067227 */ /* 0x000fe200078e00ff */
[----:B------:R-:W-:Y:S02]  /*9b10*/  IABS R203, R204 ;  /* 0x000000cc00cb7213 */ /* 0x000fe40000000000 */
[----:B------:R-:W-:Y:S01]  /*9b20*/  @!P0 IADD3 R196, R196, -R4, RZ ;  /* 0x80000004c4c48210 */ /* 0x000fe20007ffe0ff */
[----:B------:R-:W-:Y:S02]  /*9b30*/  IMAD.MOV R198, RZ, RZ, -R5 ;  /* 0x000000ffffc67224 */ /* 0x000fe400078e0a05 */
[----:B------:R-:W-:Y:S01]  /*9b40*/  IMAD.MOV R6, RZ, RZ, -R6 ;  /* 0x000000ffff067224 */ /* 0x000fe200078e0a06 */
[C---:B------:R-:W-:Y:S01]  /*9b50*/  ISETP.GT.U32.AND P0, PT, R4.reuse, R196, PT ;  /* 0x000000c40400720c */ /* 0x040fe20003f04070 */
[C---:B------:R-:W-:Y:S02]  /*9b60*/  IMAD R197, R4.reuse, R198, R197 ;  /* 0x000000c604c57224 */ /* 0x040fe400078e02c5 */
[----:B------:R-:W-:-:S02]  /*9b70*/  IMAD R198, R4, R6, R199 ;  /* 0x0000000604c67224 */ /* 0x000fc400078e02c7 */
[----:B------:R-:W-:-:S04]  /*9b80*/  IMAD.HI.U32 R6, R2, R203, RZ ;  /* 0x000000cb02067227 */ /* 0x000fc800078e00ff */
[----:B------:R-:W-:Y:S01]  /*9b90*/  @!P2 IMAD.IADD R195, R195, 0x1, -R4 ;  /* 0x00000001c3c3a824 */ /* 0x000fe200078e0a04 */
[----:B------:R-:W-:Y:S01]  /*9ba0*/  ISETP.GT.U32.AND P2, PT, R4, R197, PT ;  /* 0x000000c50400720c */ /* 0x000fe20003f44070 */
[----:B------:R-:W-:Y:S02]  /*9bb0*/  IMAD.MOV R6, RZ, RZ, -R6 ;  /* 0x000000ffff067224 */ /* 0x000fe400078e0a06 */
[----:B------:R-:W-:Y:S01]  /*9bc0*/  @!P4 IMAD.IADD R7, R7, 0x1, -R4 ;  /* 0x000000010707c824 */ /* 0x000fe200078e0a04 */
[----:B------:R-:W-:Y:S01]  /*9bd0*/  ISETP.GE.AND P4, PT, R200, RZ, PT ;  /* 0x000000ffc800720c */ /* 0x000fe20003f86270 */
[----:B------:R-:W-:-:S04]  /*9be0*/  IMAD.HI.U32 R5, R2, R201, RZ ;  /* 0x000000c902057227 */ /* 0x000fc800078e00ff */
[----:B------:R-:W-:Y:S01]  /*9bf0*/  IMAD R200, R4, R6, R203 ;  /* 0x0000000604c87224 */ /* 0x000fe200078e02cb */
[----:B------:R-:W-:Y:S01]  /*9c00*/  IABS R203, R206 ;  /* 0x000000ce00cb7213 */ /* 0x000fe20000000000 */
[----:B------:R-:W-:Y:S02]  /*9c10*/  @!P0 IMAD.IADD R196, R196, 0x1, -R4 ;  /* 0x00000001c4c48824 */ /* 0x000fe400078e0a04 */
[----:B------:R-:W-:Y:S01]  /*9c20*/  @!P5 IMAD.MOV R195, RZ, RZ, -R195 ;  /* 0x000000ffffc3d224 */ /* 0x000fe200078e0ac3 */
[----:B------:R-:W-:Y:S01]  /*9c30*/  ISETP.GE.AND P5, PT, R202, RZ, PT ;  /* 0x000000ffca00720c */ /* 0x000fe20003fa6270 */
[----:B------:R-:W-:Y:S02]  /*9c40*/  IMAD.MOV R5, RZ, RZ, -R5 ;  /* 0x000000ffff057224 */ /* 0x000fe400078e0a05 */
[----:B------:R-:W-:Y:S02]  /*9c50*/  VIADD R202, R0, 0xd0 ;  /* 0x000000d000ca7836 */ /* 0x000fe40000000000 */
[----:B------:R-:W-:Y:S01]  /*9c60*/  @!P1 IMAD.MOV R7, RZ, RZ, -R7 ;  /* 0x000000ffff079224 */ /* 0x000fe200078e0a07 */
[C---:B------:R-:W-:Y:S01]  /*9c70*/  ISETP.GT.U32.AND P1, PT, R4.reuse, R198, PT ;  /* 0x000000c60400720c */ /* 0x040fe20003f24070 */
[----:B------:R-:W-:Y:S01]  /*9c80*/  @!P3 IMAD.MOV R196, RZ, RZ, -R196 ;  /* 0x000000ffffc4b224 */ /* 0x000fe200078e0ac4 */
[----:B------:R-:W-:Y:S01]  /*9c90*/  ISETP.GT.U32.AND P3, PT, R4, R200, PT ;  /* 0x000000c80400720c */ /* 0x000fe20003f64070 */
[----:B------:R-:W-:-:S02]  /*9ca0*/  @!P2 IMAD.IADD R197, R197, 0x1, -R4 ;  /* 0x00000001c5c5a824 */ /* 0x000fc400078e0a04 */
[----:B------:R-:W-:Y:S01]  /*9cb0*/  IMAD R199, R4, R5, R201 ;  /* 0x0000000504c77224 */ /* 0x000fe200078e02c9 */
[----:B------:R-:W-:Y:S01]  /*9cc0*/  IABS R201, R202 ;  /* 0x000000ca00c97213 */ /* 0x000fe20000000000 */
[----:B------:R-:W-:Y:S01]  /*9cd0*/  VIADD R207, R0, 0xd2 ;  /* 0x000000d200cf7836 */ /* 0x000fe20000000000 */
[----:B------:R-:W-:Y:S01]  /*9ce0*/  ISETP.GT.U32.AND P2, PT, R4, R197, PT ;  /* 0x000000c50400720c */ /* 0x000fe20003f44070 */
[----:B------:R-:W-:Y:S01]  /*9cf0*/  VIADD R208, R0, 0xd5 ;  /* 0x000000d500d07836 */ /* 0x000fe20000000000 */
[----:B------:R-:W-:Y:S01]  /*9d00*/  ISETP.GT.U32.AND P0, PT, R4, R199, PT ;  /* 0x000000c70400720c */ /* 0x000fe20003f04070 */
[----:B------:R-:W-:Y:S01]  /*9d10*/  IMAD.HI.U32 R5, R2, R201, RZ ;  /* 0x000000c902057227 */ /* 0x000fe200078e00ff */
[----:B------:R-:W-:Y:S02]  /*9d20*/  IABS R205, R207 ;  /* 0x000000cf00cd7213 */ /* 0x000fe40000000000 */
[----:B------:R-:W-:Y:S01]  /*9d30*/  IABS R209, R208 ;  /* 0x000000d000d17213 */ /* 0x000fe20000000000 */
[----:B------:R-:W-:-:S02]  /*9d40*/  IMAD.MOV R5, RZ, RZ, -R5 ;  /* 0x000000ffff057224 */ /* 0x000fc400078e0a05 */
[--C-:B------:R-:W-:Y:S02]  /*9d50*/  @!P1 IMAD.IADD R198, R198, 0x1, -R4.reuse ;  /* 0x00000001c6c69824 */ /* 0x100fe400078e0a04 */
[----:B------:R-:W-:Y:S02]  /*9d60*/  @!P3 IMAD.IADD R200, R200, 0x1, -R4 ;  /* 0x00000001c8c8b824 */ /* 0x000fe400078e0a04 */
[C---:B------:R-:W-:Y:S01]  /*9d70*/  IMAD R201, R4.reuse, R5, R201 ;  /* 0x0000000504c97224 */ /* 0x040fe200078e02c9 */
[----:B------:R-:W-:Y:S01]  /*9d80*/  ISETP.GT.U32.AND P1, PT, R4, R198, PT ;  /* 0x000000c60400720c */ /* 0x000fe20003f24070 */
[----:B------:R-:W-:Y:S01]  /*9d90*/  IMAD.HI.U32 R5, R2, R203, RZ ;  /* 0x000000cb02057227 */ /* 0x000fe200078e00ff */
[----:B------:R-:W-:Y:S02]  /*9da0*/  ISETP.GT.U32.AND P3, PT, R4, R200, PT ;  /* 0x000000c80400720c */ /* 0x000fe40003f64070 */
[----:B------:R-:W-:Y:S01]  /*9db0*/  @!P2 IADD3 R197, R197, -R4, RZ ;  /* 0x80000004c5c5a210 */ /* 0x000fe20007ffe0ff */
[----:B------:R-:W-:Y:S01]  /*9dc0*/  IMAD.HI.U32 R6, R2, R205, RZ ;  /* 0x000000cd02067227 */ /* 0x000fe200078e00ff */
[----:B------:R-:W-:-:S02]  /*9dd0*/  IADD3 R5, -R5, RZ, RZ ;  /* 0x000000ff05057210 */ /* 0x000fc40007ffe1ff */
[----:B------:R-:W-:Y:S01]  /*9de0*/  ISETP.GE.AND P2, PT, R204, RZ, PT ;  /* 0x000000ffcc00720c */ /* 0x000fe20003f46270 */
[----:B------:R-:W-:Y:S01]  /*9df0*/  @!P6 IMAD.MOV R197, RZ, RZ, -R197 ;  /* 0x000000ffffc5e224 */ /* 0x000fe200078e0ac5 */
[----:B------:R-:W-:Y:S01]  /*9e00*/  ISETP.GE.AND P6, PT, R202, RZ, PT ;  /* 0x000000ffca00720c */ /* 0x000fe20003fc6270 */
[----:B------:R-:W-:Y:S02]  /*9e10*/  IMAD.MOV R202, RZ, RZ, -R6 ;  /* 0x000000ffffca7224 */ /* 0x000fe400078e0a06 */
[--C-:B------:R-:W-:Y:S02]  /*9e20*/  @!P0 IMAD.IADD R199, R199, 0x1, -R4.reuse ;  /* 0x00000001c7c78824 */ /* 0x100fe400078e0a04 */
[----:B------:R-:W-:Y:S01]  /*9e30*/  IMAD R6, R4, R5, R203 ;  /* 0x0000000504067224 */ /* 0x000fe200078e02cb */
[----:B------:R-:W-:Y:S01]  /*9e40*/  IADD3 R203, R0, 0xd4, RZ ;  /* 0x000000d400cb7810 */ /* 0x000fe20007ffe0ff */
[--C-:B------:R-:W-:Y:S01]  /*9e50*/  @!P1 IMAD.IADD R198, R198, 0x1, -R4.reuse ;  /* 0x00000001c6c69824 */ /* 0x100fe200078e0a04 */
[----:B------:R-:W-:Y:S01]  /*9e60*/  ISETP.GT.U32.AND P0, PT, R4, R199, PT ;  /* 0x000000c70400720c */ /* 0x000fe20003f04070 */
[----:B------:R-:W-:Y:S01]  /*9e70*/  @!P3 IMAD.IADD R200, R200, 0x1, -R4 ;  /* 0x00000001c8c8b824 */ /* 0x000fe200078e0a04 */
[----:B------:R-:W-:Y:S01]  /*9e80*/  ISETP.GT.U32.AND P1, PT, R4, R201, PT ;  /* 0x000000c90400720c */ /* 0x000fe20003f24070 */
[----:B------:R-:W-:Y:S01]  /*9e90*/  VIADD R5, R0, 0xd3 ;  /* 0x000000d300057836 */ /* 0x000fe20000000000 */
[C---:B------:R-:W-:Y:S01]  /*9ea0*/  ISETP.GT.U32.AND P3, PT, R4.reuse, R6, PT ;  /* 0x000000060400720c */ /* 0x040fe20003f64070 */
[----:B------:R-:W-:-:S02]  /*9eb0*/  IMAD R202, R4, R202, R205 ;  /* 0x000000ca04ca7224 */ /* 0x000fc400078e02cd */
[----:B------:R-:W-:Y:S01]  /*9ec0*/  @!P2 IMAD.MOV R200, RZ, RZ, -R200 ;  /* 0x000000ffffc8a224 */ /* 0x000fe200078e0ac8 */
[----:B------:R-:W-:Y:S01]  /*9ed0*/  IABS R205, R5 ;  /* 0x0000000500cd7213 */ /* 0x000fe20000000000 */
[----:B------:R-:W-:Y:S01]  /*9ee0*/  VIADD R220, R0, 0xd7 ;  /* 0x000000d700dc7836 */ /* 0x000fe20000000000 */
[----:B------:R-:W-:Y:S01]  /*9ef0*/  ISETP.GE.AND P2, PT, R203, RZ, PT ;  /* 0x000000ffcb00720c */ /* 0x000fe20003f46270 */
[----:B------:R-:W-:Y:S01]  /*9f00*/  @!P4 IMAD.MOV R198, RZ, RZ, -R198 ;  /* 0x000000ffffc6c224 */ /* 0x000fe200078e0ac6 */
[----:B------:R-:W-:Y:S01]  /*9f10*/  ISETP.GE.AND P4, PT, R206, RZ, PT ;  /* 0x000000ffce00720c */ /* 0x000fe20003f86270 */
[--C-:B------:R-:W-:Y:S01]  /*9f20*/  @!P0 IMAD.IADD R199, R199, 0x1, -R4.reuse ;  /* 0x00000001c7c78824 */ /* 0x100fe200078e0a04 */
[----:B------:R-:W-:Y:S01]  /*9f30*/  ISETP.GE.AND P0, PT, R207, RZ, PT ;  /* 0x000000ffcf00720c */ /* 0x000fe20003f06270 */
[--C-:B------:R-:W-:Y:S01]  /*9f40*/  @!P1 IMAD.IADD R201, R201, 0x1, -R4.reuse ;  /* 0x00000001c9c99824 */ /* 0x100fe200078e0a04 */
[----:B------:R-:W-:Y:S01]  /*9f50*/  IABS R207, R203 ;  /* 0x000000cb00cf7213 */ /* 0x000fe20000000000 */
[----:B------:R-:W-:-:S02]  /*9f60*/  @!P3 IMAD.IADD R6, R6, 0x1, -R4 ;  /* 0x000000010606b824 */ /* 0x000fc400078e0a04 */
[----:B------:R-:W-:Y:S01]  /*9f70*/  @!P5 IMAD.MOV R199, RZ, RZ, -R199 ;  /* 0x000000ffffc7d224 */ /* 0x000fe200078e0ac7 */
[----:B------:R-:W-:Y:S01]  /*9f80*/  ISETP.GT.U32.AND P1, PT, R4, R201, PT ;  /* 0x000000c90400720c */ /* 0x000fe20003f24070 */
[----:B------:R-:W-:Y:S01]  /*9f90*/  IMAD.HI.U32 R203, R2, R207, RZ ;  /* 0x000000cf02cb7227 */ /* 0x000fe200078e00ff */
[----:B------:R-:W-:Y:S02]  /*9fa0*/  ISETP.GE.AND P5, PT, R5, RZ, PT ;  /* 0x000000ff0500720c */ /* 0x000fe40003fa6270 */
[----:B------:R-:W-:Y:S01]  /*9fb0*/  ISETP.GT.U32.AND P3, PT, R4, R6, PT ;  /* 0x000000060400720c */ /* 0x000fe20003f64070 */
[----:B------:R-:W-:-:S04]  /*9fc0*/  IMAD.HI.U32 R5, R2, R205, RZ ;  /* 0x000000cd02057227 */ /* 0x000fc800078e00ff */
[----:B------:R-:W-:Y:S02]  /*9fd0*/  IMAD.MOV R5, RZ, RZ, -R5 ;  /* 0x000000ffff057224 */ /* 0x000fe400078e0a05 */
[----:B------:R-:W-:Y:S02]  /*9fe0*/  IMAD.MOV R204, RZ, RZ, -R203 ;  /* 0x000000ffffcc7224 */ /* 0x000fe400078e0acb */
[C---:B------:R-:W-:Y:S02]  /*9ff0*/  IMAD R203, R4.reuse, R5, R205 ;  /* 0x0000000504cb7224 */ /* 0x040fe400078e02cd */
[--C-:B------:R-:W-:Y:S01]  /*a000*/  @!P1 IMAD.IADD R201, R201, 0x1, -R4.reuse ;  /* 0x00000001c9c99824 */ /* 0x100fe200078e0a04 */
[C---:B------:R-:W-:Y:S01]  /*a010*/  ISETP.GT.U32.AND P1, PT, R4.reuse, R202, PT ;  /* 0x000000ca0400720c */ /* 0x040fe20003f24070 */
[----:B------:R-:W-:Y:S01]  /*a020*/  IMAD R204, R4, R204, R207 ;  /* 0x000000cc04cc7224 */ /* 0x000fe200078e02cf */
[----:B------:R-:W-:Y:S01]  /*a030*/  IABS R207, R220 ;  /* 0x000000dc00cf7213 */ /* 0x000fe20000000000 */
[----:B------:R-:W-:Y:S01]  /*a040*/  @!P3 IMAD.IADD R6, R6, 0x1, -R4 ;  /* 0x000000010606b824 */ /* 0x000fe200078e0a04 */
[C---:B------:R-:W-:Y:S01]  /*a050*/  ISETP.GT.U32.AND P3, PT, R4.reuse, R203, PT ;  /* 0x000000cb0400720c */ /* 0x040fe20003f64070 */
[----:B------:R-:W-:Y:S01]  /*a060*/  @!P6 IMAD.MOV R201, RZ, RZ, -R201 ;  /* 0x000000ffffc9e224 */ /* 0x000fe200078e0ac9 */
[----:B------:R-:W-:Y:S01]  /*a070*/  ISETP.GT.U32.AND P6, PT, R4, R204, PT ;  /* 0x000000cc0400720c */ /* 0x000fe20003fc4070 */
[----:B------:R-:W-:-:S04]  /*a080*/  IMAD.HI.U32 R5, R2, R209, RZ ;  /* 0x000000d102057227 */ /* 0x000fc800078e00ff */
[----:B------:R-:W-:-:S04]  /*a090*/  IMAD.HI.U32 R205, R2, R211, RZ ;  /* 0x000000d302cd7227 */ /* 0x000fc800078e00ff */
[----:B------:R-:W-:Y:S01]  /*a0a0*/  IMAD.MOV R5, RZ, RZ, -R5 ;  /* 0x000000ffff057224 */ /* 0x000fe200078e0a05 */
[----:B------:R-:W-:Y:S01]  /*a0b0*/  IADD3 R206, -R205, RZ, RZ ;  /* 0x000000ffcdce7210 */ /* 0x000fe20007ffe1ff */
[--C-:B------:R-:W-:Y:S02]  /*a0c0*/  @!P3 IMAD.IADD R203, R203, 0x1, -R4.reuse ;  /* 0x00000001cbcbb824 */ /* 0x100fe400078e0a04 */
[----:B------:R-:W-:Y:S02]  /*a0d0*/  @!P6 IMAD.IADD R204, R204, 0x1, -R4 ;  /* 0x00000001cccce824 */ /* 0x000fe400078e0a04 */
[C---:B------:R-:W-:Y:S01]  /*a0e0*/  IMAD R205, R4.reuse, R5, R209 ;  /* 0x0000000504cd7224 */ /* 0x040fe200078e02d1 */
[----:B------:R-:W-:Y:S01]  /*a0f0*/  ISETP.GT.U32.AND P3, PT, R4, R203, PT ;  /* 0x000000cb0400720c */ /* 0x000fe20003f64070 */
[----:B------:R-:W-:Y:S01]  /*a100*/  VIADD R219, R0, 0xd9 ;  /* 0x000000d900db7836 */ /* 0x000fe20000000000 */
[C---:B------:R-:W-:Y:S01]  /*a110*/  ISETP.GT.U32.AND P6, PT, R4.reuse, R204, PT ;  /* 0x000000cc0400720c */ /* 0x040fe20003fc4070 */
[----:B------:R-:W-:Y:S01]  /*a120*/  IMAD R206, R4, R206, R211 ;  /* 0x000000ce04ce7224 */ /* 0x000fe200078e02d3 */
[----:B------:R-:W-:Y:S01]  /*a130*/  IABS R211, R218 ;  /* 0x000000da00d37213 */ /* 0x000fe20000000000 */
[----:B------:R-:W-:Y:S01]  /*a140*/  IMAD.HI.U32 R5, R2, R207, RZ ;  /* 0x000000cf02057227 */ /* 0x000fe200078e00ff */
[----:B------:R-:W-:-:S03]  /*a150*/  IABS R213, R219 ;  /* 0x000000db00d57213 */ /* 0x000fc60000000000 */
[----:B------:R-:W-:Y:S01]  /*a160*/  @!P1 IMAD.IADD R202, R202, 0x1, -R4 ;  /* 0x00000001caca9824 */ /* 0x000fe200078e0a04 */
[----:B------:R-:W-:Y:S01]  /*a170*/  IADD3 R209, -R5, RZ, RZ ;  /* 0x000000ff05d17210 */ /* 0x000fe20007ffe1ff */
[----:B------:R-:W-:-:S03]  /*a180*/  IMAD.HI.U32 R5, R2, R211, RZ ;  /* 0x000000d302057227 */ /* 0x000fc600078e00ff */
[C---:B------:R-:W-:Y:S01]  /*a190*/  ISETP.GT.U32.AND P1, PT, R4.reuse, R202, PT ;  /* 0x000000ca0400720c */ /* 0x040fe20003f24070 */
[--C-:B------:R-:W-:Y:S01]  /*a1a0*/  @!P3 IMAD.IADD R203, R203, 0x1, -R4.reuse ;  /* 0x00000001cbcbb824 */ /* 0x100fe200078e0a04 */
[----:B------:R-:W-:Y:S01]  /*a1b0*/  ISETP.GT.U32.AND P3, PT, R4, R205, PT ;  /* 0x000000cd0400720c */ /* 0x000fe20003f64070 */
[----:B------:R-:W-:Y:S01]  /*a1c0*/  @!P6 IMAD.IADD R204, R204, 0x1, -R4 ;  /* 0x00000001cccce824 */ /* 0x000fe200078e0a04 */
[----:B------:R-:W-:Y:S01]  /*a1d0*/  ISETP.GT.U32.AND P6, PT, R4, R206, PT ;  /* 0x000000ce0400720c */ /* 0x000fe20003fc4070 */
[----:B------:R-:W-:Y:S01]  /*a1e0*/  @!P4 IMAD.MOV R6, RZ, RZ, -R6 ;  /* 0x000000ffff06c224 */ /* 0x000fe200078e0a06 */
[----:B------:R-:W-:Y:S01]  /*a1f0*/  ISETP.GE.AND P4, PT, R208, RZ, PT ;  /* 0x000000ffd000720c */ /* 0x000fe20003f86270 */
[----:B------:R-:W-:-:S04]  /*a200*/  IMAD.HI.U32 R208, R2, R213, RZ ;  /* 0x000000d502d07227 */ /* 0x000fc800078e00ff */
[C---:B------:R-:W-:Y:S02]  /*a210*/  IMAD R207, R4.reuse, R209, R207 ;  /* 0x000000d104cf7224 */ /* 0x040fe400078e02cf */
[----:B------:R-:W-:Y:S02]  /*a220*/  IMAD.MOV R5, RZ, RZ, -R5 ;  /* 0x000000ffff057224 */ /* 0x000fe400078e0a05 */
[----:B------:R-:W-:Y:S02]  /*a230*/  IMAD.MOV R212, RZ, RZ, -R208 ;  /* 0x000000ffffd47224 */ /* 0x000fe400078e0ad0 */
[--C-:B------:R-:W-:Y:S01]  /*a240*/  @!P3 IMAD.IADD R205, R205, 0x1, -R4.reuse ;  /* 0x00000001cdcdb824 */ /* 0x100fe200078e0a04 */
[C---:B------:R-:W-:Y:S01]  /*a250*/  ISETP.GT.U32.AND P3, PT, R4.reuse, R207, PT ;  /* 0x000000cf0400720c */ /* 0x040fe20003f64070 */
[----:B------:R-:W-:Y:S02]  /*a260*/  IMAD R208, R4, R5, R211 ;  /* 0x0000000504d07224 */ /* 0x000fe400078e02d3 */
[----:B------:R-:W-:-:S02]  /*a270*/  @!P6 IMAD.IADD R206, R206, 0x1, -R4 ;  /* 0x00000001cecee824 */ /* 0x000fc400078e0a04 */
[----:B------:R-:W-:Y:S01]  /*a280*/  VIADD R216, R0, 0xda ;  /* 0x000000da00d87836 */ /* 0x000fe20000000000 */
[----:B------:R-:W-:Y:S01]  /*a290*/  ISETP.GT.U32.AND P6, PT, R4, R208, PT ;  /* 0x000000d00400720c */ /* 0x000fe20003fc4070 */
[----:B------:R-:W-:Y:S02]  /*a2a0*/  VIADD R214, R0, 0xdb ;  /* 0x000000db00d67836 */ /* 0x000fe40000000000 */
[--C-:B------:R-:W-:Y:S01]  /*a2b0*/  @!P1 IMAD.IADD R202, R202, 0x1, -R4.reuse ;  /* 0x00000001caca9824 */ /* 0x100fe200078e0a04 */
[----:B------:R-:W-:Y:S01]  /*a2c0*/  IABS R215, R216 ;  /* 0x000000d800d77213 */ /* 0x000fe20000000000 */
[----:B------:R-:W-:Y:S01]  /*a2d0*/  IMAD R5, R4, R212, R213 ;  /* 0x000000d404057224 */ /* 0x000fe200078e02d5 */
[----:B------:R-:W-:Y:S01]  /*a2e0*/  IABS R217, R214 ;  /* 0x000000d600d97213 */ /* 0x000fe20000000000 */
[----:B------:R-:W-:Y:S01]  /*a2f0*/  @!P3 IMAD.IADD R207, R207, 0x1, -R4 ;  /* 0x00000001cfcfb824 */ /* 0x000fe200078e0a04 */
[----:B------:R-:W-:Y:S01]  /*a300*/  ISETP.GE.AND P1, PT, R210, RZ, PT ;  /* 0x000000ffd200720c */ /* 0x000fe20003f26270 */
[----:B------:R-:W-:Y:S01]  /*a310*/  @!P0 IMAD.MOV R202, RZ, RZ, -R202 ;  /* 0x000000ffffca8224 */ /* 0x000fe200078e0aca */
[----:B------:R-:W-:Y:S01]  /*a320*/  ISETP.GT.U32.AND P0, PT, R4, R205, PT ;  /* 0x000000cd0400720c */ /* 0x000fe20003f04070 */
[----:B------:R-:W-:Y:S01]  /*a330*/  IMAD.HI.U32 R209, R2, R215, RZ ;  /* 0x000000d702d17227 */ /* 0x000fe200078e00ff */
[----:B------:R-:W-:-:S02]  /*a340*/  ISETP.GT.U32.AND P3, PT, R4, R206, PT ;  /* 0x000000ce0400720c */ /* 0x000fc40003f64070 */
[----:B------:R-:W-:Y:S01]  /*a350*/  @!P6 IADD3 R208, R208, -R4, RZ ;  /* 0x80000004d0d0e210 */ /* 0x000fe20007ffe0ff */
[----:B------:R-:W-:Y:S01]  /*a360*/  IMAD.HI.U32 R210, R2, R217, RZ ;  /* 0x000000d902d27227 */ /* 0x000fe200078e00ff */
[----:B------:R-:W-:-:S03]  /*a370*/  ISETP.GT.U32.AND P6, PT, R4, R207, PT ;  /* 0x000000cf0400720c */ /* 0x000fc60003fc4070 */
[----:B------:R-:W-:Y:S01]  /*a380*/  IMAD.MOV R209, RZ, RZ, -R209 ;  /* 0x000000ffffd17224 */ /* 0x000fe200078e0ad1 */
[----:B------:R-:W-:Y:S01]  /*a390*/  IADD3 R210, -R210, RZ, RZ ;  /* 0x000000ffd2d27210 */ /* 0x000fe20007ffe1ff */
[----:B------:R-:W-:Y:S01]  /*a3a0*/  @!P5 IMAD.MOV R203, RZ, RZ, -R203 ;  /* 0x000000ffffcbd224 */ /* 0x000fe200078e0acb */
[C---:B------:R-:W-:Y:S01]  /*a3b0*/  ISETP.GT.U32.AND P5, PT, R4.reuse, R208, PT ;  /* 0x000000d00400720c */ /* 0x040fe20003fa4070 */
[C---:B------:R-:W-:Y:S02]  /*a3c0*/  IMAD R209, R4.reuse, R209, R215 ;  /* 0x000000d104d17224 */ /* 0x040fe400078e02d7 */
[----:B------:R-:W-:Y:S01]  /*a3d0*/  @!P2 IMAD.MOV R204, RZ, RZ, -R204 ;  /* 0x000000ffffcca224 */ /* 0x000fe200078e0acc */
[C---:B------:R-:W-:Y:S01]  /*a3e0*/  ISETP.GT.U32.AND P2, PT, R4.reuse, R5, PT ;  /* 0x000000050400720c */ /* 0x040fe20003f44070 */
[----:B------:R-:W-:Y:S02]  /*a3f0*/  IMAD R210, R4, R210, R217 ;  /* 0x000000d204d27224 */ /* 0x000fe400078e02d9 */
[----:B------:R-:W-:-:S02]  /*a400*/  VIADD R221, R0, 0xdc ;  /* 0x000000dc00dd7836 */ /* 0x000fc40000000000 */
[--C-:B------:R-:W-:Y:S01]  /*a410*/  @!P0 IMAD.IADD R205, R205, 0x1, -R4.reuse ;  /* 0x00000001cdcd8824 */ /* 0x100fe200078e0a04 */
[----:B------:R-:W-:Y:S01]  /*a420*/  ISETP.GT.U32.AND P0, PT, R4, R209, PT ;  /* 0x000000d10400720c */ /* 0x000fe20003f04070 */
[----:B------:R-:W-:Y:S01]  /*a430*/  VIADD R222, R0, 0xdd ;  /* 0x000000dd00de7836 */ /* 0x000fe20000000000 */
[----:B------:R-:W-:Y:S01]  /*a440*/  IABS R213, R221 ;  /* 0x000000dd00d57213 */ /* 0x000fe20000000000 */
[--C-:B------:R-:W-:Y:S01]  /*a450*/  @!P6 IMAD.IADD R207, R207, 0x1, -R4.reuse ;  /* 0x00000001cfcfe824 */ /* 0x100fe200078e0a04 */
[----:B------:R-:W-:Y:S01]  /*a460*/  ISETP.GT.U32.AND P6, PT, R4, R210, PT ;  /* 0x000000d20400720c */ /* 0x000fe20003fc4070 */
[----:B------:R-:W-:Y:S01]  /*a470*/  @!P3 IMAD.IADD R206, R206, 0x1, -R4 ;  /* 0x00000001ceceb824 */ /* 0x000fe200078e0a04 */
[----:B------:R-:W-:Y:S01]  /*a480*/  IABS R215, R222 ;  /* 0x000000de00d77213 */ /* 0x000fe20000000000 */
[----:B------:R-:W-:Y:S01]  /*a490*/  IMAD.HI.U32 R211, R2, R213, RZ ;  /* 0x000000d502d37227 */ /* 0x000fe200078e00ff */
[----:B------:R-:W-:Y:S02]  /*a4a0*/  ISETP.GE.AND P3, PT, R220, RZ, PT ;  /* 0x000000ffdc00720c */ /* 0x000fe40003f66270 */
[----:B------:R-:W-:Y:S01]  /*a4b0*/  @!P5 IADD3 R208, R208, -R4, RZ ;  /* 0x80000004d0d0d210 */ /* 0x000fe20007ffe0ff */
[----:B------:R-:W-:Y:S01]  /*a4c0*/  IMAD.HI.U32 R212, R2, R215, RZ ;  /* 0x000000d702d47227 */ /* 0x000fe200078e00ff */
[----:B------:R-:W-:-:S03]  /*a4d0*/  ISETP.GE.AND P5, PT, R218, RZ, PT ;  /* 0x000000ffda00720c */ /* 0x000fc60003fa6270 */
[--C-:B------:R-:W-:Y:S01]  /*a4e0*/  @!P2 IMAD.IADD R5, R5, 0x1, -R4.reuse ;  /* 0x000000010505a824 */ /* 0x100fe200078e0a04 */
[----:B------:R-:W-:Y:S01]  /*a4f0*/  ISETP.GE.AND P2, PT, R219, RZ, PT ;  /* 0x000000ffdb00720c */ /* 0x000fe20003f46270 */
[----:B------:R-:W-:Y:S01]  /*a500*/  IMAD.MOV R211, RZ, RZ, -R211 ;  /* 0x000000ffffd37224 */ /* 0x000fe200078e0ad3 */
[----:B------:R-:W-:Y:S01]  /*a510*/  @!P6 IADD3 R210, R210, -R4, RZ ;  /* 0x80000004d2d2e210 */ /* 0x000fe20007ffe0ff */
[----:B------:R-:W-:Y:S01]  /*a520*/  @!P0 IMAD.IADD R209, R209, 0x1, -R4 ;  /* 0x00000001d1d18824 */ /* 0x000fe200078e0a04 */
[----:B------:R-:W-:Y:S01]  /*a530*/  ISETP.GE.AND P0, PT, R216, RZ, PT ;  /* 0x000000ffd800720c */ /* 0x000fe20003f06270 */
[----:B------:R-:W-:Y:S01]  /*a540*/  IMAD.MOV R212, RZ, RZ, -R212 ;  /* 0x000000ffffd47224 */ /* 0x000fe200078e0ad4 */
[----:B------:R-:W-:Y:S01]  /*a550*/  ISETP.GT.U32.AND P6, PT, R4, R210, PT ;  /* 0x000000d20400720c */ /* 0x000fe20003fc4070 */
[----:B------:R-:W-:Y:S02]  /*a560*/  VIADD R216, R0, 0xde ;  /* 0x000000de00d87836 */ /* 0x000fe40000000000 */
[----:B------:R-:W-:Y:S01]  /*a570*/  @!P4 IMAD.MOV R205, RZ, RZ, -R205 ;  /* 0x000000ffffcdc224 */ /* 0x000fe200078e0acd */
[C---:B------:R-:W-:Y:S01]  /*a580*/  ISETP.GT.U32.AND P4, PT, R4.reuse, R5, PT ;  /* 0x000000050400720c */ /* 0x040fe20003f84070 */
[----:B------:R-:W-:-:S02]  /*a590*/  IMAD R211, R4, R211, R213 ;  /* 0x000000d304d37224 */ /* 0x000fc400078e02d5 */
[C---:B------:R-:W-:Y:S01]  /*a5a0*/  IMAD R212, R4.reuse, R212, R215 ;  /* 0x000000d404d47224 */ /* 0x040fe200078e02d7 */
[----:B------:R-:W-:Y:S01]  /*a5b0*/  IABS R215, R216 ;  /* 0x000000d800d77213 */ /* 0x000fe20000000000 */
[----:B------:R-:W-:Y:S01]  /*a5c0*/  @!P3 IMAD.MOV R207, RZ, RZ, -R207 ;  /* 0x000000ffffcfb224 */ /* 0x000fe200078e0acf */
[----:B------:R-:W-:Y:S01]  /*a5d0*/  ISETP.GT.U32.AND P3, PT, R4, R211, PT ;  /* 0x000000d30400720c */ /* 0x000fe20003f64070 */
[----:B------:R-:W-:Y:S01]  /*a5e0*/  @!P5 IMAD.MOV R208, RZ, RZ, -R208 ;  /* 0x000000ffffd0d224 */ /* 0x000fe200078e0ad0 */
[----:B------:R-:W-:Y:S01]  /*a5f0*/  ISETP.GE.AND P5, PT, R214, RZ, PT ;  /* 0x000000ffd600720c */ /* 0x000fe20003fa6270 */
[----:B------:R-:W-:-:S04]  /*a600*/  IMAD.HI.U32 R213, R2, R215, RZ ;  /* 0x000000d702d57227 */ /* 0x000fc800078e00ff */
[----:B------:R-:W-:Y:S01]  /*a610*/  @!P1 IMAD.MOV R206, RZ, RZ, -R206 ;  /* 0x000000ffffce9224 */ /* 0x000fe200078e0ace */
[----:B------:R-:W-:Y:S01]  /*a620*/  @!P4 IADD3 R5, R5, -R4, RZ ;  /* 0x800000040505c210 */ /* 0x000fe20007ffe0ff */
[----:B------:R-:W-:Y:S01]  /*a630*/  IMAD.MOV R213, RZ, RZ, -R213 ;  /* 0x000000ffffd57224 */ /* 0x000fe200078e0ad5 */
[----:B------:R-:W-:Y:S01]  /*a640*/  ISETP.GT.U32.AND P1, PT, R4, R209, PT ;  /* 0x000000d10400720c */ /* 0x000fe20003f24070 */
[--C-:B------:R-:W-:Y:S01]  /*a650*/  @!P6 IMAD.IADD R210, R210, 0x1, -R4.reuse ;  /* 0x00000001d2d2e824 */ /* 0x100fe200078e0a04 */
[C---:B------:R-:W-:Y:S01]  /*a660*/  ISETP.GT.U32.AND P4, PT, R4.reuse, R212, PT ;  /* 0x000000d40400720c */ /* 0x040fe20003f84070 */
[----:B------:R-:W-:Y:S01]  /*a670*/  IMAD R213, R4, R213, R215 ;  /* 0x000000d504d57224 */ /* 0x000fe200078e02d7 */
[----:B------:R-:W-:Y:S01]  /*a680*/  @!P2 IADD3 R5, -R5, RZ, RZ ;  /* 0x000000ff0505a210 */ /* 0x000fe20007ffe1ff */
[----:B------:R-:W-:Y:S01]  /*a690*/  @!P3 IMAD.IADD R211, R211, 0x1, -R4 ;  /* 0x00000001d3d3b824 */ /* 0x000fe200078e0a04 */
[----:B------:R-:W-:Y:S01]  /*a6a0*/  ISETP.GE.AND P3, PT, R216, RZ, PT ;  /* 0x000000ffd800720c */ /* 0x000fe20003f66270 */
[----:B------:R-:W-:Y:S01]  /*a6b0*/  @!P5 IMAD.MOV R210, RZ, RZ, -R210 ;  /* 0x000000ffffd2d224 */ /* 0x000fe200078e0ad2 */
[----:B------:R-:W-:Y:S01]  /*a6c0*/  ISETP.GT.U32.AND P5, PT, R4, R213, PT ;  /* 0x000000d50400720c */ /* 0x000fe20003fa4070 */
[----:B------:R-:W-:Y:S01]  /*a6d0*/  VIADD R218, R0, 0xdf ;  /* 0x000000df00da7836 */ /* 0x000fe20000000000 */
[----:B------:R-:W-:Y:S01]  /*a6e0*/  ISETP.GT.U32.AND P2, PT, R4, R211, PT ;  /* 0x000000d30400720c */ /* 0x000fe20003f44070 */
[----:B------:R-:W-:Y:S01]  /*a6f0*/  VIADD R215, R0, 0xe0 ;  /* 0x000000e000d77836 */ /* 0x000fe20000000000 */
[----:B------:R-:W-:Y:S01]  /*a700*/  ISETP.GE.AND P6, PT, R222, RZ, PT ;  /* 0x000000ffde00720c */ /* 0x000fe20003fc6270 */
[--C-:B------:R-:W-:Y:S01]  /*a710*/  @!P1 IMAD.IADD R209, R209, 0x1, -R4.reuse ;  /* 0x00000001d1d19824 */ /* 0x100fe200078e0a04 */
[----:B------:R-:W-:Y:S01]  /*a720*/  IABS R217, R218 ;  /* 0x000000da00d97213 */ /* 0x000fe20000000000 */
[----:B------:R-:W-:Y:S01]  /*a730*/  @!P4 IMAD.IADD R212, R212, 0x1, -R4 ;  /* 0x00000001d4d4c824 */ /* 0x000fe200078e0a04 */
[----:B------:R-:W-:Y:S01]  /*a740*/  IABS R219, R215 ;  /* 0x000000d700db7213 */ /* 0x000fe20000000000 */
[----:B------:R-:W-:Y:S01]  /*a750*/  @!P0 IMAD.MOV R209, RZ, RZ, -R209 ;  /* 0x000000ffffd18224 */ /* 0x000fe200078e0ad1 */
[----:B------:R-:W-:Y:S01]  /*a760*/  ISETP.GE.AND P1, PT, R221, RZ, PT ;  /* 0x000000ffdd00720c */ /* 0x000fe20003f26270 */
[----:B------:R-:W-:Y:S01]  /*a770*/  IMAD.HI.U32 R214, R2, R217, RZ ;  /* 0x000000d902d67227 */ /* 0x000fe200078e00ff */
[----:B------:R-:W-:-:S02]  /*a780*/  ISETP.GT.U32.AND P0, PT, R4, R212, PT ;  /* 0x000000d40400720c */ /* 0x000fc40003f04070 */
[----:B------:R-:W-:Y:S01]  /*a790*/  ISETP.GE.AND P4, PT, R218, RZ, PT ;  /* 0x000000ffda00720c */ /* 0x000fe20003f86270 */
[----:B------:R-:W-:Y:S01]  /*a7a0*/  @!P5 IMAD.IADD R213, R213, 0x1, -R4 ;  /* 0x00000001d5d5d824 */ /* 0x000fe200078e0a04 */
[----:B------:R-:W-:Y:S01]  /*a7b0*/  IADD3 R218, R0, 0xe2, RZ ;  /* 0x000000e200da7810 */ /* 0x000fe20007ffe0ff */
[----:B------:R-:W-:Y:S02]  /*a7c0*/  IMAD.MOV R214, RZ, RZ, -R214 ;  /* 0x000000ffffd67224 */ /* 0x000fe400078e0ad6 */
[--C-:B------:R-:W-:Y:S01]  /*a7d0*/  @!P2 IMAD.IADD R211, R211, 0x1, -R4.reuse ;  /* 0x00000001d3d3a824 */ /* 0x100fe200078e0a04 */
[----:B------:R-:W-:Y:S01]  /*a7e0*/  ISETP.GE.AND P2, PT, R215, RZ, PT ;  /* 0x000000ffd700720c */ /* 0x000fe20003f46270 */
[----:B------:R-:W-:Y:S01]  /*a7f0*/  IMAD.HI.U32 R215, R2, R219, RZ ;  /* 0x000000db02d77227 */ /* 0x000fe200078e00ff */
[C---:B------:R-:W-:Y:S02]  /*a800*/  ISETP.GT.U32.AND P5, PT, R4.reuse, R213, PT ;  /* 0x000000d50400720c */ /* 0x040fe40003fa4070 */
[----:B------:R-:W-:Y:S01]  /*a810*/  IABS R223, R218 ;  /* 0x000000da00df7213 */ /* 0x000fe20000000000 */
[----:B------:R-:W-:Y:S01]  /*a820*/  IMAD R214, R4, R214, R217 ;  /* 0x000000d604d67224 */ /* 0x000fe200078e02d9 */
[----:B------:R-:W-:Y:S01]  /*a830*/  IADD3 R215, -R215, RZ, RZ ;  /* 0x000000ffd7d77210 */ /* 0x000fe20007ffe1ff */
[----:B------:R-:W-:-:S02]  /*a840*/  @!P0 IMAD.IADD R212, R212, 0x1, -R4 ;  /* 0x00000001d4d48824 */ /* 0x000fc400078e0a04 */
[----:B------:R-:W-:Y:S01]  /*a850*/  VIADD R216, R0, 0xe1 ;  /* 0x000000e100d87836 */ /* 0x000fe20000000000 */
[C---:B------:R-:W-:Y:S01]  /*a860*/  ISETP.GT.U32.AND P0, PT, R4.reuse, R214, PT ;  /* 0x000000d60400720c */ /* 0x040fe20003f04070 */
[C---:B------:R-:W-:Y:S02]  /*a870*/  IMAD R215, R4.reuse, R215, R219 ;  /* 0x000000d704d77224 */ /* 0x040fe400078e02db */
[----:B------:R-:W-:Y:S01]  /*a880*/  @!P1 IMAD.MOV R211, RZ, RZ, -R211 ;  /* 0x000000ffffd39224 */ /* 0x000fe200078e0ad3 */
[----:B------:R-:W-:Y:S01]  /*a890*/  IABS R221, R216 ;  /* 0x000000d800dd7213 */ /* 0x000fe20000000000 */
[----:B------:R-:W-:Y:S01]  /*a8a0*/  @!P5 IMAD.IADD R213, R213, 0x1, -R4 ;  /* 0x00000001d5d5d824 */ /* 0x000fe200078e0a04 */
[----:B------:R-:W-:Y:S01]  /*a8b0*/  ISETP.GT.U32.AND P5, PT, R4, R215, PT ;  /* 0x000000d70400720c */ /* 0x000fe20003fa4070 */
[----:B------:R-:W-:Y:S01]  /*a8c0*/  IMAD.HI.U32 R217, R2, R223, RZ ;  /* 0x000000df02d97227 */ /* 0x000fe200078e00ff */
[----:B------:R-:W-:-:S03]  /*a8d0*/  ISETP.GE.AND P1, PT, R216, RZ, PT ;  /* 0x000000ffd800720c */ /* 0x000fc60003f26270 */
[----:B------:R-:W-:-:S04]  /*a8e0*/  IMAD.HI.U32 R216, R2, R221, RZ ;  /* 0x000000dd02d87227 */ /* 0x000fc800078e00ff */
[----:B------:R-:W-:Y:S02]  /*a8f0*/  @!P0 IMAD.IADD R214, R214, 0x1, -R4 ;  /* 0x00000001d6d68824 */ /* 0x000fe400078e0a04 */
[----:B------:R-:W-:Y:S01]  /*a900*/  @!P6 IMAD.MOV R212, RZ, RZ, -R212 ;  /* 0x000000ffffd4e224 */ /* 0x000fe200078e0ad4 */
[----:B------:R-:W-:Y:S01]  /*a910*/  ISETP.GE.AND P6, PT, R218, RZ, PT ;  /* 0x000000ffda00720c */ /* 0x000fe20003fc6270 */
[----:B------:R-:W-:Y:S01]  /*a920*/  IMAD.MOV R216, RZ, RZ, -R216 ;  /* 0x000000ffffd87224 */ /* 0x000fe200078e0ad8 */
[----:B------:R-:W-:Y:S01]  /*a930*/  ISETP.GT.U32.AND P0, PT, R4, R214, PT ;  /* 0x000000d60400720c */ /* 0x000fe20003f04070 */
[----:B------:R-:W-:Y:S02]  /*a940*/  IMAD.MOV R218, RZ, RZ, -R217 ;  /* 0x000000ffffda7224 */ /* 0x000fe400078e0ad9 */
[----:B------:R-:W-:Y:S02]  /*a950*/  VIADD R224, R0, 0xe3 ;  /* 0x000000e300e07836 */ /* 0x000fe40000000000 */
[C---:B------:R-:W-:Y:S01]  /*a960*/  IMAD R217, R4.reuse, R216, R221 ;  /* 0x000000d804d97224 */ /* 0x040fe200078e02dd */
[----:B------:R-:W-:Y:S01]  /*a970*/  IABS R221, R227 ;  /* 0x000000e300dd7213 */ /* 0x000fe20000000000 */
[----:B------:R-:W-:Y:S01]  /*a980*/  IMAD R216, R4, R218, R223 ;  /* 0x000000da04d87224 */ /* 0x000fe200078e02df */
[----:B------:R-:W-:Y:S01]  /*a990*/  IABS R219, R224 ;  /* 0x000000e000db7213 */ /* 0x000fe20000000000 */
[----:B------:R-:W-:-:S02]  /*a9a0*/  @!P5 IMAD.IADD R215, R215, 0x1, -R4 ;  /* 0x00000001d7d7d824 */ /* 0x000fc400078e0a04 */
[----:B------:R-:W-:Y:S01]  /*a9b0*/  @!P3 IMAD.MOV R213, RZ, RZ, -R213 ;  /* 0x000000ffffd5b224 */ /* 0x000fe200078e0ad5 */
[----:B------:R-:W-:Y:S01]  /*a9c0*/  ISETP.GT.U32.AND P5, PT, R4, R216, PT ;  /* 0x000000d80400720c */ /* 0x000fe20003fa4070 */
[----:B------:R-:W-:Y:S01]  /*a9d0*/  IMAD.HI.U32 R218, R2, R219, RZ ;  /* 0x000000db02da7227 */ /* 0x000fe200078e00ff */
[----:B------:R-:W-:-:S03]  /*a9e0*/  ISETP.GT.U32.AND P3, PT, R4, R215, PT ;  /* 0x000000d70400720c */ /* 0x000fc60003f64070 */
[----:B------:R-:W-:Y:S01]  /*a9f0*/  @!P0 IMAD.IADD R214, R214, 0x1, -R4 ;  /* 0x00000001d6d68824 */ /* 0x000fe200078e0a04 */
[----:B------:R-:W-:Y:S01]  /*aa00*/  ISETP.GT.U32.AND P0, PT, R4, R217, PT ;  /* 0x000000d90400720c */ /* 0x000fe20003f04070 */
[----:B------:R-:W-:Y:S02]  /*aa10*/  IMAD.MOV R218, RZ, RZ, -R218 ;  /* 0x000000ffffda7224 */ /* 0x000fe400078e0ada */
[----:B------:R-:W-:Y:S02]  /*aa20*/  VIADD R220, R0, 0xe5 ;  /* 0x000000e500dc7836 */ /* 0x000fe40000000000 */
[----:B------:R-:W-:Y:S02]  /*aa30*/  IMAD R219, R4, R218, R219 ;  /* 0x000000da04db7224 */ /* 0x000fe400078e02db */
[----:B------:R-:W-:Y:S01]  /*aa40*/  @!P5 IMAD.IADD R216, R216, 0x1, -R4 ;  /* 0x00000001d8d8d824 */ /* 0x000fe200078e0a04 */
[----:B------:R-:W-:Y:S01]  /*aa50*/  IABS R223, R220 ;  /* 0x000000dc00df7213 */ /* 0x000fe20000000000 */
[----:B------:R-:W-:-:S02]  /*aa60*/  VIADD R222, R0, 0xe6 ;  /* 0x000000e600de7836 */ /* 0x000fc40000000000 */
[----:B------:R-:W-:Y:S01]  /*aa70*/  @!P3 IMAD.IADD R215, R215, 0x1, -R4 ;  /* 0x00000001d7d7b824 */ /* 0x000fe200078e0a04 */
[----:B------:R-:W-:Y:S01]  /*aa80*/  ISETP.GT.U32.AND P3, PT, R4, R219, PT ;  /* 0x000000db0400720c */ /* 0x000fe20003f64070 */
[----:B------:R-:W-:Y:S01]  /*aa90*/  @!P4 IMAD.MOV R214, RZ, RZ, -R214 ;  /* 0x000000ffffd6c224 */ /* 0x000fe200078e0ad6 */
[----:B------:R-:W-:Y:S01]  /*aaa0*/  ISETP.GE.AND P4, PT, R224, RZ, PT ;  /* 0x000000ffe000720c */ /* 0x000fe20003f86270 */
[----:B------:R-:W-:Y:S01]  /*aab0*/  IMAD.HI.U32 R224, R2, R223, RZ ;  /* 0x000000df02e07227 */ /* 0x000fe200078e00ff */
[----:B------:R-:W-:Y:S02]  /*aac0*/  ISETP.GT.U32.AND P5, PT, R4, R216, PT ;  /* 0x000000d80400720c */ /* 0x000fe40003fa4070 */
[----:B------:R-:W-:Y:S01]  /*aad0*/  IABS R225, R222 ;  /* 0x000000de00e17213 */ /* 0x000fe20000000000 */
[----:B------:R-:W-:Y:S01]  /*aae0*/  IMAD.HI.U32 R218, R2, R221, RZ ;  /* 0x000000dd02da7227 */ /* 0x000fe200078e00ff */
[----:B------:R-:W-:Y:S02]  /*aaf0*/  @!P0 IADD3 R217, R217, -R4, RZ ;  /* 0x80000004d9d98210 */ /* 0x000fe40007ffe0ff */
[----:B------:R-:W-:Y:S01]  /*ab00*/  IADD3 R224, -R224, RZ, RZ ;  /* 0x000000ffe0e07210 */ /* 0x000fe20007ffe1ff */
[----:B------:R-:W-:Y:S01]  /*ab10*/  IMAD.HI.U32 R226, R2, R225, RZ ;  /* 0x000000e102e27227 */ /* 0x000fe200078e00ff */
[----:B------:R-:W-:-:S03]  /*ab20*/  ISETP.GT.U32.AND P0, PT, R4, R217, PT ;  /* 0x000000d90400720c */ /* 0x000fc60003f04070 */
[----:B------:R-:W-:Y:S02]  /*ab30*/  IMAD.MOV R218, RZ, RZ, -R218 ;  /* 0x000000ffffda7224 */ /* 0x000fe400078e0ada */
[----:B------:R-:W-:Y:S01]  /*ab40*/  IMAD.MOV R226, RZ, RZ, -R226 ;  /* 0x000000ffffe27224 */ /* 0x000fe200078e0ae2 */
[----:B------:R-:W-:Y:S01]  /*ab50*/  @!P5 IADD3 R216, R216, -R4, RZ ;  /* 0x80000004d8d8d210 */ /* 0x000fe20007ffe0ff */
[C---:B------:R-:W-:Y:S02]  /*ab60*/  IMAD R223, R4.reuse, R224, R223 ;  /* 0x000000e004df7224 */ /* 0x040fe400078e02df */
[----:B------:R-:W-:Y:S02]  /*ab70*/  @!P3 IMAD.IADD R219, R219, 0x1, -R4 ;  /* 0x00000001dbdbb824 */ /* 0x000fe400078e0a04 */
[C---:B------:R-:W-:Y:S01]  /*ab80*/  IMAD R218, R4.reuse, R218, R221 ;  /* 0x000000da04da7224 */ /* 0x040fe200078e02dd */
[C---:B------:R-:W-:Y:S01]  /*ab90*/  ISETP.GT.U32.AND P5, PT, R4.reuse, R223, PT ;  /* 0x000000df0400720c */ /* 0x040fe20003fa4070 */
[C---:B------:R-:W-:Y:S01]  /*aba0*/  IMAD R221, R4.reuse, R226, R225 ;  /* 0x000000e204dd7224 */ /* 0x040fe200078e02e1 */
[----:B------:R-:W-:Y:S01]  /*abb0*/  ISETP.GT.U32.AND P3, PT, R4, R219, PT ;  /* 0x000000db0400720c */ /* 0x000fe20003f64070 */
[----:B------:R-:W-:-:S02]  /*abc0*/  VIADD R224, R0, 0xe7 ;  /* 0x000000e700e07836 */ /* 0x000fc40000000000 */
[----:B------:R-:W-:Y:S01]  /*abd0*/  @!P2 IMAD.MOV R215, RZ, RZ, -R215 ;  /* 0x000000ffffd7a224 */ /* 0x000fe200078e0ad7 */
[C---:B------:R-:W-:Y:S01]  /*abe0*/  ISETP.GT.U32.AND P2, PT, R4.reuse, R218, PT ;  /* 0x000000da0400720c */ /* 0x040fe20003f44070 */
[----:B------:R-:W-:Y:S01]  /*abf0*/  @!P6 IMAD.MOV R216, RZ, RZ, -R216 ;  /* 0x000000ffffd8e224 */ /* 0x000fe200078e0ad8 */
[----:B------:R-:W-:Y:S01]  /*ac00*/  ISETP.GT.U32.AND P6, PT, R4, R221, PT ;  /* 0x000000dd0400720c */ /* 0x000fe20003fc4070 */
[----:B------:R-:W-:Y:S01]  /*ac10*/  @!P0 IMAD.IADD R217, R217, 0x1, -R4 ;  /* 0x00000001d9d98824 */ /* 0x000fe200078e0a04 */
[----:B------:R-:W-:Y:S01]  /*ac20*/  IABS R225, R224 ;  /* 0x000000e000e17213 */ /* 0x000fe20000000000 */
[----:B------:R-:W-:Y:S01]  /*ac30*/  VIADD R226, R0, 0xe8 ;  /* 0x000000e800e27836 */ /* 0x000fe20000000000 */
[----:B------:R-:W-:Y:S01]  /*ac40*/  ISETP.GE.AND P0, PT, R227, RZ, PT ;  /* 0x000000ffe300720c */ /* 0x000fe20003f06270 */
[----:B------:R-:W-:Y:S02]  /*ac50*/  IMAD.MOV.U32 R3, RZ, RZ, R217 ;  /* 0x000000ffff037224 */ /* 0x000fe400078e00d9 */
[----:B------:R-:W-:Y:S01]  /*ac60*/  IMAD.HI.U32 R217, R2, R225, RZ ;  /* 0x000000e102d97227 */ /* 0x000fe200078e00ff */
[----:B------:R-:W-:-:S03]  /*ac70*/  IABS R231, R226 ;  /* 0x000000e200e77213 */ /* 0x000fc60000000000 */
[----:B------:R-:W-:Y:S01]  /*ac80*/  @!P1 IMAD.MOV R3, RZ, RZ, -R3 ;  /* 0x000000ffff039224 */ /* 0x000fe200078e0a03 */
[----:B------:R-:W-:Y:S01]  /*ac90*/  ISETP.GE.AND P1, PT, R220, RZ, PT ;  /* 0x000000ffdc00720c */ /* 0x000fe20003f26270 */
[--C-:B------:R-:W-:Y:S01]  /*aca0*/  @!P3 IMAD.IADD R219, R219, 0x1, -R4.reuse ;  /* 0x00000001dbdbb824 */ /* 0x100fe200078e0a04 */
[----:B------:R-:W-:Y:S01]  /*acb0*/  @!P2 IADD3 R218, R218, -R4, RZ ;  /* 0x80000004dadaa210 */ /* 0x000fe20007ffe0ff */
[--C-:B------:R-:W-:Y:S01]  /*acc0*/  @!P5 IMAD.IADD R223, R223, 0x1, -R4.reuse ;  /* 0x00000001dfdfd824 */ /* 0x100fe200078e0a04 */
[----:B------:R-:W-:Y:S01]  /*acd0*/  ISETP.GE.AND P3, PT, R222, RZ, PT ;  /* 0x000000ffde00720c */ /* 0x000fe20003f66270 */
[----:B------:R-:W-:Y:S01]  /*ace0*/  IMAD.MOV R220, RZ, RZ, -R217 ;  /* 0x000000ffffdc7224 */ /* 0x000fe200078e0ad9 */
[----:B------:R-:W-:Y:S01]  /*acf0*/  ISETP.GT.U32.AND P5, PT, R4, R218, PT ;  /* 0x000000da0400720c */ /* 0x000fe20003fa4070 */
[----:B------:R-:W-:Y:S01]  /*ad00*/  IMAD.MOV.U32 R217, RZ, RZ, R219 ;  /* 0x000000ffffd97224 */ /* 0x000fe200078e00db */
[----:B------:R-:W-:Y:S01]  /*ad10*/  ISETP.GE.AND P2, PT, R224, RZ, PT ;  /* 0x000000ffe000720c */ /* 0x000fe20003f46270 */
[----:B------:R-:W-:Y:S01]  /*ad20*/  @!P6 IMAD.IADD R221, R221, 0x1, -R4 ;  /* 0x00000001dddde824 */ /* 0x000fe200078e0a04 */
[C---:B------:R-:W-:Y:S01]  /*ad30*/  ISETP.GT.U32.AND P6, PT, R4.reuse, R223, PT ;  /* 0x000000df0400720c */ /* 0x040fe20003fc4070 */
[----:B------:R-:W-:Y:S01]  /*ad40*/  IMAD R219, R4, R220, R225 ;  /* 0x000000dc04db7224 */ /* 0x000fe200078e02e1 */
[----:B------:R-:W-:Y:S01]  /*ad50*/  IADD3 R222, R0, 0xe9, RZ ;  /* 0x000000e900de7810 */ /* 0x000fe20007ffe0ff */
[----:B------:R-:W-:Y:S01]  /*ad60*/  IMAD.HI.U32 R220, R2, R231, RZ ;  /* 0x000000e702dc7227 */ /* 0x000fe200078e00ff */
[----:B------:R2:W-:Y:S02]  /*ad70*/  STL [R1+0x84], R3 ;  /* 0x0000840301007387 */ /* 0x0005e40000100800 */
[----:B------:R-:W-:Y:S01]  /*ad80*/  IABS R227, R222 ;  /* 0x000000de00e37213 */ /* 0x000fe20000000000 */
[----:B------:R-:W-:-:S02]  /*ad90*/  IMAD.MOV R225, RZ, RZ, -R220 ;  /* 0x000000ffffe17224 */ /* 0x000fc400078e0adc */
[----:B------:R-:W-:Y:S01]  /*ada0*/  @!P4 IMAD.MOV R217, RZ, RZ, -R217 ;  /* 0x000000ffffd9c224 */ /* 0x000fe200078e0ad9 */
[C---:B------:R-:W-:Y:S01]  /*adb0*/  ISETP.GT.U32.AND P4, PT, R4.reuse, R221, PT ;  /* 0x000000dd0400720c */ /* 0x040fe20003f84070 */
[----:B------:R-:W-:Y:S02]  /*adc0*/  IMAD R231, R4, R225, R231 ;  /* 0x000000e104e77224 */ /* 0x000fe400078e02e7 */
[--C-:B------:R-:W-:Y:S02]  /*add0*/  @!P6 IMAD.IADD R223, R223, 0x1, -R4.reuse ;  /* 0x00000001dfdfe824 */ /* 0x100fe400078e0a04 */
[----:B------:R-:W-:Y:S01]  /*ade0*/  @!P5 IMAD.IADD R218, R218, 0x1, -R4 ;  /* 0x00000001dadad824 */ /* 0x000fe200078e0a04 */
[----:B------:R-:W-:Y:S01]  /*adf0*/  ISETP.GT.U32.AND P6, PT, R4, R231, PT ;  /* 0x000000e70400720c */ /* 0x000fe20003fc4070 */
[----:B------:R-:W-:Y:S01]  /*ae00*/  VIADD R224, R0, 0xea ;  /* 0x000000ea00e07836 */ /* 0x000fe20000000000 */
[----:B------:R-:W-:Y:S01]  /*ae10*/  ISETP.GT.U32.AND P5, PT, R4, R219, PT ;  /* 0x000000db0400720c */ /* 0x000fe20003fa4070 */
[----:B------:R-:W-:-:S02]  /*ae20*/  VIADD R220, R0, 0xeb ;  /* 0x000000eb00dc7836 */ /* 0x000fc40000000000 */
[----:B------:R-:W-:Y:S01]  /*ae30*/  IMAD.HI.U32 R228, R2, R227, RZ ;  /* 0x000000e302e47227 */ /* 0x000fe200078e00ff */
[----:B------:R-:W-:Y:S02]  /*ae40*/  IABS R229, R224 ;  /* 0x000000e000e57213 */ /* 0x000fe40000000000 */
[----:B------:R-:W-:Y:S01]  /*ae50*/  IABS R225, R220 ;  /* 0x000000dc00e17213 */ /* 0x000fe20000000000 */
[----:B------:R-:W-:Y:S01]  /*ae60*/  IMAD.MOV R228, RZ, RZ, -R228 ;  /* 0x000000ffffe47224 */ /* 0x000fe200078e0ae4 */
[----:B------:R-:W-:Y:S01]  /*ae70*/  @!P4 IADD3 R221, R221, -R4, RZ ;  /* 0x80000004ddddc210 */ /* 0x000fe20007ffe0ff */
[----:B-1----:R-:W-:Y:S01]  /*ae80*/  IMAD.MOV.U32 R28, RZ, RZ, R223 ;  /* 0x000000ffff1c7224 */ /* 0x002fe200078e00df */
[----:B------:R-:W-:Y:S01]  /*ae90*/  ISETP.GE.AND P4, PT, R226, RZ, PT ;  /* 0x000000ffe200720c */ /* 0x000fe20003f86270 */
[--C-:B------:R-:W-:Y:S02]  /*aea0*/  @!P6 IMAD.IADD R231, R231, 0x1, -R4.reuse ;  /* 0x00000001e7e7e824 */ /* 0x100fe400078e0a04 */
[----:B------:R-:W-:Y:S01]  /*aeb0*/  @!P5 IMAD.IADD R219, R219, 0x1, -R4 ;  /* 0x00000001dbdbd824 */ /* 0x000fe200078e0a04 */
[----:B------:R-:W-:Y:S01]  /*aec0*/  ISETP.GE.AND P5, PT, R222, RZ, PT ;  /* 0x000000ffde00720c */ /* 0x000fe20003fa6270 */
[----:B------:R-:W-:Y:S01]  /*aed0*/  IMAD.HI.U32 R226, R2, R229, RZ ;  /* 0x000000e502e27227 */ /* 0x000fe200078e00ff */
[----:B------:R-:W-:-:S03]  /*aee0*/  ISETP.GT.U32.AND P6, PT, R4, R231, PT ;  /* 0x000000e70400720c */ /* 0x000fc60003fc4070 */
[----:B------:R-:W-:-:S04]  /*aef0*/  IMAD.HI.U32 R222, R2, R225, RZ ;  /* 0x000000e102de7227 */ /* 0x000fc800078e00ff */
[----:B------:R-:W-:Y:S01]  /*af00*/  IMAD.MOV R226, RZ, RZ, -R226 ;  /* 0x000000ffffe27224 */ /* 0x000fe200078e0ae2 */
[----:B------:R-:W-:Y:S01]  /*af10*/  IADD3 R222, -R222, RZ, RZ ;  /* 0x000000ffdede7210 */ /* 0x000fe20007ffe1ff */
[C---:B------:R-:W-:Y:S02]  /*af20*/  IMAD R230, R4.reuse, R228, R227 ;  /* 0x000000e404e67224 */ /* 0x040fe400078e02e3 */
[C---:B------:R-:W-:Y:S02]  /*af30*/  IMAD R229, R4.reuse, R226, R229 ;  /* 0x000000e204e57224 */ /* 0x040fe400078e02e5 */
[----:B--2---:R-:W-:Y:S02]  /*af40*/  IMAD.MOV.U32 R3, RZ, RZ, R221 ;  /* 0x000000ffff037224 */ /* 0x004fe400078e00dd */
[----:B------:R-:W-:Y:S01]  /*af50*/  @!P0 IMAD.MOV R218, RZ, RZ, -R218 ;  /* 0x000000ffffda8224 */ /* 0x000fe200078e0ada */
[C---:B------:R-:W-:Y:S01]  /*af60*/  ISETP.GT.U32.AND P0, PT, R4.reuse, R219, PT ;  /* 0x000000db0400720c */ /* 0x040fe20003f04070 */
[----:B------:R-:W-:Y:S01]  /*af70*/  @!P1 IMAD.MOV R28, RZ, RZ, -R28 ;  /* 0x000000ffff1c9224 */ /* 0x000fe200078e0a1c */
[C---:B------:R-:W-:Y:S01]  /*af80*/  ISETP.GT.U32.AND P1, PT, R4.reuse, R230, PT ;  /* 0x000000e60400720c */ /* 0x040fe20003f24070 */
[----:B------:R-:W-:-:S02]  /*af90*/  IMAD R228, R4, R222, R225 ;  /* 0x000000de04e47224 */ /* 0x000fc400078e02e1 */
[----:B------:R-:W-:Y:S01]  /*afa0*/  @!P3 IMAD.MOV R3, RZ, RZ, -R3 ;  /* 0x000000ffff03b224 */ /* 0x000fe200078e0a03 */
[C---:B------:R-:W-:Y:S01]  /*afb0*/  ISETP.GT.U32.AND P3, PT, R4.reuse, R229, PT ;  /* 0x000000e50400720c */ /* 0x040fe20003f64070 */
[--C-:B------:R-:W-:Y:S01]  /*afc0*/  @!P6 IMAD.IADD R231, R231, 0x1, -R4.reuse ;  /* 0x00000001e7e7e824 */ /* 0x100fe200078e0a04 */
[----:B------:R-:W-:Y:S01]  /*afd0*/  ISETP.GT.U32.AND P6, PT, R4, R228, PT ;  /* 0x000000e40400720c */ /* 0x000fe20003fc4070 */
[C---:B------:R-:W-:Y:S01]  /*afe0*/  VIADD R223, R0.reuse, 0xed ;  /* 0x000000ed00df7836 */ /* 0x040fe20000000000 */
[----:B------:R-:W-:Y:S01]  /*aff0*/  STL [R1+0x8c], R28 ;  /* 0x00008c1c01007387 */ /* 0x000fe20000100800 */
[----:B------:R-:W-:Y:S02]  /*b000*/  VIADD R222, R0, 0xec ;  /* 0x000000ec00de7836 */ /* 0x000fe40000000000 */
[-C--:B------:R-:W-:Y:S01]  /*b010*/  @!P0 IADD3 R219, R219, -R4.reuse, RZ ;  /* 0x80000004dbdb8210 */ /* 0x080fe20007ffe0ff */
[----:B------:R1:W-:Y:S01]  /*b020*/  STL [R1+0x9c], R3 ;  /* 0x00009c0301007387 */ /* 0x0003e20000100800 */
[----:B------:R-:W-:Y:S01]  /*b030*/  IABS R226, R223 ;  /* 0x000000df00e27213 */ /* 0x000fe20000000000 */
[----:B------:R-:W-:Y:S01]  /*b040*/  @!P1 IMAD.IADD R230, R230, 0x1, -R4 ;  /* 0x00000001e6e69824 */ /* 0x000fe200078e0a04 */
[----:B------:R-:W-:Y:S01]  /*b050*/  ISETP.GE.AND P1, PT, R220, RZ, PT ;  /* 0x000000ffdc00720c */ /* 0x000fe20003f26270 */
[----:B------:R-:W-:Y:S01]  /*b060*/  VIADD R240, R0, 0x1e5 ;  /* 0x000001e500f07836 */ /* 0x000fe20000000000 */
[----:B------:R-:W-:Y:S01]  /*b070*/  @!P3 IADD3 R229, R229, -R4, RZ ;  /* 0x80000004e5e5b210 */ /* 0x000fe20007ffe0ff */
[----:B------:R-:W-:Y:S01]  /*b080*/  IMAD.MOV.U32 R220, RZ, RZ, R226 ;  /* 0x000000ffffdc7224 */ /* 0x000fe200078e00e2 */
[----:B------:R-:W-:Y:S01]  /*b090*/  IABS R221, R222 ;  /* 0x000000de00dd7213 */ /* 0x000fe20000000000 */
[----:B------:R-:W-:Y:S01]  /*b0a0*/  @!P6 IMAD.IADD R228, R228, 0x1, -R4 ;  /* 0x00000001e4e4e824 */ /* 0x000fe200078e0a04 */
[C---:B------:R-:W-:Y:S01]  /*b0b0*/  ISETP.GT.U32.AND P6, PT, R4.reuse, R229, PT ;  /* 0x000000e50400720c */ /* 0x040fe20003fc4070 */
[----:B-1----:R-:W-:Y:S01]  /*b0c0*/  IMAD.MOV.U32 R3, RZ, RZ, R219 ;  /* 0x000000ffff037224 */ /* 0x002fe200078e00db */
[----:B------:R-:W-:Y:S01]  /*b0d0*/  ISETP.GT.U32.AND P3, PT, R4, R230, PT ;  /* 0x000000e60400720c */ /* 0x000fe20003f64070 */
[----:B------:R-:W-:Y:S01]  /*b0e0*/  IMAD.HI.U32 R219, R2, R220, RZ ;  /* 0x000000dc02db7227 */ /* 0x000fe200078e00ff */
[----:B------:R-:W-:-:S03]  /*b0f0*/  ISETP.GE.AND P0, PT, R224, RZ, PT ;  /* 0x000000ffe000720c */ /* 0x000fc60003f06270 */
[----:B------:R-:W-:Y:S02]  /*b100*/  IMAD.MOV R219, RZ, RZ, -R219 ;  /* 0x000000ffffdb7224 */ /* 0x000fe400078e0adb */
[----:B------:R-:W-:-:S04]  /*b110*/  IMAD.HI.U32 R225, R2, R221, RZ ;  /* 0x000000dd02e17227 */ /* 0x000fc800078e00ff */
[C---:B------:R-:W-:Y:S02]  /*b120*/  IMAD R220, R4.reuse, R219, R220 ;  /* 0x000000db04dc7224 */ /* 0x040fe400078e02dc */
[----:B------:R-:W-:Y:S02]  /*b130*/  IMAD.MOV R225, RZ, RZ, -R225 ;  /* 0x000000ffffe17224 */ /* 0x000fe400078e0ae1 */
[--C-:B------:R-:W-:Y:S01]  /*b140*/  @!P6 IMAD.IADD R229, R229, 0x1, -R4.reuse ;  /* 0x00000001e5e5e824 */ /* 0x100fe200078e0a04 */
[C---:B------:R-:W-:Y:S01]  /*b150*/  ISETP.GT.U32.AND P6, PT, R4.reuse, R220, PT ;  /* 0x000000dc0400720c */ /* 0x040fe20003fc4070 */
[----:B------:R-:W-:Y:S01]  /*b160*/  IMAD R221, R4, R225, R221 ;  /* 0x000000e104dd7224 */ /* 0x000fe200078e02dd */
[C---:B------:R-:W-:Y:S01]  /*b170*/  IADD3 R225, R0.reuse, 0xef, RZ ;  /* 0x000000ef00e17810 */ /* 0x040fe20007ffe0ff */
[----:B------:R-:W-:Y:S01]  /*b180*/  VIADD R224, R0, 0xee ;  /* 0x000000ee00e07836 */ /* 0x000fe20000000000 */
[----:B------:R-:W-:Y:S01]  /*b190*/  MOV R28, R229 ;  /* 0x000000e5001c7202 */ /* 0x000fe20000000f00 */
[----:B------:R-:W-:Y:S01]  /*b1a0*/  @!P3 IMAD.IADD R230, R230, 0x1, -R4 ;  /* 0x00000001e6e6b824 */ /* 0x000fe200078e0a04 */
[C---:B------:R-:W-:Y:S01]  /*b1b0*/  ISETP.GT.U32.AND P3, PT, R4.reuse, R221, PT ;  /* 0x000000dd0400720c */ /* 0x040fe20003f64070 */
[----:B------:R-:W-:Y:S01]  /*b1c0*/  @!P2 IMAD.MOV R3, RZ, RZ, -R3 ;  /* 0x000000ffff03a224 */ /* 0x000fe200078e0a03 */
[----:B------:R-:W-:Y:S01]  /*b1d0*/  IABS R232, R224 ;  /* 0x000000e000e87213 */ /* 0x000fe20000000000 */
[----:B------:R-:W-:Y:S01]  /*b1e0*/  IMAD.MOV.U32 R29, RZ, RZ, R230 ;  /* 0x000000ffff1d7224 */ /* 0x000fe200078e00e6 */
[----:B------:R-:W-:Y:S01]  /*b1f0*/  ISETP.GT.U32.AND P2, PT, R4, R228, PT ;  /* 0x000000e40400720c */ /* 0x000fe20003f44070 */
[----:B------:R-:W-:Y:S01]  /*b200*/  VIADD R219, R0, 0xf0 ;  /* 0x000000f000db7836 */ /* 0x000fe20000000000 */
[----:B------:R-:W-:Y:S01]  /*b210*/  IABS R226, R225 ;  /* 0x000000e100e27213 */ /* 0x000fe20000000000 */
[----:B------:R-:W-:Y:S01]  /*b220*/  IMAD.HI.U32 R233, R2, R232, RZ ;  /* 0x000000e802e97227 */ /* 0x000fe200078e00ff */
[----:B------:R1:W-:Y:S01]  /*b230*/  STL [R1+0xa0], R3 ;  /* 0x0000a00301007387 */ /* 0x0003e20000100800 */
[----:B------:R-:W-:-:S02]  /*b240*/  IADD3 R229, R0, 0xf5, RZ ;  /* 0x000000f500e57810 */ /* 0x000fc40007ffe0ff */
[----:B------:R-:W-:Y:S02]  /*b250*/  @!P6 IMAD.IADD R220, R220, 0x1, -R4 ;  /* 0x00000001dcdce824 */ /* 0x000fe400078e0a04 */
[----:B------:R-:W-:Y:S01]  /*b260*/  IMAD.MOV R233, RZ, RZ, -R233 ;  /* 0x000000ffffe97224 */ /* 0x000fe200078e0ae9 */
[----:B------:R-:W-:Y:S01]  /*b270*/  @!P3 IADD3 R221, R221, -R4, RZ ;  /* 0x80000004ddddb210 */ /* 0x000fe20007ffe0ff */
[----:B------:R-:W-:Y:S01]  /*b280*/  IMAD.HI.U32 R227, R2, R226, RZ ;  /* 0x000000e202e37227 */ /* 0x000fe200078e00ff */
[C---:B------:R-:W-:Y:S02]  /*b290*/  ISETP.GT.U32.AND P6, PT, R4.reuse, R220, PT ;  /* 0x000000dc0400720c */ /* 0x040fe40003fc4070 */
[----:B------:R-:W-:Y:S01]  /*b2a0*/  ISETP.GE.AND P3, PT, R223, RZ, PT ;  /* 0x000000ffdf00720c */ /* 0x000fe20003f66270 */
[----:B-1----:R-:W-:Y:S02]  /*b2b0*/  IMAD.MOV.U32 R3, RZ, RZ, R231 ;  /* 0x000000ffff037224 */ /* 0x002fe400078e00e7 */
[----:B------:R-:W-:-:S02]  /*b2c0*/  IMAD R223, R4, R233, R232 ;  /* 0x000000e904df7224 */ /* 0x000fc400078e02e8 */
[----:B------:R-:W-:Y:S01]  /*b2d0*/  @!P4 IMAD.MOV R3, RZ, RZ, -R3 ;  /* 0x000000ffff03c224 */ /* 0x000fe200078e0a03 */
[----:B------:R-:W-:Y:S01]  /*b2e0*/  ISETP.GT.U32.AND P4, PT, R4, R221, PT ;  /* 0x000000dd0400720c */ /* 0x000fe20003f84070 */
[----:B------:R-:W-:Y:S02]  /*b2f0*/  IMAD.MOV R227, RZ, RZ, -R227 ;  /* 0x000000ffffe37224 */ /* 0x000fe400078e0ae3 */
[----:B------:R-:W-:Y:S01]  /*b300*/  @!P2 IMAD.IADD R228, R228, 0x1, -R4 ;  /* 0x00000001e4e4a824 */ /* 0x000fe200078e0a04 */
[----:B------:R1:W-:Y:S01]  /*b310*/  STL [R1+0x90], R3 ;  /* 0x0000900301007387 */ /* 0x0003e20000100800 */
[----:B------:R-:W-:Y:S01]  /*b320*/  @!P5 IMAD.MOV R29, RZ, RZ, -R29 ;  /* 0x000000ffff1dd224 */ /* 0x000fe200078e0a1d */
[C---:B------:R-:W-:Y:S01]  /*b330*/  ISETP.GT.U32.AND P5, PT, R4.reuse, R223, PT ;  /* 0x000000df0400720c */ /* 0x040fe20003fa4070 */
[----:B------:R-:W-:Y:S01]  /*b340*/  IMAD R226, R4, R227, R226 ;  /* 0x000000e304e27224 */ /* 0x000fe200078e02e2 */
[----:B------:R-:W-:Y:S01]  /*b350*/  ISETP.GE.AND P2, PT, R222, RZ, PT ;  /* 0x000000ffde00720c */ /* 0x000fe20003f46270 */
[----:B------:R-:W-:Y:S01]  /*b360*/  @!P6 IMAD.IADD R220, R220, 0x1, -R4 ;  /* 0x00000001dcdce824 */ /* 0x000fe200078e0a04 */
[----:B------:R-:W-:Y:S01]  /*b370*/  IABS R222, R219 ;  /* 0x000000db00de7213 */ /* 0x000fe20000000000 */
[----:B------:R-:W-:Y:S01]  /*b380*/  @!P0 IMAD.MOV R28, RZ, RZ, -R28 ;  /* 0x000000ffff1c8224 */ /* 0x000fe200078e0a1c */
[----:B------:R-:W-:Y:S01]  /*b390*/  ISETP.GT.U32.AND P6, PT, R4, R226, PT ;  /* 0x000000e20400720c */ /* 0x000fe20003fc4070 */
[----:B------:R-:W-:Y:S01]  /*b3a0*/  STL [R1+0x94], R29 ;  /* 0x0000941d01007387 */ /* 0x000fe20000100800 */
[----:B-1----:R-:W-:Y:S01]  /*b3b0*/  IMAD.MOV.U32 R3, RZ, RZ, R228 ;  /* 0x000000ffff037224 */ /* 0x002fe200078e00e4 */
[----:B------:R-:W-:Y:S01]  /*b3c0*/  ISETP.GE.AND P0, PT, R224, RZ, PT ;  /* 0x000000ffe000720c */ /* 0x000fe20003f06270 */
[----:B------:R-:W-:Y:S01]  /*b3d0*/  VIADD R224, R0, 0xf1 ;  /* 0x000000f100e07836 */ /* 0x000fe20000000000 */
[----:B------:R1:W-:Y:S01]  /*b3e0*/  STL [R1+0x98], R28 ;  /* 0x0000981c01007387 */ /* 0x0003e20000100800 */
[----:B------:R-:W-:Y:S01]  /*b3f0*/  @!P1 IMAD.MOV R3, RZ, RZ, -R3 ;  /* 0x000000ffff039224 */ /* 0x000fe200078e0a03 */
[----:B------:R-:W-:Y:S01]  /*b400*/  ISETP.GE.AND P1, PT, R225, RZ, PT ;  /* 0x000000ffe100720c */ /* 0x000fe20003f26270 */
[----:B------:R-:W-:Y:S01]  /*b410*/  IMAD.HI.U32 R225, R2, R222, RZ ;  /* 0x000000de02e17227 */ /* 0x000fe200078e00ff */
[----:B------:R-:W-:-:S02]  /*b420*/  @!P4 IADD3 R221, R221, -R4, RZ ;  /* 0x80000004ddddc210 */ /* 0x000fc40007ffe0ff */
[----:B------:R2:W-:Y:S01]  /*b430*/  STL [R1+0x7dc], R3 ;  /* 0x0007dc0301007387 */ /* 0x0005e20000100800 */
[----:B------:R-:W-:Y:S01]  /*b440*/  IMAD.MOV R225, RZ, RZ, -R225 ;  /* 0x000000ffffe17224 */ /* 0x000fe200078e0ae1 */
[----:B------:R-:W-:Y:S01]  /*b450*/  ISETP.GE.AND P4, PT, R219, RZ, PT ;  /* 0x000000ffdb00720c */ /* 0x000fe20003f86270 */
[----:B------:R-:W-:Y:S01]  /*b460*/  @!P5 IMAD.IADD R223, R223, 0x1, -R4 ;  /* 0x00000001dfdfd824 */ /* 0x000fe200078e0a04 */
[----:B------:R-:W-:Y:S01]  /*b470*/  IABS R227, R224 ;  /* 0x000000e000e37213 */ /* 0x000fe20000000000 */
[----:B------:R-:W-:Y:S02]  /*b480*/  IMAD R219, R4, R225, R222 ;  /* 0x000000e104db7224 */ /* 0x000fe400078e02de */
[----:B------:R-:W-:Y:S01]  /*b490*/  @!P6 IMAD.IADD R226, R226, 0x1, -R4 ;  /* 0x00000001e2e2e824 */ /* 0x000fe200078e0a04 */
[C---:B------:R-:W-:Y:S01]  /*b4a0*/  ISETP.GT.U32.AND P5, PT, R4.reuse, R223, PT ;  /* 0x000000df0400720c */ /* 0x040fe20003fa4070 */
[----:B-1----:R-:W-:Y:S02]  /*b4b0*/  IMAD.MOV.U32 R28, RZ, RZ, R221 ;  /* 0x000000ffff1c7224 */ /* 0x002fe400078e00dd */
[----:B--2---:R-:W-:Y:S01]  /*b4c0*/  IMAD.MOV.U32 R3, RZ, RZ, R220 ;  /* 0x000000ffff037224 */ /* 0x004fe200078e00dc */
[----:B------:R-:W-:Y:S01]  /*b4d0*/  ISETP.GT.U32.AND P6, PT, R4, R226, PT ;  /* 0x000000e20400720c */ /* 0x000fe20003fc4070 */
[----:B------:R-:W-:Y:S01]  /*b4e0*/  IMAD.HI.U32 R221, R2, R227, RZ ;  /* 0x000000e302dd7227 */ /* 0x000fe200078e00ff */
[----:B------:R-:W-:-:S02]  /*b4f0*/  @!P2 IADD3 R28, -R28, RZ, RZ ;  /* 0x000000ff1c1ca210 */ /* 0x000fc40007ffe1ff */
[----:B------:R-:W-:Y:S01]  /*b500*/  ISETP.GE.AND P2, PT, R224, RZ, PT ;  /* 0x000000ffe000720c */ /* 0x000fe20003f46270 */
[----:B------:R-:W-:Y:S01]  /*b510*/  @!P3 IMAD.MOV R3, RZ, RZ, -R3 ;  /* 0x000000ffff03b224 */ /* 0x000fe200078e0a03 */
[----:B------:R-:W-:Y:S01]  /*b520*/  ISETP.GT.U32.AND P3, PT, R4, R219, PT ;  /* 0x000000db0400720c */ /* 0x000fe20003f64070 */
[----:B------:R-:W-:Y:S01]  /*b530*/  IMAD.MOV R221, RZ, RZ, -R221 ;  /* 0x000000ffffdd7224 */ /* 0x000fe200078e0add */
[----:B------:R-:W-:Y:S01]  /*b540*/  STL [R1+0x7f0], R28 ;  /* 0x0007f01c01007387 */ /* 0x000fe20000100800 */
[----:B------:R-:W-:Y:S01]  /*b550*/  @!P5 IADD3 R223, R223, -R4, RZ ;  /* 0x80000004dfdfd210 */ /* 0x000fe20007ffe0ff */
[----:B------:R-:W-:Y:S02]  /*b560*/  VIADD R220, R0, 0xf2 ;  /* 0x000000f200dc7836 */ /* 0x000fe40000000000 */
[----:B------:R-:W-:Y:S01]  /*b570*/  IMAD R227, R4, R221, R227 ;  /* 0x000000dd04e37224 */ /* 0x000fe200078e02e3 */
[----:B------:R1:W-:Y:S01]  /*b580*/  STL [R1+0x804], R3 ;  /* 0x0008040301007387 */ /* 0x0003e20000100800 */
[--C-:B------:R-:W-:Y:S01]  /*b590*/  @!P6 IMAD.IADD R226, R226, 0x1, -R4.reuse ;  /* 0x00000001e2e2e824 */ /* 0x100fe200078e0a04 */
[----:B------:R-:W-:Y:S01]  /*b5a0*/  IABS R225, R220 ;  /* 0x000000dc00e17213 */ /* 0x000fe20000000000 */
[----:B------:R-:W-:Y:S01]  /*b5b0*/  VIADD R228, R0, 0xf3 ;  /* 0x000000f300e47836 */ /* 0x000fe20000000000 */
[----:B------:R-:W-:Y:S01]  /*b5c0*/  ISETP.GT.U32.AND P6, PT, R4, R227, PT ;  /* 0x000000e30400720c */ /* 0x000fe20003fc4070 */
[----:B------:R-:W-:Y:S01]  /*b5d0*/  VIADD R232, R0, 0xff ;  /* 0x000000ff00e87836 */ /* 0x000fe20000000000 */
[----:B------:R-:W-:Y:S01]  /*b5e0*/  ISETP.GE.AND P5, PT, R220, RZ, PT ;  /* 0x000000ffdc00720c */ /* 0x000fe20003fa6270 */
[----:B------:R-:W-:Y:S01]  /*b5f0*/  @!P3 IMAD.IADD R219, R219, 0x1, -R4 ;  /* 0x00000001dbdbb824 */ /* 0x000fe200078e0a04 */
[----:B------:R-:W-:Y:S01]  /*b600*/  IABS R222, R228 ;  /* 0x000000e400de7213 */ /* 0x000fe20000000000 */
[----:B------:R-:W-:-:S03]  /*b610*/  IMAD.HI.U32 R224, R2, R225, RZ ;  /* 0x000000e102e07227 */ /* 0x000fc600078e00ff */
[----:B------:R-:W-:Y:S01]  /*b620*/  ISETP.GT.U32.AND P3, PT, R4, R219, PT ;  /* 0x000000db0400720c */ /* 0x000fe20003f64070 */
[----:B-1----:R-:W-:Y:S01]  /*b630*/  IMAD.MOV.U32 R3, RZ, RZ, R223 ;  /* 0x000000ffff037224 */ /* 0x002fe200078e00df */
[----:B------:R-:W-:Y:S01]  /*b640*/  IADD3 R224, -R224, RZ, RZ ;  /* 0x000000ffe0e07210 */ /* 0x000fe20007ffe1ff */
[----:B------:R-:W-:Y:S02]  /*b650*/  VIADD R220, R0, 0xf4 ;  /* 0x000000f400dc7836 */ /* 0x000fe40000000000 */
[----:B------:R-:W-:Y:S01]  /*b660*/  @!P0 IMAD.MOV R3, RZ, RZ, -R3 ;  /* 0x000000ffff038224 */ /* 0x000fe200078e0a03 */
[----:B------:R-:W-:Y:S01]  /*b670*/  ISETP.GE.AND P0, PT, R228, RZ, PT ;  /* 0x000000ffe400720c */ /* 0x000fe20003f06270 */
[----:B------:R-:W-:Y:S01]  /*b680*/  IMAD.HI.U32 R223, R2, R222, RZ ;  /* 0x000000de02df7227 */ /* 0x000fe200078e00ff */
[----:B------:R-:W-:Y:S02]  /*b690*/  IABS R221, R220 ;  /* 0x000000dc00dd7213 */ /* 0x000fe40000000000 */
[----:B------:R1:W-:Y:S01]  /*b6a0*/  STL [R1+0x800], R3 ;  /* 0x0008000301007387 */ /* 0x0003e20000100800 */
[----:B------:R-:W-:-:S02]  /*b6b0*/  @!P6 IMAD.IADD R227, R227, 0x1, -R4 ;  /* 0x00000001e3e3e824 */ /* 0x000fc400078e0a04 */
[----:B------:R-:W-:Y:S02]  /*b6c0*/  IMAD.MOV R223, RZ, RZ, -R223 ;  /* 0x000000ffffdf7224 */ /* 0x000fe400078e0adf */
[C---:B------:R-:W-:Y:S01]  /*b6d0*/  IMAD R225, R4.reuse, R224, R225 ;  /* 0x000000e004e17224 */ /* 0x040fe200078e02e1 */
[----:B------:R-:W-:Y:S01]  /*b6e0*/  ISETP.GT.U32.AND P6, PT, R4, R227, PT ;  /* 0x000000e30400720c */ /* 0x000fe20003fc4070 */
[----:B------:R-:W-:Y:S01]  /*b6f0*/  @!P3 IMAD.IADD R219, R219, 0x1, -R4 ;  /* 0x00000001dbdbb824 */ /* 0x000fe200078e0a04 */
[----:B------:R-:W-:Y:S01]  /*b700*/  IABS R224, R229 ;  /* 0x000000e500e07213 */ /* 0x000fe20000000000 */
[----:B------:R-:W-:Y:S01]  /*b710*/  VIADD R242, R0, 0x1e3 ;  /* 0x000001e300f27836 */ /* 0x000fe20000000000 */
[----:B------:R-:W-:Y:S01]  /*b720*/  ISETP.GT.U32.AND P3, PT, R4, R225, PT ;  /* 0x000000e10400720c */ /* 0x000fe20003f64070 */
[----:B-1----:R-:W-:Y:S02]  /*b730*/  IMAD.MOV.U32 R3, RZ, RZ, R226 ;  /* 0x000000ffff037224 */ /* 0x002fe400078e00e2 */
[----:B------:R-:W-:-:S02]  /*b740*/  VIADD R226, R0, 0xf6 ;  /* 0x000000f600e27836 */ /* 0x000fc40000000000 */
[----:B------:R-:W-:Y:S01]  /*b750*/  @!P1 IMAD.MOV R3, RZ, RZ, -R3 ;  /* 0x000000ffff039224 */ /* 0x000fe200078e0a03 */
[----:B------:R-:W-:Y:S01]  /*b760*/  ISETP.GE.AND P1, PT, R220, RZ, PT ;  /* 0x000000ffdc00720c */ /* 0x000fe20003f26270 */
[----:B------:R-:W-:Y:S01]  /*b770*/  IMAD R220, R4, R223, R222 ;  /* 0x000000df04dc7224 */ /* 0x000fe200078e02de */
[----:B------:R-:W-:Y:S01]  /*b780*/  IABS R223, R226 ;  /* 0x000000e200df7213 */ /* 0x000fe20000000000 */
[----:B------:R-:W-:Y:S01]  /*b790*/  IMAD.HI.U32 R222, R2, R221, RZ ;  /* 0x000000dd02de7227 */ /* 0x000fe200078e00ff */
[----:B------:R1:W-:Y:S03]  /*b7a0*/  STL [R1+0x7f8], R3 ;  /* 0x0007f80301007387 */ /* 0x0003e60000100800 */
[----:B------:R-:W-:Y:S01]  /*b7b0*/  IMAD.MOV R222, RZ, RZ, -R222 ;  /* 0x000000ffffde7224 */ /* 0x000fe200078e0ade */
[----:B------:R-:W-:Y:S01]  /*b7c0*/  @!P3 IADD3 R225, R225, -R4, RZ ;  /* 0x80000004e1e1b210 */ /* 0x000fe20007ffe0ff */
[----:B------:R-:W-:-:S02]  /*b7d0*/  @!P6 IMAD.IADD R227, R227, 0x1, -R4 ;  /* 0x00000001e3e3e824 */ /* 0x000fc400078e0a04 */
[C---:B------:R-:W-:Y:S01]  /*b7e0*/  IMAD R221, R4.reuse, R222, R221 ;  /* 0x000000de04dd7224 */ /* 0x040fe200078e02dd */
[----:B------:R-:W-:Y:S01]  /*b7f0*/  ISETP.GT.U32.AND P3, PT, R4, R225, PT ;  /* 0x000000e10400720c */ /* 0x000fe20003f64070 */
[----:B------:R-:W-:-:S03]  /*b800*/  IMAD.HI.U32 R228, R2, R224, RZ ;  /* 0x000000e002e47227 */ /* 0x000fc600078e00ff */
[----:B------:R-:W-:Y:S01]  /*b810*/  ISETP.GT.U32.AND P6, PT, R4, R221, PT ;  /* 0x000000dd0400720c */ /* 0x000fe20003fc4070 */
[----:B-1----:R-:W-:Y:S02]  /*b820*/  IMAD.MOV.U32 R3, RZ, RZ, R219 ;  /* 0x000000ffff037224 */ /* 0x002fe400078e00db */
[----:B------:R-:W-:Y:S02]  /*b830*/  VIADD R219, R0, 0xf7 ;  /* 0x000000f700db7836 */ /* 0x000fe40000000000 */
[----:B------:R-:W-:Y:S01]  /*b840*/  @!P4 IMAD.MOV R3, RZ, RZ, -R3 ;  /* 0x000000ffff03c224 */ /* 0x000fe200078e0a03 */
[C---:B------:R-:W-:Y:S01]  /*b850*/  ISETP.GT.U32.AND P4, PT, R4.reuse, R220, PT ;  /* 0x000000dc0400720c */ /* 0x040fe20003f84070 */
[----:B------:R-:W-:Y:S01]  /*b860*/  IMAD.MOV R228, RZ, RZ, -R228 ;  /* 0x000000ffffe47224 */ /* 0x000fe200078e0ae4 */
[----:B------:R-:W-:Y:S01]  /*b870*/  IABS R222, R219 ;  /* 0x000000db00de7213 */ /* 0x000fe20000000000 */
[----:B------:R-:W-:Y:S01]  /*b880*/  @!P3 IMAD.IADD R225, R225, 0x1, -R4 ;  /* 0x00000001e1e1b824 */ /* 0x000fe200078e0a04 */
[----:B------:R1:W-:Y:S01]  /*b890*/  STL [R1+0x7fc], R3 ;  /* 0x0007fc0301007387 */ /* 0x0003e20000100800 */
[----:B------:R-:W-:Y:S01]  /*b8a0*/  IMAD R224, R4, R228, R224 ;  /* 0x000000e404e07224 */ /* 0x000fe200078e02e0 */
[----:B------:R-:W-:Y:S01]  /*b8b0*/  ISETP.GE.AND P3, PT, R226, RZ, PT ;  /* 0x000000ffe200720c */ /* 0x000fe20003f66270 */
[----:B------:R-:W-:-:S02]  /*b8c0*/  @!P6 IMAD.IADD R221, R221, 0x1, -R4 ;  /* 0x00000001dddde824 */ /* 0x000fc400078e0a04 */
[----:B------:R-:W-:Y:S02]  /*b8d0*/  IMAD.MOV.U32 R28, RZ, RZ, R225 ;  /* 0x000000ffff1c7224 */ /* 0x000fe400078e00e1 */
[----:B------:R-:W-:Y:S01]  /*b8e0*/  VIADD R225, R0, 0xf8 ;  /* 0x000000f800e17836 */ /* 0x000fe20000000000 */
[----:B------:R-:W-:Y:S01]  /*b8f0*/  ISETP.GT.U32.AND P6, PT, R4, R221, PT ;  /* 0x000000dd0400720c */ /* 0x000fe20003fc4070 */
[----:B------:R-:W-:Y:S02]  /*b900*/  @!P4 IMAD.IADD R220, R220, 0x1, -R4 ;  /* 0x00000001dcdcc824 */ /* 0x000fe400078e0a04 */
[----:B-1----:R-:W-:Y:S02]  /*b910*/  IMAD.MOV.U32 R3, RZ, RZ, R227 ;  /* 0x000000ffff037224 */ /* 0x002fe400078e00e3 */
[----:B------:R-:W-:Y:S01]  /*b920*/  IMAD.HI.U32 R227, R2, R223, RZ ;  /* 0x000000df02e37227 */ /* 0x000fe200078e00ff */
[----:B------:R-:W-:-:S03]  /*b930*/  ISETP.GT.U32.AND P4, PT, R4, R220, PT ;  /* 0x000000dc0400720c */ /* 0x000fc60003f84070 */
[----:B------:R-:W-:Y:S01]  /*b940*/  @!P2 IMAD.MOV R3, RZ, RZ, -R3 ;  /* 0x000000ffff03a224 */ /* 0x000fe200078e0a03 */
[----:B------:R-:W-:Y:S01]  /*b950*/  IADD3 R227, -R227, RZ, RZ ;  /* 0x000000ffe3e37210 */ /* 0x000fe20007ffe1ff */
[----:B------:R-:W-:Y:S01]  /*b960*/  @!P5 IMAD.MOV R28, RZ, RZ, -R28 ;  /* 0x000000ffff1cd224 */ /* 0x000fe200078e0a1c */
[----:B------:R-:W-:Y:S01]  /*b970*/  ISETP.GE.AND P2, PT, R229, RZ, PT ;  /* 0x000000ffe500720c */ /* 0x000fe20003f46270 */
[----:B------:R-:W-:Y:S01]  /*b980*/  IMAD.HI.U32 R229, R2, R222, RZ ;  /* 0x000000de02e57227 */ /* 0x000fe200078e00ff */
[----:B------:R1:W-:Y:S03]  /*b990*/  STL [R1+0x7f4], R3 ;  /* 0x0007f40301007387 */ /* 0x0003e60000100800 */
[----:B------:R-:W-:Y:S01]  /*b9a0*/  IMAD R223, R4, R227, R223 ;  /* 0x000000e304df7224 */ /* 0x000fe200078e02df */
[----:B------:R-:W-:Y:S01]  /*b9b0*/  STL [R1+0x7e4], R28 ;  /* 0x0007e41c01007387 */ /* 0x000fe20000100800 */
[--C-:B------:R-:W-:Y:S01]  /*b9c0*/  @!P4 IMAD.IADD R220, R220, 0x1, -R4.reuse ;  /* 0x00000001dcdcc824 */ /* 0x100fe200078e0a04 */
[C---:B------:R-:W-:Y:S01]  /*b9d0*/  ISETP.GT.U32.AND P4, PT, R4.reuse, R224, PT ;  /* 0x000000e00400720c */ /* 0x040fe20003f84070 */
[----:B------:R-:W-:Y:S01]  /*b9e0*/  IMAD.MOV R226, RZ, RZ, -R229 ;  /* 0x000000ffffe27224 */ /* 0x000fe200078e0ae5 */
[C---:B------:R-:W-:Y:S01]  /*b9f0*/  ISETP.GT.U32.AND P5, PT, R4.reuse, R223, PT ;  /* 0x000000df0400720c */ /* 0x040fe20003fa4070 */
[----:B------:R-:W-:Y:S01]  /*ba00*/  @!P6 IMAD.IADD R221, R221, 0x1, -R4 ;  /* 0x00000001dddde824 */ /* 0x000fe200078e0a04 */
[----:B-1----:R-:W-:Y:S01]  /*ba10*/  MOV R3, R220 ;  /* 0x000000dc00037202 */ /* 0x002fe20000000f00 */
[----:B------:R-:W-:-:S02]  /*ba20*/  IMAD R222, R4, R226, R222 ;  /* 0x000000e204de7224 */ /* 0x000fc400078e02de */
[----:B------:R-:W-:Y:S02]  /*ba30*/  VIADD R228, R0, 0xf9 ;  /* 0x000000f900e47836 */ /* 0x000fe40000000000 */
[----:B------:R-:W-:Y:S01]  /*ba40*/  @!P0 IMAD.MOV R3, RZ, RZ, -R3 ;  /* 0x000000ffff038224 */ /* 0x000fe200078e0a03 */
[----:B------:R-:W-:Y:S01]  /*ba50*/  ISETP.GT.U32.AND P6, PT, R4, R222, PT ;  /* 0x000000de0400720c */ /* 0x000fe20003fc4070 */
[C---:B------:R-:W-:Y:S01]  /*ba60*/  VIADD R241, R0.reuse, 0x1e4 ;  /* 0x000001e400f17836 */ /* 0x040fe20000000000 */
[----:B------:R-:W-:Y:S01]  /*ba70*/  ISETP.GE.AND P0, PT, R219, RZ, PT ;  /* 0x000000ffdb00720c */ /* 0x000fe20003f06270 */
[----:B------:R-:W-:Y:S01]  /*ba80*/  VIADD R243, R0, 0x1e6 ;  /* 0x000001e600f37836 */ /* 0x000fe20000000000 */
[----:B------:R-:W-:Y:S01]  /*ba90*/  IABS R219, R225 ;  /* 0x000000e100db7213 */ /* 0x000fe20000000000 */
[----:B------:R-:W-:Y:S01]  /*baa0*/  @!P5 IMAD.IADD R223, R223, 0x1, -R4 ;  /* 0x00000001dfdfd824 */ /* 0x000fe200078e0a04 */
[----:B------:R-:W-:Y:S01]  /*bab0*/  @!P4 IADD3 R224, R224, -R4, RZ ;  /* 0x80000004e0e0c210 */ /* 0x000fe20007ffe0ff */
[----:B------:R1:W-:Y:S01]  /*bac0*/  STL [R1+0x7e8], R3 ;  /* 0x0007e80301007387 */ /* 0x0003e20000100800 */
[----:B------:R-:W-:Y:S01]  /*bad0*/  IABS R220, R228 ;  /* 0x000000e400dc7213 */ /* 0x000fe20000000000 */
[----:B------:R-:W-:Y:S01]  /*bae0*/  IMAD.HI.U32 R226, R2, R219, RZ ;  /* 0x000000db02e27227 */ /* 0x000fe200078e00ff */
[----:B------:R-:W-:-:S02]  /*baf0*/  ISETP.GT.U32.AND P5, PT, R4, R224, PT ;  /* 0x000000e00400720c */ /* 0x000fc40003fa4070 */
[----:B------:R-:W-:Y:S01]  /*bb00*/  ISETP.GE.AND P4, PT, R225, RZ, PT ;  /* 0x000000ffe100720c */ /* 0x000fe20003f86270 */
[----:B------:R-:W-:Y:S02]  /*bb10*/  IMAD.MOV R226, RZ, RZ, -R226 ;  /* 0x000000ffffe27224 */ /* 0x000fe400078e0ae2 */
[----:B------:R-:W-:Y:S01]  /*bb20*/  @!P6 IMAD.IADD R222, R222, 0x1, -R4 ;  /* 0x00000001dedee824 */ /* 0x000fe200078e0a04 */
[----:B------:R-:W-:Y:S01]  /*bb30*/  ISETP.GT.U32.AND P6, PT, R4, R223, PT ;  /* 0x000000df0400720c */ /* 0x000fe20003fc4070 */
[----:B-1----:R-:W-:Y:S02]  /*bb40*/  IMAD.MOV.U32 R3, RZ, RZ, R221 ;  /* 0x000000ffff037224 */ /* 0x002fe400078e00dd */
[----:B------:R-:W-:-:S03]  /*bb50*/  IMAD.HI.U32 R221, R2, R220, RZ ;  /* 0x000000dc02dd7227 */ /* 0x000fc600078e00ff */
[----:B------:R-:W-:Y:S01]  /*bb60*/  @!P1 IADD3 R3, -R3, RZ, RZ ;  /* 0x000000ff03039210 */ /* 0x000fe20007ffe1ff */
[C---:B------:R-:W-:Y:S01]  /*bb70*/  IMAD R219, R4.reuse, R226, R219 ;  /* 0x000000e204db7224 */ /* 0x040fe200078e02db */
[----:B------:R-:W-:Y:S01]  /*bb80*/  ISETP.GT.U32.AND P1, PT, R4, R222, PT ;  /* 0x000000de0400720c */ /* 0x000fe20003f24070 */
[----:B------:R-:W-:Y:S02]  /*bb90*/  IMAD.MOV R221, RZ, RZ, -R221 ;  /* 0x000000ffffdd7224 */ /* 0x000fe400078e0add */
[----:B------:R-:W-:Y:S01]  /*bba0*/  @!P5 IMAD.IADD R224, R224, 0x1, -R4 ;  /* 0x00000001e0e0d824 */ /* 0x000fe200078e0a04 */
[C---:B------:R-:W-:Y:S01]  /*bbb0*/  ISETP.GT.U32.AND P5, PT, R4.reuse, R219, PT ;  /* 0x000000db0400720c */ /* 0x040fe20003fa4070 */
[----:B------:R-:W-:Y:S01]  /*bbc0*/  IMAD R220, R4, R221, R220 ;  /* 0x000000dd04dc7224 */ /* 0x000fe200078e02dc */
[----:B------:R1:W-:Y:S01]  /*bbd0*/  STL [R1+0x7ec], R3 ;  /* 0x0007ec0301007387 */ /* 0x0003e20000100800 */
[----:B------:R-:W-:Y:S02]  /*bbe0*/  VIADD R225, R0, 0xfa ;  /* 0x000000fa00e17836 */ /* 0x000fe40000000000 */
[----:B------:R-:W-:Y:S01]  /*bbf0*/  @!P6 IMAD.IADD R223, R223, 0x1, -R4 ;  /* 0x00000001dfdfe824 */ /* 0x000fe200078e0a04 */
[----:B------:R-:W-:Y:S01]  /*bc00*/  ISETP.GT.U32.AND P6, PT, R4, R220, PT ;  /* 0x000000dc0400720c */ /* 0x000fe20003fc4070 */
[C---:B------:R-:W-:Y:S01]  /*bc10*/  VIADD R226, R0.reuse, 0xfb ;  /* 0x000000fb00e27836 */ /* 0x040fe20000000000 */
[----:B------:R-:W-:Y:S01]  /*bc20*/  IABS R230, R225 ;  /* 0x000000e100e67213 */ /* 0x000fe20000000000 */
[----:B------:R-:W-:Y:S01]  /*bc30*/  VIADD R221, R0, 0xfc ;  /* 0x000000fc00dd7836 */ /* 0x000fe20000000000 */
[----:B------:R-:W-:Y:S01]  /*bc40*/  @!P1 IADD3 R222, R222, -R4, RZ ;  /* 0x80000004dede9210 */ /* 0x000fe20007ffe0ff */
[----:B------:R-:W-:Y:S01]  /*bc50*/  IMAD.MOV.U32 R28, RZ, RZ, R223 ;  /* 0x000000ffff1c7224 */ /* 0x000fe200078e00df */
[----:B------:R-:W-:Y:S01]  /*bc60*/  IABS R227, R226 ;  /* 0x000000e200e37213 */ /* 0x000fe20000000000 */
[----:B-1----:R-:W-:Y:S01]  /*bc70*/  IMAD.MOV.U32 R3, RZ, RZ, R224 ;  /* 0x000000ffff037224 */ /* 0x002fe200078e00e0 */
[----:B------:R-:W-:Y:S01]  /*bc80*/  ISETP.GE.AND P1, PT, R228, RZ, PT ;  /* 0x000000ffe400720c */ /* 0x000fe20003f26270 */
[----:B------:R-:W-:Y:S01]  /*bc90*/  @!P5 IMAD.IADD R219, R219, 0x1, -R4 ;  /* 0x00000001dbdbd824 */ /* 0x000fe200078e0a04 */
[----:B------:R-:W-:Y:S01]  /*bca0*/  IABS R228, R221 ;  /* 0x000000dd00e47213 */ /* 0x000fe20000000000 */
[----:B------:R-:W-:Y:S01]  /*bcb0*/  IMAD.HI.U32 R231, R2, R230, RZ ;  /* 0x000000e602e77227 */ /* 0x000fe200078e00ff */
[----:B------:R-:W-:-:S02]  /*bcc0*/  @!P2 IADD3 R3, -R3, RZ, RZ ;  /* 0x000000ff0303a210 */ /* 0x000fc40007ffe1ff */
[----:B------:R-:W-:Y:S01]  /*bcd0*/  ISETP.GT.U32.AND P2, PT, R4, R219, PT ;  /* 0x000000db0400720c */ /* 0x000fe20003f44070 */
[----:B------:R-:W-:Y:S01]  /*bce0*/  IMAD.MOV R231, RZ, RZ, -R231 ;  /* 0x000000ffffe77224 */ /* 0x000fe200078e0ae7 */
[----:B------:R-:W-:Y:S01]  /*bcf0*/  ISETP.GE.AND P5, PT, R225, RZ, PT ;  /* 0x000000ffe100720c */ /* 0x000fe20003fa6270 */
[----:B------:R-:W-:Y:S01]  /*bd00*/  IMAD.HI.U32 R229, R2, R227, RZ ;  /* 0x000000e302e57227 */ /* 0x000fe200078e00ff */
[----:B------:R1:W-:Y:S03]  /*bd10*/  STL [R1+0x7e0], R3 ;  /* 0x0007e00301007387 */ /* 0x0003e60000100800 */
[----:B------:R-:W-:Y:S02]  /*bd20*/  @!P6 IMAD.IADD R220, R220, 0x1, -R4 ;  /* 0x00000001dcdce824 */ /* 0x000fe400078e0a04 */
[C---:B------:R-:W-:Y:S02]  /*bd30*/  IMAD R225, R4.reuse, R231, R230 ;  /* 0x000000e704e17224 */ /* 0x040fe400078e02e6 */
[----:B------:R-:W-:Y:S01]  /*bd40*/  IMAD.MOV R224, RZ, RZ, -R229 ;  /* 0x000000ffffe07224 */ /* 0x000fe200078e0ae5 */
[----:B------:R-:W-:Y:S01]  /*bd50*/  ISETP.GT.U32.AND P6, PT, R4, R220, PT ;  /* 0x000000dc0400720c */ /* 0x000fe20003fc4070 */
[----:B------:R-:W-:-:S04]  /*bd60*/  IMAD.HI.U32 R229, R2, R228, RZ ;  /* 0x000000e402e57227 */ /* 0x000fc800078e00ff */
[----:B------:R-:W-:Y:S01]  /*bd70*/  IMAD R224, R4, R224, R227 ;  /* 0x000000e004e07224 */ /* 0x000fe200078e02e3 */
[----:B------:R-:W-:Y:S01]  /*bd80*/  IADD3 R227, R0, 0xfd, RZ ;  /* 0x000000fd00e37810 */ /* 0x000fe20007ffe0ff */
[----:B------:R-:W-:Y:S01]  /*bd90*/  @!P3 IMAD.MOV R28, RZ, RZ, -R28 ;  /* 0x000000ffff1cb224 */ /* 0x000fe200078e0a1c */
[C---:B------:R-:W-:Y:S01]  /*bda0*/  ISETP.GT.U32.AND P3, PT, R4.reuse, R225, PT ;  /* 0x000000e10400720c */ /* 0x040fe20003f64070 */
[----:B------:R-:W-:Y:S02]  /*bdb0*/  IMAD.MOV R229, RZ, RZ, -R229 ;  /* 0x000000ffffe57224 */ /* 0x000fe400078e0ae5 */
[----:B------:R-:W-:Y:S01]  /*bdc0*/  @!P2 IMAD.IADD R219, R219, 0x1, -R4 ;  /* 0x00000001dbdba824 */ /* 0x000fe200078e0a04 */
[C---:B------:R-:W-:Y:S01]  /*bdd0*/  ISETP.GT.U32.AND P2, PT, R4.reuse, R224, PT ;  /* 0x000000e00400720c */ /* 0x040fe20003f44070 */
[----:B------:R-:W-:Y:S01]  /*bde0*/  IMAD R223, R4, R229, R228 ;  /* 0x000000e504df7224 */ /* 0x000fe200078e02e4 */
[----:B------:R2:W-:Y:S01]  /*bdf0*/  STL [R1+0x7d8], R28 ;  /* 0x0007d81c01007387 */ /* 0x0005e20000100800 */
[----:B------:R-:W-:Y:S01]  /*be00*/  @!P6 IMAD.IADD R220, R220, 0x1, -R4 ;  /* 0x00000001dcdce824 */ /* 0x000fe200078e0a04 */
[----:B------:R-:W-:Y:S01]  /*be10*/  IABS R229, R232 ;  /* 0x000000e800e57213 */ /* 0x000fe20000000000 */
[----:B-1----:R-:W-:Y:S01]  /*be20*/  IMAD.MOV.U32 R3, RZ, RZ, R222 ;  /* 0x000000ffff037224 */ /* 0x002fe200078e00de */
[----:B------:R-:W-:Y:S01]  /*be30*/  ISETP.GT.U32.AND P6, PT, R4, R223, PT ;  /* 0x000000df0400720c */ /* 0x000fe20003fc4070 */
[----:B------:R-:W-:-:S02]  /*be40*/  VIADD R222, R0, 0xfe ;  /* 0x000000fe00de7836 */ /* 0x000fc40000000000 */
[--C-:B------:R-:W-:Y:S01]  /*be50*/  @!P3 IMAD.IADD R225, R225, 0x1, -R4.reuse ;  /* 0x00000001e1e1b824 */ /* 0x100fe200078e0a04 */
[----:B------:R-:W-:Y:S01]  /*be60*/  ISETP.GE.AND P3, PT, R221, RZ, PT ;  /* 0x000000ffdd00720c */ /* 0x000fe20003f66270 */
[----:B------:R-:W-:Y:S01]  /*be70*/  @!P0 IMAD.MOV R3, RZ, RZ, -R3 ;  /* 0x000000ffff038224 */ /* 0x000fe200078e0a03 */
[----:B------:R-:W-:Y:S01]  /*be80*/  ISETP.GE.AND P0, PT, R226, RZ, PT ;  /* 0x000000ffe200720c */ /* 0x000fe20003f06270 */
[--C-:B------:R-:W-:Y:S01]  /*be90*/  @!P2 IMAD.IADD R224, R224, 0x1, -R4.reuse ;  /* 0x00000001e0e0a824 */ /* 0x100fe200078e0a04 */
[C---:B------:R-:W-:Y:S01]  /*bea0*/  ISETP.GT.U32.AND P2, PT, R4.reuse, R225, PT ;  /* 0x000000e10400720c */ /* 0x040fe20003f44070 */
[----:B--2---:R-:W-:Y:S01]  /*beb0*/  IMAD.MOV.U32 R28, RZ, RZ, R219 ;  /* 0x000000ffff1c7224 */ /* 0x004fe200078e00db */
[----:B------:R-:W-:Y:S01]  /*bec0*/  IABS R226, R227 ;  /* 0x000000e300e27213 */ /* 0x000fe20000000000 */
[----:B------:R1:W-:Y:S01]  /*bed0*/  STL [R1+0x7d4], R3 ;  /* 0x0007d40301007387 */ /* 0x0003e20000100800 */
[----:B------:R-:W-:Y:S01]  /*bee0*/  IABS R228, R222 ;  /* 0x000000de00e47213 */ /* 0x000fe20000000000 */
[----:B------:R-:W-:Y:S01]  /*bef0*/  @!P6 IMAD.IADD R223, R223, 0x1, -R4 ;  /* 0x00000001dfdfe824 */ /* 0x000fe200078e0a04 */
[----:B------:R-:W-:Y:S01]  /*bf00*/  ISETP.GT.U32.AND P6, PT, R4, R224, PT ;  /* 0x000000e00400720c */ /* 0x000fe20003fc4070 */
[----:B------:R-:W-:Y:S01]  /*bf10*/  @!P4 IMAD.MOV R28, RZ, RZ, -R28 ;  /* 0x000000ffff1cc224 */ /* 0x000fe200078e0a1c */
[----:B------:R-:W-:Y:S01]  /*bf20*/  MOV R221, R228 ;  /* 0x000000e400dd7202 */ /* 0x000fe20000000f00 */
[----:B------:R-:W-:Y:S01]  /*bf30*/  IMAD.HI.U32 R228, R2, R226, RZ ;  /* 0x000000e202e47227 */ /* 0x000fe200078e00ff */
[----:B------:R-:W-:-:S02]  /*bf40*/  ISETP.GT.U32.AND P4, PT, R4, R223, PT ;  /* 0x000000df0400720c */ /* 0x000fc40003f84070 */
[----:B------:R2:W-:Y:S01]  /*bf50*/  STL [R1+0x7d0], R28 ;  /* 0x0007d01c01007387 */ /* 0x0005e20000100800 */
[----:B------:R-:W-:Y:S02]  /*bf60*/  IMAD.MOV R228, RZ, RZ, -R228 ;  /* 0x000000ffffe47224 */ /* 0x000fe400078e0ae4 */
[----:B------:R-:W-:-:S04]  /*bf70*/  IMAD.HI.U32 R219, R2, R221, RZ ;  /* 0x000000dd02db7227 */ /* 0x000fc800078e00ff */
[----:B------:R-:W-:Y:S01]  /*bf80*/  @!P2 IMAD.IADD R225, R225, 0x1, -R4 ;  /* 0x00000001e1e1a824 */ /* 0x000fe200078e0a04 */
[----:B------:R-:W-:Y:S01]  /*bf90*/  ISETP.GE.AND P2, PT, R222, RZ, PT ;  /* 0x000000ffde00720c */ /* 0x000fe20003f46270 */
[----:B-1----:R-:W-:Y:S01]  /*bfa0*/  IMAD.MOV.U32 R3, RZ, RZ, R220 ;  /* 0x000000ffff037224 */ /* 0x002fe200078e00dc */
[----:B------:R-:W-:Y:S01]  /*bfb0*/  @!P6 IADD3 R224, R224, -R4, RZ ;  /* 0x80000004e0e0e210 */ /* 0x000fe20007ffe0ff */
[----:B------:R-:W-:Y:S02]  /*bfc0*/  IMAD R222, R4, R228, R226 ;  /* 0x000000e404de7224 */ /* 0x000fe400078e02e2 */
[----:B------:R-:W-:Y:S01]  /*bfd0*/  IMAD.MOV.U32 R220, RZ, RZ, R229 ;  /* 0x000000ffffdc7224 */ /* 0x000fe200078e00e5 */
[----:B------:R-:W-:Y:S01]  /*bfe0*/  @!P1 IADD3 R3, -R3, RZ, RZ ;  /* 0x000000ff03039210 */ /* 0x000fe20007ffe1ff */
[----:B------:R-:W-:Y:S01]  /*bff0*/  IMAD.MOV R219, RZ, RZ, -R219 ;  /* 0x000000ffffdb7224 */ /* 0x000fe200078e0adb */
[----:B------:R-:W-:Y:S01]  /*c000*/  ISETP.GE.AND P1, PT, R227, RZ, PT ;  /* 0x000000ffe300720c */ /* 0x000fe20003f26270 */
[----:B------:R-:W-:Y:S01]  /*c010*/  IMAD.HI.U32 R227, R2, R220, RZ ;  /* 0x000000dc02e37227 */ /* 0x000fe200078e00ff */
[C---:B------:R-:W-:Y:S01]  /*c020*/  ISETP.GT.U32.AND P6, PT, R4.reuse, R222, PT ;  /* 0x000000de0400720c */ /* 0x040fe20003fc4070 */
[----:B------:R1:W-:Y:S02]  /*c030*/  STL [R1+0x7cc], R3 ;  /* 0x0007cc0301007387 */ /* 0x0003e40000100800 */
[----:B------:R-:W-:-:S02]  /*c040*/  IMAD R221, R4, R219, R221 ;  /* 0x000000db04dd7224 */ /* 0x000fc400078e02dd */
[----:B------:R-:W-:Y:S02]  /*c050*/  IMAD.MOV R228, RZ, RZ, -R227 ;  /* 0x000000ffffe47224 */ /* 0x000fe400078e0ae3 */
[----:B------:R-:W-:Y:S01]  /*c060*/  @!P4 IMAD.IADD R223, R223, 0x1, -R4 ;  /* 0x00000001dfdfc824 */ /* 0x000fe200078e0a04 */
[C---:B------:R-:W-:Y:S01]  /*c070*/  ISETP.GT.U32.AND P4, PT, R4.reuse, R221, PT ;  /* 0x000000dd0400720c */ /* 0x040fe20003f84070 */
[----:B------:R-:W-:Y:S02]  /*c080*/  IMAD R220, R4, R228, R220 ;  /* 0x000000e404dc7224 */ /* 0x000fe400078e02dc */
[----:B------:R-:W-:Y:S02]  /*c090*/  VIADD R227, R0, 0x101 ;  /* 0x0000010100e37836 */ /* 0x000fe40000000000 */
[----:B------:R-:W-:Y:S01]  /*c0a0*/  @!P6 IADD3 R222, R222, -R4, RZ ;  /* 0x80000004dedee210 */ /* 0x000fe20007ffe0ff */
[----:B------:R-:W-:Y:S01]  /*c0b0*/  VIADD R226, R0, 0x100 ;  /* 0x0000010000e27836 */ /* 0x000fe20000000000 */
[----:B------:R-:W-:Y:S01]  /*c0c0*/  ISETP.GT.U32.AND P6, PT, R4, R220, PT ;  /* 0x000000dc0400720c */ /* 0x000fe20003fc4070 */
[----:B------:R-:W-:Y:S01]  /*c0d0*/  VIADD R228, R0, 0x102 ;  /* 0x0000010200e47836 */ /* 0x000fe20000000000 */
[----:B------:R-:W-:Y:S01]  /*c0e0*/  IABS R230, R227 ;  /* 0x000000e300e67213 */ /* 0x000fe20000000000 */
[----:B--2---:R-:W-:Y:S01]  /*c0f0*/  IMAD.MOV.U32 R28, RZ, RZ, R225 ;  /* 0x000000ffff1c7224 */ /* 0x004fe200078e00e1 */
[----:B------:R-:W-:Y:S01]  /*c100*/  IABS R219, R226 ;  /* 0x000000e200db7213 */ /* 0x000fe20000000000 */
[----:B-1----:R-:W-:Y:S01]  /*c110*/  IMAD.MOV.U32 R3, RZ, RZ, R224 ;  /* 0x000000ffff037224 */ /* 0x002fe200078e00e0 */
[----:B------:R-:W-:Y:S01]  /*c120*/  IABS R231, R228 ;  /* 0x000000e400e77213 */ /* 0x000fe20000000000 */
[----:B------:R-:W-:Y:S01]  /*c130*/  @!P4 IMAD.IADD R221, R221, 0x1, -R4 ;  /* 0x00000001ddddc824 */ /* 0x000fe200078e0a04 */
[----:B------:R-:W-:Y:S01]  /*c140*/  ISETP.GE.AND P4, PT, R232, RZ, PT ;  /* 0x000000ffe800720c */ /* 0x000fe20003f86270 */
[----:B------:R-:W-:Y:S01]  /*c150*/  @!P5 IMAD.MOV R28, RZ, RZ, -R28 ;  /* 0x000000ffff1cd224 */ /* 0x000fe200078e0a1c */
[----:B------:R-:W-:Y:S01]  /*c160*/  ISETP.GT.U32.AND P5, PT, R4, R222, PT ;  /* 0x000000de0400720c */ /* 0x000fe20003fa4070 */
[----:B------:R-:W-:-:S02]  /*c170*/  IMAD.HI.U32 R232, R2, R230, RZ ;  /* 0x000000e602e87227 */ /* 0x000fc400078e00ff */
[----:B------:R-:W-:Y:S01]  /*c180*/  @!P6 IADD3 R220, R220, -R4, RZ ;  /* 0x80000004dcdce210 */ /* 0x000fe20007ffe0ff */
[----:B------:R-:W-:Y:S01]  /*c190*/  STL [R1+0x7c8], R28 ;  /* 0x0007c81c01007387 */ /* 0x000fe20000100800 */
[----:B------:R-:W-:Y:S01]  /*c1a0*/  @!P0 IMAD.MOV R3, RZ, RZ, -R3 ;  /* 0x000000ffff038224 */ /* 0x000fe200078e0a03 */
[----:B------:R-:W-:Y:S01]  /*c1b0*/  ISETP.GT.U32.AND P0, PT, R4, R221, PT ;  /* 0x000000dd0400720c */ /* 0x000fe20003f04070 */
[----:B------:R-:W-:Y:S01]  /*c1c0*/  IMAD.HI.U32 R233, R2, R219, RZ ;  /* 0x000000db02e97227 */ /* 0x000fe200078e00ff */
[----:B------:R-:W-:Y:S02]  /*c1d0*/  ISETP.GT.U32.AND P6, PT, R4, R220, PT ;  /* 0x000000dc0400720c */ /* 0x000fe40003fc4070 */
[----:B------:R1:W-:Y:S01]  /*c1e0*/  STL [R1+0x7c4], R3 ;  /* 0x0007c40301007387 */ /* 0x0003e20000100800 */
[----:B------:R-:W-:-:S04]  /*c1f0*/  IMAD.HI.U32 R234, R2, R231, RZ ;  /* 0x000000e702ea7227 */ /* 0x000fc800078e00ff */
[----:B------:R-:W-:Y:S02]  /*c200*/  IMAD.MOV R232, RZ, RZ, -R232 ;  /* 0x000000ffffe87224 */ /* 0x000fe400078e0ae8 */
[----:B------:R-:W-:Y:S02]  /*c210*/  IMAD.MOV R233, RZ, RZ, -R233 ;  /* 0x000000ffffe97224 */ /* 0x000fe400078e0ae9 */
[----:B------:R-:W-:Y:S02]  /*c220*/  IMAD.MOV R234, RZ, RZ, -R234 ;  /* 0x000000ffffea7224 */ /* 0x000fe400078e0aea */
[----:B-1----:R-:W-:Y:S01]  /*c230*/  IMAD.MOV.U32 R3, RZ, RZ, R223 ;  /* 0x000000ffff037224 */ /* 0x002fe200078e00df */
[----:B------:R-:W-:Y:S01]  /*c240*/  IADD3 R223, R0, 0x104, RZ ;  /* 0x0000010400df7810 */ /* 0x000fe20007ffe0ff */
[----:B------:R-:W-:Y:S02]  /*c250*/  IMAD R230, R4, R232, R230 ;  /* 0x000000e804e67224 */ /* 0x000fe400078e02e6 */
[----:B------:R-:W-:-:S02]  /*c260*/  VIADD R229, R0, 0x103 ;  /* 0x0000010300e57836 */ /* 0x000fc40000000000 */
[C---:B------:R-:W-:Y:S02]  /*c270*/  IMAD R219, R4.reuse, R233, R219 ;  /* 0x000000e904db7224 */ /* 0x040fe400078e02db */
[----:B------:R-:W-:Y:S01]  /*c280*/  @!P3 IMAD.MOV R3, RZ, RZ, -R3 ;  /* 0x000000ffff03b224 */ /* 0x000fe200078e0a03 */
[----:B------:R-:W-:Y:S01]  /*c290*/  IABS R233, R229 ;  /* 0x000000e500e97213 */ /* 0x000fe20000000000 */
[C---:B------:R-:W-:Y:S01]  /*c2a0*/  IMAD R231, R4.reuse, R234, R231 ;  /* 0x000000ea04e77224 */ /* 0x040fe200078e02e7 */
[----:B------:R-:W-:Y:S01]  /*c2b0*/  ISETP.GT.U32.AND P3, PT, R4, R219, PT ;  /* 0x000000db0400720c */ /* 0x000fe20003f64070 */
[--C-:B------:R-:W-:Y:S01]  /*c2c0*/  @!P5 IMAD.IADD R222, R222, 0x1, -R4.reuse ;  /* 0x00000001deded824 */ /* 0x100fe200078e0a04 */
[C---:B------:R-:W-:Y:S01]  /*c2d0*/  ISETP.GT.U32.AND P5, PT, R4.reuse, R230, PT ;  /* 0x000000e60400720c */ /* 0x040fe20003fa4070 */
[----:B------:R-:W-:Y:S01]  /*c2e0*/  @!P0 IMAD.IADD R221, R221, 0x1, -R4 ;  /* 0x00000001dddd8824 */ /* 0x000fe200078e0a04 */
[----:B------:R1:W-:Y:S01]  /*c2f0*/  STL [R1+0x7c0], R3 ;  /* 0x0007c00301007387 */ /* 0x0003e20000100800 */
[----:B------:R-:W-:Y:S01]  /*c300*/  ISETP.GT.U32.AND P0, PT, R4, R231, PT ;  /* 0x000000e70400720c */ /* 0x000fe20003f04070 */
[----:B------:R-:W-:-:S04]  /*c310*/  IMAD.HI.U32 R224, R2, R233, RZ ;  /* 0x000000e902e07227 */ /* 0x000fc800078e00ff */
[----:B------:R-:W-:Y:S01]  /*c320*/  @!P6 IMAD.IADD R220, R220, 0x1, -R4 ;  /* 0x00000001dcdce824 */ /* 0x000fe200078e0a04 */
[----:B------:R-:W-:Y:S01]  /*c330*/  ISETP.GE.AND P6, PT, R226, RZ, PT ;  /* 0x000000ffe200720c */ /* 0x000fe20003fc6270 */
[----:B------:R-:W-:Y:S01]  /*c340*/  IMAD.MOV R224, RZ, RZ, -R224 ;  /* 0x000000ffffe07224 */ /* 0x000fe200078e0ae0 */
[----:B------:R-:W-:Y:S01]  /*c350*/  @!P3 IADD3 R219, R219, -R4, RZ ;  /* 0x80000004dbdbb210 */ /* 0x000fe20007ffe0ff */
[----:B-1----:R-:W-:Y:S01]  /*c360*/  IMAD.MOV.U32 R3, RZ, RZ, R222 ;  /* 0x000000ffff037224 */ /* 0x002fe200078e00de */
[----:B------:R-:W-:Y:S01]  /*c370*/  IABS R226, R223 ;  /* 0x000000df00e27213 */ /* 0x000fe20000000000 */
[----:B------:R-:W-:Y:S01]  /*c380*/  @!P5 IMAD.IADD R230, R230, 0x1, -R4 ;  /* 0x00000001e6e6d824 */ /* 0x000fe200078e0a04 */
[C---:B------:R-:W-:Y:S01]  /*c390*/  ISETP.GT.U32.AND P5, PT, R4.reuse, R219, PT ;  /* 0x000000db0400720c */ /* 0x040fe20003fa4070 */
[----:B------:R-:W-:Y:S01]  /*c3a0*/  @!P1 IMAD.MOV R3, RZ, RZ, -R3 ;  /* 0x000000ffff039224 */ /* 0x000fe200078e0a03 */
[----:B------:R-:W-:Y:S01]  /*c3b0*/  ISETP.GE.AND P3, PT, R227, RZ, PT ;  /* 0x000000ffe300720c */ /* 0x000fe20003f66270 */
[----:B------:R-:W-:-:S02]  /*c3c0*/  IMAD R224, R4, R224, R233 ;  /* 0x000000e004e07224 */ /* 0x000fc400078e02e9 */
[----:B------:R-:W-:Y:S01]  /*c3d0*/  @!P0 IMAD.IADD R231, R231, 0x1, -R4 ;  /* 0x00000001e7e78824 */ /* 0x000fe200078e0a04 */
[----:B------:R1:W-:Y:S01]  /*c3e0*/  STL [R1+0x7bc], R3 ;  /* 0x0007bc0301007387 */ /* 0x0003e20000100800 */
[----:B------:R-:W-:Y:S01]  /*c3f0*/  ISETP.GT.U32.AND P0, PT, R4, R230, PT ;  /* 0x000000e60400720c */ /* 0x000fe20003f04070 */
[----:B------:R-:W-:Y:S02]  /*c400*/  IMAD.MOV.U32 R28, RZ, RZ, R221 ;  /* 0x000000ffff1c7224 */ /* 0x000fe400078e00dd */
[----:B------:R-:W-:Y:S01]  /*c410*/  IMAD.HI.U32 R221, R2, R226, RZ ;  /* 0x000000e202dd7227 */ /* 0x000fe200078e00ff */
[----:B------:R-:W-:-:S03]  /*c420*/  ISETP.GT.U32.AND P1, PT, R4, R231, PT ;  /* 0x000000e70400720c */ /* 0x000fc60003f24070 */
[----:B------:R-:W-:Y:S01]  /*c430*/  VIADD R225, R0, 0x105 ;  /* 0x0000010500e17836 */ /* 0x000fe20000000000 */
[----:B-1----:R-:W-:Y:S01]  /*c440*/  MOV R3, R220 ;  /* 0x000000dc00037202 */ /* 0x002fe20000000f00 */
[----:B------:R-:W-:-:S03]  /*c450*/  IMAD.MOV R221, RZ, RZ, -R221 ;  /* 0x000000ffffdd7224 */ /* 0x000fc600078e0add */
[----:B------:R-:W-:Y:S01]  /*c460*/  IABS R227, R225 ;  /* 0x000000e100e37213 */ /* 0x000fe20000000000 */
[----:B------:R-:W-:Y:S01]  /*c470*/  @!P2 IMAD.MOV R28, RZ, RZ, -R28 ;  /* 0x000000ffff1ca224 */ /* 0x000fe200078e0a1c */
[----:B------:R-:W-:Y:S01]  /*c480*/  @!P0 IADD3 R230, R230, -R4, RZ ;  /* 0x80000004e6e68210 */ /* 0x000fe20007ffe0ff */
[----:B------:R-:W-:Y:S01]  /*c490*/  @!P4 IMAD.MOV R3, RZ, RZ, -R3 ;  /* 0x000000ffff03c224 */ /* 0x000fe200078e0a03 */
[C---:B------:R-:W-:Y:S01]  /*c4a0*/  ISETP.GT.U32.AND P4, PT, R4.reuse, R224, PT ;  /* 0x000000e00400720c */ /* 0x040fe20003f84070 */
[----:B------:R-:W-:Y:S01]  /*c4b0*/  IMAD R222, R4, R221, R226 ;  /* 0x000000dd04de7224 */ /* 0x000fe200078e02e2 */
[----:B------:R-:W-:Y:S01]  /*c4c0*/  ISETP.GE.AND P0, PT, R223, RZ, PT ;  /* 0x000000ffdf00720c */ /* 0x000fe20003f06270 */
[--C-:B------:R-:W-:Y:S01]  /*c4d0*/  @!P5 IMAD.IADD R219, R219, 0x1, -R4.reuse ;  /* 0x00000001dbdbd824 */ /* 0x100fe200078e0a04 */
[----:B------:R-:W-:Y:S01]  /*c4e0*/  STL [R1+0x7b8], R28 ;  /* 0x0007b81c01007387 */ /* 0x000fe20000100800 */
[----:B------:R-:W-:Y:S01]  /*c4f0*/  VIADD R223, R0, 0x106 ;  /* 0x0000010600df7836 */ /* 0x000fe20000000000 */
[----:B------:R-:W-:Y:S01]  /*c500*/  ISETP.GE.AND P2, PT, R228, RZ, PT ;  /* 0x000000ffe400720c */ /* 0x000fe20003f46270 */
[----:B------:R-:W-:Y:S01]  /*c510*/  IMAD.MOV.U32 R220, RZ, RZ, R227 ;  /* 0x000000ffffdc7224 */ /* 0x000fe200078e00e3 */
[----:B------:R1:W-:Y:S01]  /*c520*/  STL [R1+0x7b4], R3 ;  /* 0x0007b40301007387 */ /* 0x0003e20000100800 */
[----:B------:R-:W-:Y:S01]  /*c530*/  ISETP.GE.AND P5, PT, R229, RZ, PT ;  /* 0x000000ffe500720c */ /* 0x000fe20003fa6270 */
[----:B------:R-:W-:Y:S01]  /*c540*/  @!P1 IMAD.IADD R231, R231, 0x1, -R4 ;  /* 0x00000001e7e79824 */ /* 0x000fe200078e0a04 */
[----:B------:R-:W-:Y:S01]  /*c550*/  IABS R228, R223 ;  /* 0x000000df00e47213 */ /* 0x000fe20000000000 */
[----:B------:R-:W-:Y:S01]  /*c560*/  IMAD.HI.U32 R227, R2, R220, RZ ;  /* 0x000000dc02e37227 */ /* 0x000fe200078e00ff */
[----:B------:R-:W-:-:S03]  /*c570*/  ISETP.GE.AND P1, PT, R225, RZ, PT ;  /* 0x000000ffe100720c */ /* 0x000fc60003f26270 */
[----:B------:R-:W-:Y:S01]  /*c580*/  @!P4 IMAD.IADD R224, R224, 0x1, -R4 ;  /* 0x00000001e0e0c824 */ /* 0x000fe200078e0a04 */
[C---:B------:R-:W-:Y:S01]  /*c590*/  ISETP.GT.U32.AND P4, PT, R4.reuse, R222, PT ;  /* 0x000000de0400720c */ /* 0x040fe20003f84070 */
[----:B-1----:R-:W-:Y:S02]  /*c5a0*/  IMAD.MOV.U32 R3, RZ, RZ, R219 ;  /* 0x000000ffff037224 */ /* 0x002fe400078e00db */
[----:B------:R-:W-:Y:S02]  /*c5b0*/  IMAD.MOV R221, RZ, RZ, -R227 ;  /* 0x000000ffffdd7224 */ /* 0x000fe400078e0ae3 */
[----:B------:R-:W-:Y:S01]  /*c5c0*/  @!P6 IMAD.MOV R3, RZ, RZ, -R3 ;  /* 0x000000ffff03e224 */ /* 0x000fe200078e0a03 */
[----:B------:R-:W-:Y:S01]  /*c5d0*/  ISETP.GT.U32.AND P6, PT, R4, R224, PT ;  /* 0x000000e00400720c */ /* 0x000fe20003fc4070 */
[----:B------:R-:W-:-:S03]  /*c5e0*/  IMAD.HI.U32 R229, R2, R228, RZ ;  /* 0x000000e402e57227 */ /* 0x000fc600078e00ff */
[----:B------:R1:W-:Y:S01]  /*c5f0*/  STL [R1+0x7b0], R3 ;  /* 0x0007b00301007387 */ /* 0x0003e20000100800 */
[----:B------:R-:W-:Y:S01]  /*c600*/  IMAD R220, R4, R221, R220 ;  /* 0x000000dd04dc7224 */ /* 0x000fe200078e02dc */
[----:B------:R-:W-:Y:S01]  /*c610*/  IADD3 R229, -R229, RZ, RZ ;  /* 0x000000ffe5e57210 */ /* 0x000fe20007ffe1ff */
[----:B------:R-:W-:Y:S01]  /*c620*/  IMAD.MOV.U32 R28, RZ, RZ, R230 ;  /* 0x000000ffff1c7224 */ /* 0x000fe200078e00e6 */
[----:B------:R-:W-:Y:S01]  /*c630*/  IADD3 R221, R0, 0x108, RZ ;  /* 0x0000010800dd7810 */ /* 0x000fe20007ffe0ff */
[----:B------:R-:W-:Y:S02]  /*c640*/  @!P4 IMAD.IADD R222, R222, 0x1, -R4 ;  /* 0x00000001dedec824 */ /* 0x000fe400078e0a04 */
[----:B------:R-:W-:Y:S01]  /*c650*/  @!P3 IMAD.MOV R28, RZ, RZ, -R28 ;  /* 0x000000ffff1cb224 */ /* 0x000fe200078e0a1c */
[----:B------:R-:W-:Y:S01]  /*c660*/  ISETP.GT.U32.AND P3, PT, R4, R220, PT ;  /* 0x000000dc0400720c */ /* 0x000fe20003f64070 */
[----:B------:R-:W-:Y:S01]  /*c670*/  @!P6 IMAD.IADD R224, R224, 0x1, -R4 ;  /* 0x00000001e0e0e824 */ /* 0x000fe200078e0a04 */
[----:B------:R-:W-:Y:S01]  /*c680*/  ISETP.GT.U32.AND P4, PT, R4, R222, PT ;  /* 0x000000de0400720c */ /* 0x000fe20003f84070 */
[----:B-1----:R-:W-:Y:S01]  /*c690*/  IMAD.MOV.U32 R3, RZ, RZ, R231 ;  /* 0x000000ffff037224 */ /* 0x002fe200078e00e7 */
[----:B------:R-:W-:Y:S01]  /*c6a0*/  IABS R225, R221 ;  /* 0x000000dd00e17213 */ /* 0x000fe20000000000 */
[----:B------:R-:W-:Y:S01]  /*c6b0*/  VIADD R227, R0, 0x107 ;  /* 0x0000010700e37836 */ /* 0x000fe20000000000 */
[----:B------:R1:W-:Y:S01]  /*c6c0*/  STL [R1+0x7ac], R28 ;  /* 0x0007ac1c01007387 */ /* 0x0003e20000100800 */
[----:B------:R-:W-:Y:S01]  /*c6d0*/  @!P2 IMAD.MOV R3, RZ, RZ, -R3 ;  /* 0x000000ffff03a224 */ /* 0x000fe200078e0a03 */
[----:B------:R-:W-:Y:S01]  /*c6e0*/  ISETP.GE.AND P2, PT, R223, RZ, PT ;  /* 0x000000ffdf00720c */ /* 0x000fe20003f46270 */
[----:B------:R-:W-:Y:S01]  /*c6f0*/  IMAD R223, R4, R229, R228 ;  /* 0x000000e504df7224 */ /* 0x000fe200078e02e4 */
[----:B------:R-:W-:Y:S01]  /*c700*/  IABS R226, R227 ;  /* 0x000000e300e27213 */ /* 0x000fe20000000000 */
[----:B------:R-:W-:Y:S01]  /*c710*/  IMAD.MOV.U32 R229, RZ, RZ, R225 ;  /* 0x000000ffffe57224 */ /* 0x000fe200078e00e1 */
[----:B------:R2:W-:Y:S01]  /*c720*/  STL [R1+0x794], R3 ;  /* 0x0007940301007387 */ /* 0x0005e20000100800 */
[----:B------:R-:W-:Y:S01]  /*c730*/  @!P3 IMAD.IADD R220, R220, 0x1, -R4 ;  /* 0x00000001dcdcb824 */ /* 0x000fe200078e0a04 */
[----:B------:R-:W-:Y:S01]  /*c740*/  ISETP.GT.U32.AND P6, PT, R4, R223, PT ;  /* 0x000000df0400720c */ /* 0x000fe20003fc4070 */
[----:B------:R-:W-:Y:S01]  /*c750*/  IMAD.HI.U32 R219, R2, R226, RZ ;  /* 0x000000e202db7227 */ /* 0x000fe200078e00ff */
[----:B------:R-:W-:-:S02]  /*c760*/  @!P4 IADD3 R222, R222, -R4, RZ ;  /* 0x80000004dedec210 */ /* 0x000fc40007ffe0ff */
[----:B------:R-:W-:Y:S01]  /*c770*/  ISETP.GT.U32.AND P3, PT, R4, R220, PT ;  /* 0x000000dc0400720c */ /* 0x000fe20003f64070 */
[----:B------:R-:W-:Y:S01]  /*c780*/  IMAD.MOV R225, RZ, RZ, -R219 ;  /* 0x000000ffffe17224 */ /* 0x000fe200078e0adb */
[----:B------:R-:W-:Y:S01]  /*c790*/  ISETP.GE.AND P4, PT, R227, RZ, PT ;  /* 0x000000ffe300720c */ /* 0x000fe20003f86270 */
[----:B-1----:R-:W-:Y:S02]  /*c7a0*/  IMAD.MOV.U32 R28, RZ, RZ, R224 ;  /* 0x000000ffff1c7224 */ /* 0x002fe400078e00e0 */
[----:B--2---:R-:W-:Y:S02]  /*c7b0*/  IMAD.MOV.U32 R3, RZ, RZ, R222 ;  /* 0x000000ffff037224 */ /* 0x004fe400078e00de */
[----:B------:R-:W-:Y:S01]  /*c7c0*/  IMAD.HI.U32 R219, R2, R229, RZ ;  /* 0x000000e502db7227 */ /* 0x000fe200078e00ff */
[----:B------:R-:W-:-:S03]  /*c7d0*/  @!P5 IADD3 R28, -R28, RZ, RZ ;  /* 0x000000ff1c1cd210 */ /* 0x000fc60007ffe1ff */
[----:B------:R-:W-:Y:S01]  /*c7e0*/  @!P6 IMAD.IADD R223, R223, 0x1, -R4 ;  /* 0x00000001dfdfe824 */ /* 0x000fe200078e0a04 */
[----:B------:R-:W-:Y:S01]  /*c7f0*/  ISETP.GE.AND P6, PT, R221, RZ, PT ;  /* 0x000000ffdd00720c */ /* 0x000fe20003fc6270 */
[----:B------:R-:W-:Y:S01]  /*c800*/  @!P0 IMAD.MOV R3, RZ, RZ, -R3 ;  /* 0x000000ffff038224 */ /* 0x000fe200078e0a03 */
[----:B------:R1:W-:Y:S01]  /*c810*/  STL [R1+0x798], R28 ;  /* 0x0007981c01007387 */ /* 0x0003e20000100800 */
[C---:B------:R-:W-:Y:S01]  /*c820*/  IMAD R225, R4.reuse, R225, R226 ;  /* 0x000000e104e17224 */ /* 0x040fe200078e02e2 */
[----:B------:R-:W-:Y:S01]  /*c830*/  ISETP.GT.U32.AND P0, PT, R4, R223, PT ;  /* 0x000000df0400720c */ /* 0x000fe20003f04070 */
[----:B------:R-:W-:Y:S01]  /*c840*/  IMAD.MOV R219, RZ, RZ, -R219 ;  /* 0x000000ffffdb7224 */ /* 0x000fe200078e0adb */
[----:B------:R2:W-:Y:S01]  /*c850*/  STL [R1+0x79c], R3 ;  /* 0x00079c0301007387 */ /* 0x0005e20000100800 */
[----:B------:R-:W-:Y:S01]  /*c860*/  @!P3 IMAD.IADD R220, R220, 0x1, -R4 ;  /* 0x00000001dcdcb824 */ /* 0x000fe200078e0a04 */
[C---:B------:R-:W-:Y:S01]  /*c870*/  ISETP.GT.U32.AND P5, PT, R4.reuse, R225, PT ;  /* 0x000000e10400720c */ /* 0x040fe20003fa4070 */
[----:B------:R-:W-:-:S02]  /*c880*/  IMAD R229, R4, R219, R229 ;  /* 0x000000db04e57224 */ /* 0x000fc400078e02e5 */
[----:B------:R-:W-:-:S04]  /*c890*/  IMAD.HI.U32 R228, R2, R251, RZ ;  /* 0x000000fb02e47227 */ /* 0x000fc800078e00ff */
[----:B-1----:R-:W-:Y:S01]  /*c8a0*/  IMAD.MOV.U32 R28, RZ, RZ, R220 ;  /* 0x000000ffff1c7224 */ /* 0x002fe200078e00dc */
[----:B--2---:R-:W-:Y:S01]  /*c8b0*/  IADD3 R3, R0, 0x1ff, RZ ;  /* 0x000001ff00037810 */ /* 0x004fe20007ffe0ff */
[----:B------:R-:W-:Y:S01]  /*c8c0*/  @!P0 IMAD.IADD R223, R223, 0x1, -R4 ;  /* 0x00000001dfdf8824 */ /* 0x000fe200078e0a04 */
[C---:B------:R-:W-:Y:S01]  /*c8d0*/  ISETP.GT.U32.AND P0, PT, R4.reuse, R229, PT ;  /* 0x000000e50400720c */ /* 0x040fe20003f04070 */
[----:B------:R-:W-:Y:S01]  /*c8e0*/  @!P1 IMAD.MOV R28, RZ, RZ, -R28 ;  /* 0x000000ffff1c9224 */ /* 0x000fe200078e0a1c */
[----:B------:R-:W-:Y:S01]  /*c8f0*/  IABS R221, R3 ;  /* 0x0000000300dd7213 */ /* 0x000fe20000000000 */
[----:B------:R-:W-:Y:S01]  /*c900*/  IMAD.MOV R228, RZ, RZ, -R228 ;  /* 0x000000ffffe47224 */ /* 0x000fe200078e0ae4 */
[----:B------:R-:W-:Y:S01]  /*c910*/  STL [R1+0x2efc], R3 ;  /* 0x002efc0301007387 */ /* 0x000fe20000100800 */
[----:B------:R-:W-:Y:S02]  /*c920*/  @!P5 IMAD.IADD R225, R225, 0x1, -R4 ;  /* 0x00000001e1e1d824 */ /* 0x000fe400078e0a04 */
[----:B------:R-:W-:Y:S01]  /*c930*/  IMAD R251, R4, R228, R251 ;  /* 0x000000e404fb7224 */ /* 0x000fe200078e02fb */
[----:B------:R1:W-:Y:S01]  /*c940*/  STL [R1+0x7a0], R28 ;  /* 0x0007a01c01007387 */ /* 0x0003e20000100800 */
[----:B------:R-:W-:Y:S01]  /*c950*/  VIADD R222, R0, 0x10a ;  /* 0x0000010a00de7836 */ /* 0x000fe20000000000 */
[----:B------:R-:W-:Y:S01]  /*c960*/  ISETP.GT.U32.AND P5, PT, R4, R225, PT ;  /* 0x000000e10400720c */ /* 0x000fe20003fa4070 */
[----:B------:R-:W-:-:S02]  /*c970*/  IMAD.HI.U32 R220, R2, R221, RZ ;  /* 0x000000dd02dc7227 */ /* 0x000fc400078e00ff */
[----:B------:R-:W-:Y:S02]  /*c980*/  @!P0 IADD3 R229, R229, -R4, RZ ;  /* 0x80000004e5e58210 */ /* 0x000fe40007ffe0ff */
[----:B------:R-:W-:Y:S01]  /*c990*/  VIADD R219, R0, 0x10c ;  /* 0x0000010c00db7836 */ /* 0x000fe20000000000 */
[----:B------:R-:W-:Y:S01]  /*c9a0*/  ISETP.GE.AND P3, PT, R222, RZ, PT ;  /* 0x000000ffde00720c */ /* 0x000fe20003f66270 */
[----:B------:R-:W-:Y:S01]  /*c9b0*/  IMAD.MOV R220, RZ, RZ, -R220 ;  /* 0x000000ffffdc7224 */ /* 0x000fe200078e0adc */
[----:B-1----:R-:W-:Y:S01]  /*c9c0*/  MOV R28, R223 ;  /* 0x000000df001c7202 */ /* 0x002fe20000000f00 */
[----:B------:R-:W-:Y:S01]  /*c9d0*/  VIADD R224, R0, 0x10b ;  /* 0x0000010b00e07836 */ /* 0x000fe20000000000 */
[C---:B------:R-:W-:Y:S01]  /*c9e0*/  ISETP.GT.U32.AND P0, PT, R4.reuse, R229, PT ;  /* 0x000000e50400720c */ /* 0x040fe20003f04070 */
[C---:B------:R-:W-:Y:S01]  /*c9f0*/  IMAD R221, R4.reuse, R220, R221 ;  /* 0x000000dc04dd7224 */ /* 0x040fe200078e02dd */
[----:B------:R-:W-:Y:S01]  /*ca00*/  IABS R222, R222 ;  /* 0x000000de00de7213 */ /* 0x000fe20000000000 */
[----:B------:R-:W-:Y:S01]  /*ca10*/  @!P2 IMAD.MOV R28, RZ, RZ, -R28 ;  /* 0x000000ffff1ca224 */ /* 0x000fe200078e0a1c */
[----:B------:R-:W-:Y:S01]  /*ca20*/  ISETP.GT.U32.AND P2, PT, R4, R251, PT ;  /* 0x000000fb0400720c */ /* 0x000fe20003f44070 */
[----:B------:R-:W-:Y:S01]  /*ca30*/  @!P5 IMAD.IADD R225, R225, 0x1, -R4 ;  /* 0x00000001e1e1d824 */ /* 0x000fe200078e0a04 */
[----:B------:R-:W-:Y:S01]  /*ca40*/  IABS R228, R219 ;  /* 0x000000db00e47213 */ /* 0x000fe20000000000 */
[----:B------:R-:W-:Y:S01]  /*ca50*/  VIADD R227, R0, 0x10d ;  /* 0x0000010d00e37836 */ /* 0x000fe20000000000 */
[----:B------:R-:W-:Y:S01]  /*ca60*/  ISETP.GE.AND P5, PT, R219, RZ, PT ;  /* 0x000000ffdb00720c */ /* 0x000fe20003fa6270 */
[----:B------:R-:W-:Y:S01]  /*ca70*/  IMAD.MOV.U32 R219, RZ, RZ, R222 ;  /* 0x000000ffffdb7224 */ /* 0x000fe200078e00de */
[----:B------:R-:W-:Y:S01]  /*ca80*/  ISETP.GE.AND P1, PT, R224, RZ, PT ;  /* 0x000000ffe000720c */ /* 0x000fe20003f26270 */
[----:B------:R1:W-:Y:S01]  /*ca90*/  STL [R1+0x7a4], R28 ;  /* 0x0007a41c01007387 */ /* 0x0003e20000100800 */
[----:B------:R-:W-:Y:S01]  /*caa0*/  IABS R223, R224 ;  /* 0x000000e000df7213 */ /* 0x000fe20000000000 */
[----:B------:R-:W-:Y:S01]  /*cab0*/  @!P0 IMAD.IADD R229, R229, 0x1, -R4 ;  /* 0x00000001e5e58824 */ /* 0x000fe200078e0a04 */
[----:B------:R-:W-:Y:S01]  /*cac0*/  ISETP.GT.U32.AND P0, PT, R4, R221, PT ;  /* 0x000000dd0400720c */ /* 0x000fe20003f04070 */
[----:B------:R-:W-:-:S04]  /*cad0*/  IMAD.HI.U32 R224, R2, R219, RZ ;  /* 0x000000db02e07227 */ /* 0x000fc800078e00ff */
[----:B------:R-:W-:Y:S02]  /*cae0*/  @!P2 IMAD.IADD R251, R251, 0x1, -R4 ;  /* 0x00000001fbfba824 */ /* 0x000fe400078e0a04 */
[----:B------:R-:W-:Y:S02]  /*caf0*/  IMAD.MOV R224, RZ, RZ, -R224 ;  /* 0x000000ffffe07224 */ /* 0x000fe400078e0ae0 */
[----:B-1----:R-:W-:Y:S01]  /*cb00*/  IMAD.MOV.U32 R28, RZ, RZ, R225 ;  /* 0x000000ffff1c7224 */ /* 0x002fe200078e00e1 */
[C---:B------:R-:W-:Y:S01]  /*cb10*/  ISETP.GT.U32.AND P2, PT, R4.reuse, R251, PT ;  /* 0x000000fb0400720c */ /* 0x040fe20003f44070 */
[----:B------:R-:W-:Y:S01]  /*cb20*/  IMAD R219, R4, R224, R219 ;  /* 0x000000e004db7224 */ /* 0x000fe200078e02db */
[----:B------:R-:W-:Y:S01]  /*cb30*/  IABS R224, R227 ;  /* 0x000000e300e07213 */ /* 0x000fe20000000000 */
[----:B------:R-:W-:Y:S01]  /*cb40*/  @!P0 IMAD.IADD R221, R221, 0x1, -R4 ;  /* 0x00000001dddd8824 */ /* 0x000fe200078e0a04 */
[----:B------:R-:W-:Y:S01]  /*cb50*/  @!P4 IADD3 R28, -R28, RZ, RZ ;  /* 0x000000ff1c1cc210 */ /* 0x000fe20007ffe1ff */
[----:B------:R-:W-:Y:S01]  /*cb60*/  IMAD.HI.U32 R220, R2, R228, RZ ;  /* 0x000000e402dc7227 */ /* 0x000fe200078e00ff */
[----:B------:R-:W-:-:S02]  /*cb70*/  ISETP.GE.AND P4, PT, R0, RZ, PT ;  /* 0x000000ff0000720c */ /* 0x000fc40003f86270 */
[----:B------:R-:W-:Y:S01]  /*cb80*/  ISETP.GT.U32.AND P0, PT, R4, R221, PT ;  /* 0x000000dd0400720c */ /* 0x000fe20003f04070 */
[----:B------:R-:W-:Y:S01]  /*cb90*/  IMAD.MOV.U32 R222, RZ, RZ, R223 ;  /* 0x000000ffffde7224 */ /* 0x000fe200078e00df */
[----:B------:R-:W-:Y:S01]  /*cba0*/  IADD3 R225, R0, 0x111, RZ ;  /* 0x0000011100e17810 */ /* 0x000fe20007ffe0ff */
[----:B------:R-:W-:Y:S01]  /*cbb0*/  IMAD.MOV R220, RZ, RZ, -R220 ;  /* 0x000000ffffdc7224 */ /* 0x000fe200078e0adc */
[----:B------:R-:W-:Y:S01]  /*cbc0*/  STL [R1+0x7a8], R28 ;  /* 0x0007a81c01007387 */ /* 0x000fe20000100800 */
[----:B------:R-:W-:Y:S01]  /*cbd0*/  @!P2 IMAD.IADD R251, R251, 0x1, -R4 ;  /* 0x00000001fbfba824 */ /* 0x000fe200078e0a04 */
[----:B------:R-:W-:Y:S01]  /*cbe0*/  ISETP.GT.U32.AND P2, PT, R4, R219, PT ;  /* 0x000000db0400720c */ /* 0x000fe20003f44070 */
[----:B------:R-:W-:Y:S01]  /*cbf0*/  IMAD.HI.U32 R223, R2, R222, RZ ;  /* 0x000000de02df7227 */ /* 0x000fe200078e00ff */
[----:B------:R-:W-:-:S03]  /*cc00*/  IABS R226, R225 ;  /* 0x000000e100e27213 */ /* 0x000fc60000000000 */
[----:B------:R-:W-:Y:S01]  /*cc10*/  IMAD R228, R4, R220, R228 ;  /* 0x000000dc04e47224 */ /* 0x000fe200078e02e4 */
[----:B------:R-:W-:Y:S01]  /*cc20*/  @!P4 IADD3 R251, -R251, RZ, RZ ;  /* 0x000000fffbfbc210 */ /* 0x000fe20007ffe1ff */
[----:B------:R-:W-:Y:S02]  /*cc30*/  IMAD.MOV R223, RZ, RZ, -R223 ;  /* 0x000000ffffdf7224 */ /* 0x000fe400078e0adf */
[----:B------:R-:W-:Y:S02]  /*cc40*/  VIADD R220, R0, 0x10e ;  /* 0x0000010e00dc7836 */ /* 0x000fe40000000000 */
[C---:B------:R-:W-:Y:S02]  /*cc50*/  IMAD R222, R4.reuse, R223, R222 ;  /* 0x000000df04de7224 */ /* 0x040fe400078e02de */
[--C-:B------:R-:W-:Y:S01]  /*cc60*/  @!P2 IMAD.IADD R219, R219, 0x1, -R4.reuse ;  /* 0x00000001dbdba824 */ /* 0x100fe200078e0a04 */
[----:B------:R-:W-:Y:S01]  /*cc70*/  IABS R231, R220 ;  /* 0x000000dc00e77213 */ /* 0x000fe20000000000 */
        /* <DEDUP_REMOVED lines=12> */
[--C-:B------:R-:W-:Y:S01]  /*cd40*/  @!P0 IMAD.IADD R228, R228, 0x1, -R4.reuse ;  /* 0x00000001e4e48824 */ /* 0x100fe200078e0a04 */
[----:B------:R-:W-:Y:S01]  /*cd50*/  ISETP.GE.AND P0, PT, R3, RZ, PT ;  /* 0x000000ff0300720c */ /* 0x000fe20003f06270 */
[----:B------:R-:W-:Y:S01]  /*cd60*/  IMAD.MOV.U32 R3, RZ, RZ, R229 ;  /* 0x000000ffff037224 */ /* 0x000fe200078e00e5 */
[----:B------:R-:W-:Y:S01]  /*cd70*/  @!P4 IADD3 R222, R222, -R4, RZ ;  /* 0x80000004dedec210 */ /* 0x000fe20007ffe0ff */
[----:B------:R-:W-:Y:S01]  /*cd80*/  VIADD R223, R0, 0x110 ;  /* 0x0000011000df7836 */ /* 0x000fe20000000000 */
[----:B------:R-:W-:Y:S01]  /*cd90*/  ISETP.GT.U32.AND P4, PT, R4, R231, PT ;  /* 0x000000e70400720c */ /* 0x000fe20003f84070 */
[C---:B------:R-:W-:Y:S01]  /*cda0*/  VIADD R232, R0.reuse, 0x10f ;  /* 0x0000010f00e87836 */ /* 0x040fe20000000000 */
[----:B------:R-:W-:Y:S01]  /*cdb0*/  @!P6 IADD3 R3, -R3, RZ, RZ ;  /* 0x000000ff0303e210 */ /* 0x000fe20007ffe1ff */
[C---:B------:R-:W-:Y:S01]  /*cdc0*/  VIADD R229, R0.reuse, 0x113 ;  /* 0x0000011300e57836 */ /* 0x040fe20000000000 */
[----:B------:R-:W-:Y:S01]  /*cdd0*/  IABS R230, R223 ;  /* 0x000000df00e67213 */ /* 0x000fe20000000000 */
[----:B------:R-:W-:Y:S01]  /*cde0*/  VIADD R49, R0, 0x1e8 ;  /* 0x000001e800317836 */ /* 0x000fe20000000000 */
[----:B------:R-:W-:Y:S01]  /*cdf0*/  IABS R235, R232 ;  /* 0x000000e800eb7213 */ /* 0x000fe20000000000 */
[----:B------:R1:W-:Y:S01]  /*ce00*/  STL [R1+0x790], R3 ;  /* 0x0007900301007387 */ /* 0x0003e20000100800 */
[----:B------:R-:W-:Y:S01]  /*ce10*/  @!P2 IMAD.IADD R224, R224, 0x1, -R4 ;  /* 0x00000001e0e0a824 */ /* 0x000fe200078e0a04 */
[----:B------:R-:W-:Y:S01]  /*ce20*/  ISETP.GT.U32.AND P6, PT, R4, R222, PT ;  /* 0x000000de0400720c */ /* 0x000fe20003fc4070 */
[----:B------:R-:W-:Y:S01]  /*ce30*/  IMAD.HI.U32 R236, R2, R230, RZ ;  /* 0x000000e602ec7227 */ /* 0x000fe200078e00ff */
[----:B------:R-:W-:-:S03]  /*ce40*/  ISETP.GT.U32.AND P2, PT, R4, R228, PT ;  /* 0x000000e40400720c */ /* 0x000fc60003f44070 */
[----:B------:R-:W-:-:S04]  /*ce50*/  IMAD.HI.U32 R237, R2, R235, RZ ;  /* 0x000000eb02ed7227 */ /* 0x000fc800078e00ff */
[----:B-1----:R-:W-:Y:S01]  /*ce60*/  IMAD.MOV.U32 R3, RZ, RZ, R221 ;  /* 0x000000ffff037224 */ /* 0x002fe200078e00dd */
[----:B------:R-:W-:Y:S01]  /*ce70*/  IABS R221, R229 ;  /* 0x000000e500dd7213 */ /* 0x000fe20000000000 */
[----:B------:R-:W-:Y:S01]  /*ce80*/  @!P4 IMAD.IADD R231, R231, 0x1, -R4 ;  /* 0x00000001e7e7c824 */ /* 0x000fe200078e0a04 */
[----:B------:R-:W-:Y:S01]  /*ce90*/  ISETP.GT.U32.AND P4, PT, R4, R224, PT ;  /* 0x000000e00400720c */ /* 0x000fe20003f84070 */
[----:B------:R-:W-:Y:S01]  /*cea0*/  @!P0 IMAD.MOV R3, RZ, RZ, -R3 ;  /* 0x000000ffff038224 */ /* 0x000fe200078e0a03 */
[----:B------:R-:W-:Y:S01]  /*ceb0*/  @!P6 IADD3 R222, R222, -R4, RZ ;  /* 0x80000004dedee210 */ /* 0x000fe20007ffe0ff */
[----:B------:R-:W-:Y:S01]  /*cec0*/  IMAD.MOV R233, RZ, RZ, -R236 ;  /* 0x000000ffffe97224 */ /* 0x000fe200078e0aec */
[----:B------:R-:W-:Y:S01]  /*ced0*/  ISETP.GT.U32.AND P0, PT, R4, R231, PT ;  /* 0x000000e70400720c */ /* 0x000fe20003f04070 */
[----:B------:R-:W-:Y:S01]  /*cee0*/  IMAD.MOV R234, RZ, RZ, -R237 ;  /* 0x000000ffffea7224 */ /* 0x000fe200078e0aed */
[----:B------:R1:W-:Y:S01]  /*cef0*/  STL [R1+0xb8], R3 ;  /* 0x0000b80301007387 */ /* 0x0003e20000100800 */
[----:B------:R-:W-:-:S04]  /*cf00*/  IMAD.HI.U32 R236, R2, R226, RZ ;  /* 0x000000e202ec7227 */ /* 0x000fc800078e00ff */
[C---:B------:R-:W-:Y:S02]  /*cf10*/  IMAD R234, R4.reuse, R234, R235 ;  /* 0x000000ea04ea7224 */ /* 0x040fe400078e02eb */
[C---:B------:R-:W-:Y:S02]  /*cf20*/  IMAD R230, R4.reuse, R233, R230 ;  /* 0x000000e904e67224 */ /* 0x040fe400078e02e6 */
[----:B------:R-:W-:Y:S02]  /*cf30*/  IMAD.MOV R236, RZ, RZ, -R236 ;  /* 0x000000ffffec7224 */ /* 0x000fe400078e0aec */
[----:B-1----:R-:W-:Y:S01]  /*cf40*/  IMAD.MOV.U32 R3, RZ, RZ, R219 ;  /* 0x000000ffff037224 */ /* 0x002fe200078e00db */
[C---:B------:R-:W-:Y:S01]  /*cf50*/  ISETP.GT.U32.AND P6, PT, R4.reuse, R230, PT ;  /* 0x000000e60400720c */ /* 0x040fe20003fc4070 */
[C---:B------:R-:W-:Y:S02]  /*cf60*/  IMAD R226, R4.reuse, R236, R226 ;  /* 0x000000ec04e27224 */ /* 0x040fe400078e02e2 */
[----:B------:R-:W-:Y:S01]  /*cf70*/  @!P3 IMAD.MOV R3, RZ, RZ, -R3 ;  /* 0x000000ffff03b224 */ /* 0x000fe200078e0a03 */
[----:B------:R-:W-:Y:S01]  /*cf80*/  ISETP.GT.U32.AND P3, PT, R4, R234, PT ;  /* 0x000000ea0400720c */ /* 0x000fe20003f64070 */
[--C-:B------:R-:W-:Y:S01]  /*cf90*/  @!P4 IMAD.IADD R224, R224, 0x1, -R4.reuse ;  /* 0x00000001e0e0c824 */ /* 0x100fe200078e0a04 */
[----:B------:R-:W-:Y:S01]  /*cfa0*/  ISETP.GT.U32.AND P4, PT, R4, R226, PT ;  /* 0x000000e20400720c */ /* 0x000fe20003f84070 */
[----:B------:R-:W-:Y:S01]  /*cfb0*/  VIADD R233, R0, 0x112 ;  /* 0x0000011200e97836 */ /* 0x000fe20000000000 */
[----:B------:R1:W-:Y:S01]  /*cfc0*/  STL [R1+0x78c], R3 ;  /* 0x00078c0301007387 */ /* 0x0003e20000100800 */
[----:B------:R-:W-:Y:S01]  /*cfd0*/  @!P2 IMAD.IADD R228, R228, 0x1, -R4 ;  /* 0x00000001e4e4a824 */ /* 0x000fe200078e0a04 */
[----:B------:R-:W-:Y:S01]  /*cfe0*/  ISETP.GE.AND P2, PT, R227, RZ, PT ;  /* 0x000000ffe300720c */ /* 0x000fe20003f46270 */
[----:B------:R-:W-:Y:S01]  /*cff0*/  IMAD.MOV.U32 R28, RZ, RZ, R222 ;  /* 0x000000ffff1c7224 */ /* 0x000fe200078e00de */
[----:B------:R-:W-:Y:S01]  /*d000*/  IABS R235, R233 ;  /* 0x000000e900eb7213 */ /* 0x000fe20000000000 */
[--C-:B------:R-:W-:Y:S01]  /*d010*/  @!P6 IMAD.IADD R230, R230, 0x1, -R4.reuse ;  /* 0x00000001e6e6e824 */ /* 0x100fe200078e0a04 */
[----:B------:R-:W-:Y:S01]  /*d020*/  ISETP.GE.AND P6, PT, R223, RZ, PT ;  /* 0x000000ffdf00720c */ /* 0x000fe20003fc6270 */
[----:B------:R-:W-:Y:S01]  /*d030*/  @!P0 IMAD.IADD R231, R231, 0x1, -R4 ;  /* 0x00000001e7e78824 */ /* 0x000fe200078e0a04 */
[----:B------:R-:W-:Y:S01]  /*d040*/  ISETP.GE.AND P0, PT, R220, RZ, PT ;  /* 0x000000ffdc00720c */ /* 0x000fe20003f06270 */
[----:B------:R-:W-:Y:S01]  /*d050*/  IMAD.HI.U32 R219, R2, R235, RZ ;  /* 0x000000eb02db7227 */ /* 0x000fe200078e00ff */
[----:B------:R-:W-:-:S02]  /*d060*/  @!P3 IADD3 R234, R234, -R4, RZ ;  /* 0x80000004eaeab210 */ /* 0x000fc40007ffe0ff */
[----:B------:R-:W-:Y:S01]  /*d070*/  @!P1 IADD3 R28, -R28, RZ, RZ ;  /* 0x000000ff1c1c9210 */ /* 0x000fe20007ffe1ff */
[----:B-1----:R-:W-:Y:S01]  /*d080*/  IMAD.MOV.U32 R3, RZ, RZ, R228 ;  /* 0x000000ffff037224 */ /* 0x002fe200078e00e4 */
[----:B------:R-:W-:Y:S01]  /*d090*/  ISETP.GT.U32.AND P1, PT, R4, R234, PT ;  /* 0x000000ea0400720c */ /* 0x000fe20003f24070 */
[----:B------:R-:W-:Y:S01]  /*d0a0*/  @!P4 IMAD.IADD R226, R226, 0x1, -R4 ;  /* 0x00000001e2e2c824 */ /* 0x000fe200078e0a04 */
[----:B------:R-:W-:Y:S01]  /*d0b0*/  ISETP.GT.U32.AND P4, PT, R4, R230, PT ;  /* 0x000000e60400720c */ /* 0x000fe20003f84070 */
[----:B------:R-:W-:Y:S01]  /*d0c0*/  @!P5 IMAD.MOV R3, RZ, RZ, -R3 ;  /* 0x000000ffff03d224 */ /* 0x000fe200078e0a03 */
[----:B------:R1:W-:Y:S01]  /*d0d0*/  STL [R1+0x788], R28 ;  /* 0x0007881c01007387 */ /* 0x0003e20000100800 */
[----:B------:R-:W-:Y:S01]  /*d0e0*/  IMAD.HI.U32 R227, R2, R221, RZ ;  /* 0x000000dd02e37227 */ /* 0x000fe200078e00ff */
[----:B------:R-:W-:Y:S02]  /*d0f0*/  ISETP.GE.AND P3, PT, R232, RZ, PT ;  /* 0x000000ffe800720c */ /* 0x000fe40003f66270 */
[----:B------:R2:W-:Y:S01]  /*d100*/  STL [R1+0x784], R3 ;  /* 0x0007840301007387 */ /* 0x0005e20000100800 */
[----:B------:R-:W-:Y:S01]  /*d110*/  IMAD.MOV R219, RZ, RZ, -R219 ;  /* 0x000000ffffdb7224 */ /* 0x000fe200078e0adb */
[----:B------:R-:W-:Y:S01]  /*d120*/  ISETP.GT.U32.AND P5, PT, R4, R226, PT ;  /* 0x000000e20400720c */ /* 0x000fe20003fa4070 */
[----:B------:R-:W-:-:S02]  /*d130*/  IMAD.MOV R227, RZ, RZ, -R227 ;  /* 0x000000ffffe37224 */ /* 0x000fc400078e0ae3 */
[----:B------:R-:W-:Y:S02]  /*d140*/  IMAD R219, R4, R219, R235 ;  /* 0x000000db04db7224 */ /* 0x000fe400078e02eb */
[----:B-1----:R-:W-:Y:S02]  /*d150*/  IMAD.MOV.U32 R28, RZ, RZ, R224 ;  /* 0x000000ffff1c7224 */ /* 0x002fe400078e00e0 */
[----:B------:R-:W-:Y:S02]  /*d160*/  VIADD R220, R0, 0x114 ;  /* 0x0000011400dc7836 */ /* 0x000fe40000000000 */
[----:B--2---:R-:W-:Y:S02]  /*d170*/  IMAD.MOV.U32 R3, RZ, RZ, R231 ;  /* 0x000000ffff037224 */ /* 0x004fe400078e00e7 */
[C---:B------:R-:W-:Y:S01]  /*d180*/  IMAD R221, R4.reuse, R227, R221 ;  /* 0x000000e304dd7224 */ /* 0x040fe200078e02dd */
[----:B------:R-:W-:Y:S01]  /*d190*/  IABS R228, R220 ;  /* 0x000000dc00e47213 */ /* 0x000fe20000000000 */
[----:B------:R-:W-:Y:S01]  /*d1a0*/  @!P2 IMAD.MOV R28, RZ, RZ, -R28 ;  /* 0x000000ffff1ca224 */ /* 0x000fe200078e0a1c */
[----:B------:R-:W-:Y:S01]  /*d1b0*/  ISETP.GT.U32.AND P2, PT, R4, R219, PT ;  /* 0x000000db0400720c */ /* 0x000fe20003f44070 */
[--C-:B------:R-:W-:Y:S01]  /*d1c0*/  @!P1 IMAD.IADD R234, R234, 0x1, -R4.reuse ;  /* 0x00000001eaea9824 */ /* 0x100fe200078e0a04 */
[----:B------:R-:W-:Y:S01]  /*d1d0*/  @!P0 IADD3 R3, -R3, RZ, RZ ;  /* 0x000000ff03038210 */ /* 0x000fe20007ffe1ff */
[--C-:B------:R-:W-:Y:S01]  /*d1e0*/  @!P4 IMAD.IADD R230, R230, 0x1, -R4.reuse ;  /* 0x00000001e6e6c824 */ /* 0x100fe200078e0a04 */
[----:B------:R1:W-:Y:S01]  /*d1f0*/  STL [R1+0x780], R28 ;  /* 0x0007801c01007387 */ /* 0x0003e20000100800 */
[----:B------:R-:W-:Y:S01]  /*d200*/  ISETP.GT.U32.AND P1, PT, R4, R221, PT ;  /* 0x000000dd0400720c */ /* 0x000fe20003f24070 */
[----:B------:R-:W-:Y:S01]  /*d210*/  IMAD.HI.U32 R223, R2, R228, RZ ;  /* 0x000000e402df7227 */ /* 0x000fe200078e00ff */
[----:B------:R-:W-:Y:S01]  /*d220*/  ISETP.GE.AND P0, PT, R225, RZ, PT ;  /* 0x000000ffe100720c */ /* 0x000fe20003f06270 */
[----:B------:R2:W-:Y:S01]  /*d230*/  STL [R1+0x77c], R3 ;  /* 0x00077c0301007387 */ /* 0x0005e20000100800 */
[----:B------:R-:W-:Y:S01]  /*d240*/  ISETP.GE.AND P4, PT, R233, RZ, PT ;  /* 0x000000ffe900720c */ /* 0x000fe20003f86270 */
[----:B------:R-:W-:Y:S01]  /*d250*/  @!P5 IMAD.IADD R226, R226, 0x1, -R4 ;  /* 0x00000001e2e2d824 */ /* 0x000fe200078e0a04 */
[----:B------:R-:W-:Y:S01]  /*d260*/  IADD3 R223, -R223, RZ, RZ ;  /* 0x000000ffdfdf7210 */ /* 0x000fe20007ffe1ff */
[----:B------:R-:W-:Y:S01]  /*d270*/  VIADD R222, R0, 0x115 ;  /* 0x0000011500de7836 */ /* 0x000fe20000000000 */
[----:B------:R-:W-:Y:S01]  /*d280*/  ISETP.GE.AND P5, PT, R229, RZ, PT ;  /* 0x000000ffe500720c */ /* 0x000fe20003fa6270 */
[----:B-1----:R-:W-:-:S02]  /*d290*/  IMAD.MOV.U32 R28, RZ, RZ, R234 ;  /* 0x000000ffff1c7224 */ /* 0x002fc400078e00ea */
[----:B------:R-:W-:Y:S01]  /*d2a0*/  @!P2 IMAD.IADD R219, R219, 0x1, -R4 ;  /* 0x00000001dbdba824 */ /* 0x000fe200078e0a04 */
[----:B------:R-:W-:Y:S01]  /*d2b0*/  IABS R231, R222 ;  /* 0x000000de00e77213 */ /* 0x000fe20000000000 */
[----:B--2---:R-:W-:Y:S01]  /*d2c0*/  IMAD.MOV.U32 R3, RZ, RZ, R230 ;  /* 0x000000ffff037224 */ /* 0x004fe200078e00e6 */
[----:B------:R-:W-:Y:S01]  /*d2d0*/  ISETP.GE.AND P2, PT, R220, RZ, PT ;  /* 0x000000ffdc00720c */ /* 0x000fe20003f46270 */
[----:B------:R-:W-:Y:S02]  /*d2e0*/  @!P3 IMAD.MOV R28, RZ, RZ, -R28 ;  /* 0x000000ffff1cb224 */ /* 0x000fe400078e0a1c */
[----:B------:R-:W-:Y:S01]  /*d2f0*/  @!P6 IMAD.MOV R3, RZ, RZ, -R3 ;  /* 0x000000ffff03e224 */ /* 0x000fe200078e0a03 */
[----:B------:R-:W-:Y:S01]  /*d300*/  ISETP.GE.AND P6, PT, R222, RZ, PT ;  /* 0x000000ffde00720c */ /* 0x000fe20003fc6270 */
[----:B------:R-:W-:Y:S01]  /*d310*/  @!P1 IMAD.IADD R221, R221, 0x1, -R4 ;  /* 0x00000001dddd9824 */ /* 0x000fe200078e0a04 */
[----:B------:R-:W-:Y:S01]  /*d320*/  STL [R1+0x778], R28 ;  /* 0x0007781c01007387 */ /* 0x000fe20000100800 */
[C---:B------:R-:W-:Y:S01]  /*d330*/  IMAD R228, R4.reuse, R223, R228 ;  /* 0x000000df04e47224 */ /* 0x040fe200078e02e4 */
[----:B------:R-:W-:Y:S01]  /*d340*/  ISETP.GT.U32.AND P1, PT, R4, R219, PT ;  /* 0x000000db0400720c */ /* 0x000fe20003f24070 */
[----:B------:R-:W-:Y:S01]  /*d350*/  IMAD.HI.U32 R220, R2, R231, RZ ;  /* 0x000000e702dc7227 */ /* 0x000fe200078e00ff */
[----:B------:R1:W-:Y:S01]  /*d360*/  STL [R1+0x774], R3 ;  /* 0x0007740301007387 */ /* 0x0003e20000100800 */
[----:B------:R-:W-:-:S02]  /*d370*/  ISETP.GT.U32.AND P3, PT, R4, R221, PT ;  /* 0x000000dd0400720c */ /* 0x000fc40003f64070 */
[C---:B------:R-:W-:Y:S02]  /*d380*/  VIADD R229, R0.reuse, 0x116 ;  /* 0x0000011600e57836 */ /* 0x040fe40000000000 */
[----:B------:R-:W-:Y:S02]  /*d390*/  IMAD.MOV R220, RZ, RZ, -R220 ;  /* 0x000000ffffdc7224 */ /* 0x000fe400078e0adc */
[----:B------:R-:W-:Y:S02]  /*d3a0*/  VIADD R222, R0, 0x117 ;  /* 0x0000011700de7836 */ /* 0x000fe40000000000 */
[----:B------:R-:W-:Y:S01]  /*d3b0*/  IMAD R231, R4, R220, R231 ;  /* 0x000000dc04e77224 */ /* 0x000fe200078e02e7 */
[----:B-1----:R-:W-:Y:S01]  /*d3c0*/  MOV R3, R226 ;  /* 0x000000e200037202 */ /* 0x002fe20000000f00 */
[----:B------:R-:W-:Y:S01]  /*d3d0*/  @!P1 IMAD.IADD R219, R219, 0x1, -R4 ;  /* 0x00000001dbdb9824 */ /* 0x000fe200078e0a04 */
[----:B------:R-:W-:Y:S01]  /*d3e0*/  ISETP.GE.AND P1, PT, R229, RZ, PT ;  /* 0x000000ffe500720c */ /* 0x000fe20003f26270 */
[----:B------:R-:W-:Y:S01]  /*d3f0*/  VIADD R220, R0, 0x118 ;  /* 0x0000011800dc7836 */ /* 0x000fe20000000000 */
[----:B------:R-:W-:Y:S01]  /*d400*/  IABS R229, R229 ;  /* 0x000000e500e57213 */ /* 0x000fe20000000000 */
[----:B------:R-:W-:Y:S01]  /*d410*/  @!P0 IMAD.MOV R3, RZ, RZ, -R3 ;  /* 0x000000ffff038224 */ /* 0x000fe200078e0a03 */
[----:B------:R-:W-:Y:S01]  /*d420*/  ISETP.GT.U32.AND P0, PT, R4, R228, PT ;  /* 0x000000e40400720c */ /* 0x000fe20003f04070 */
[----:B------:R-:W-:Y:S01]  /*d430*/  VIADD R48, R0, 0x1e9 ;  /* 0x000001e900307836 */ /* 0x000fe20000000000 */
[----:B------:R-:W-:Y:S01]  /*d440*/  @!P3 IADD3 R221, R221, -R4, RZ ;  /* 0x80000004ddddb210 */ /* 0x000fe20007ffe0ff */
[----:B------:R-:W-:Y:S01]  /*d450*/  IMAD.HI.U32 R223, R2, R229, RZ ;  /* 0x000000e502df7227 */ /* 0x000fe200078e00ff */
[----:B------:R1:W-:Y:S01]  /*d460*/  STL [R1+0x770], R3 ;  /* 0x0007700301007387 */ /* 0x0003e20000100800 */
[----:B------:R-:W-:-:S02]  /*d470*/  ISETP.GT.U32.AND P3, PT, R4, R231, PT ;  /* 0x000000e70400720c */ /* 0x000fc40003f64070 */
[----:B------:R-:W-:Y:S01]  /*d480*/  IABS R225, R220 ;  /* 0x000000dc00e17213 */ /* 0x000fe20000000000 */
[C---:B------:R-:W-:Y:S01]  /*d490*/  VIADD R46, R0.reuse, 0x1ec ;  /* 0x000001ec002e7836 */ /* 0x040fe20000000000 */
[----:B------:R-:W-:Y:S01]  /*d4a0*/  IADD3 R223, -R223, RZ, RZ ;  /* 0x000000ffdfdf7210 */ /* 0x000fe20007ffe1ff */
[C---:B------:R-:W-:Y:S01]  /*d4b0*/  VIADD R47, R0.reuse, 0x1eb ;  /* 0x000001eb002f7836 */ /* 0x040fe20000000000 */
[----:B------:R-:W-:Y:S01]  /*d4c0*/  IABS R224, R222 ;  /* 0x000000de00e07213 */ /* 0x000fe20000000000 */
[C---:B------:R-:W-:Y:S01]  /*d4d0*/  VIADD R43, R0.reuse, 0x1ee ;  /* 0x000001ee002b7836 */ /* 0x040fe20000000000 */
[----:B------:R-:W-:Y:S01]  /*d4e0*/  IADD3 R226, R0, 0x11a, RZ ;  /* 0x0000011a00e27810 */ /* 0x000fe20007ffe0ff */
[----:B-1----:R-:W-:Y:S02]  /*d4f0*/  IMAD.MOV.U32 R3, RZ, RZ, R219 ;  /* 0x000000ffff037224 */ /* 0x002fe400078e00db */
[--C-:B------:R-:W-:Y:S01]  /*d500*/  @!P0 IMAD.IADD R228, R228, 0x1, -R4.reuse ;  /* 0x00000001e4e48824 */ /* 0x100fe200078e0a04 */
[----:B------:R-:W-:Y:S01]  /*d510*/  ISETP.GE.AND P0, PT, R222, RZ, PT ;  /* 0x000000ffde00720c */ /* 0x000fe20003f06270 */
[----:B------:R-:W-:Y:S01]  /*d520*/  @!P4 IMAD.MOV R3, RZ, RZ, -R3 ;  /* 0x000000ffff03c224 */ /* 0x000fe200078e0a03 */
[----:B------:R-:W-:Y:S01]  /*d530*/  IABS R230, R226 ;  /* 0x000000e200e67213 */ /* 0x000fe20000000000 */
[C---:B------:R-:W-:Y:S01]  /*d540*/  IMAD R229, R4.reuse, R223, R229 ;  /* 0x000000df04e57224 */ /* 0x040fe200078e02e5 */
[----:B------:R-:W-:Y:S01]  /*d550*/  ISETP.GT.U32.AND P4, PT, R4, R228, PT ;  /* 0x000000e40400720c */ /* 0x000fe20003f84070 */
[----:B------:R-:W-:Y:S01]  /*d560*/  @!P3 IMAD.IADD R231, R231, 0x1, -R4 ;  /* 0x00000001e7e7b824 */ /* 0x000fe200078e0a04 */
[----:B------:R1:W-:Y:S01]  /*d570*/  STL [R1+0x720], R3 ;  /* 0x0007200301007387 */ /* 0x0003e20000100800 */
[----:B------:R-:W-:-:S03]  /*d580*/  IMAD.HI.U32 R219, R2, R225, RZ ;  /* 0x000000e102db7227 */ /* 0x000fc600078e00ff */
[----:B------:R-:W-:Y:S01]  /*d590*/  ISETP.GT.U32.AND P3, PT, R4, R231, PT ;  /* 0x000000e70400720c */ /* 0x000fe20003f64070 */
[----:B------:R-:W-:-:S04]  /*d5a0*/  IMAD.HI.U32 R222, R2, R224, RZ ;  /* 0x000000e002de7227 */ /* 0x000fc800078e00ff */
[----:B------:R-:W-:Y:S02]  /*d5b0*/  IMAD.MOV R222, RZ, RZ, -R222 ;  /* 0x000000ffffde7224 */ /* 0x000fe400078e0ade */
[----:B-1----:R-:W-:Y:S02]  /*d5c0*/  IMAD.MOV.U32 R3, RZ, RZ, R221 ;  /* 0x000000ffff037224 */ /* 0x002fe400078e00dd */
[----:B------:R-:W-:Y:S01]  /*d5d0*/  @!P4 IMAD.IADD R228, R228, 0x1, -R4 ;  /* 0x00000001e4e4c824 */ /* 0x000fe200078e0a04 */
[----:B------:R-:W-:Y:S01]  /*d5e0*/  ISETP.GT.U32.AND P4, PT, R4, R229, PT ;  /* 0x000000e50400720c */ /* 0x000fe20003f84070 */
[----:B------:R-:W-:Y:S01]  /*d5f0*/  @!P5 IMAD.MOV R3, RZ, RZ, -R3 ;  /* 0x000000ffff03d224 */ /* 0x000fe200078e0a03 */
[----:B------:R-:W-:Y:S01]  /*d600*/  ISETP.GE.AND P5, PT, R220, RZ, PT ;  /* 0x000000ffdc00720c */ /* 0x000fe20003fa6270 */
[----:B------:R-:W-:Y:S02]  /*d610*/  IMAD.MOV R220, RZ, RZ, -R219 ;  /* 0x000000ffffdc7224 */ /* 0x000fe400078e0adb */
[C---:B------:R-:W-:Y:S01]  /*d620*/  IMAD R224, R4.reuse, R222, R224 ;  /* 0x000000de04e07224 */ /* 0x040fe200078e02e0 */
[----:B------:R1:W-:Y:S01]  /*d630*/  STL [R1+0x76c], R3 ;  /* 0x00076c0301007387 */ /* 0x0003e20000100800 */
[----:B------:R-:W-:-:S02]  /*d640*/  IMAD R225, R4, R220, R225 ;  /* 0x000000dc04e17224 */ /* 0x000fc400078e02e1 */
[----:B------:R-:W-:Y:S02]  /*d650*/  VIADD R219, R0, 0x119 ;  /* 0x0000011900db7836 */ /* 0x000fe40000000000 */
[--C-:B------:R-:W-:Y:S01]  /*d660*/  @!P3 IMAD.IADD R231, R231, 0x1, -R4.reuse ;  /* 0x00000001e7e7b824 */ /* 0x100fe200078e0a04 */
[C---:B------:R-:W-:Y:S01]  /*d670*/  ISETP.GT.U32.AND P3, PT, R4.reuse, R224, PT ;  /* 0x000000e00400720c */ /* 0x040fe20003f64070 */
[----:B------:R-:W-:Y:S01]  /*d680*/  @!P4 IMAD.IADD R229, R229, 0x1, -R4 ;  /* 0x00000001e5e5c824 */ /* 0x000fe200078e0a04 */
[----:B------:R-:W-:Y:S01]  /*d690*/  ISETP.GT.U32.AND P4, PT, R4, R225, PT ;  /* 0x000000e10400720c */ /* 0x000fe20003f84070 */
[C---:B------:R-:W-:Y:S01]  /*d6a0*/  VIADD R220, R0.reuse, 0x11c ;  /* 0x0000011c00dc7836 */ /* 0x040fe20000000000 */
[----:B------:R-:W-:Y:S01]  /*d6b0*/  IABS R221, R219 ;  /* 0x000000db00dd7213 */ /* 0x000fe20000000000 */
[----:B-1----:R-:W-:Y:S02]  /*d6c0*/  IMAD.MOV.U32 R3, RZ, RZ, R228 ;  /* 0x000000ffff037224 */ /* 0x002fe400078e00e4 */
[----:B------:R-:W-:Y:S01]  /*d6d0*/  VIADD R223, R0, 0x11b ;  /* 0x0000011b00df7836 */ /* 0x000fe20000000000 */
[----:B------:R-:W-:Y:S01]  /*d6e0*/  IABS R222, R220 ;  /* 0x000000dc00de7213 */ /* 0x000fe20000000000 */
[----:B------:R-:W-:Y:S01]  /*d6f0*/  IMAD.HI.U32 R228, R2, R221, RZ ;  /* 0x000000dd02e47227 */ /* 0x000fe200078e00ff */
[----:B------:R-:W-:-:S02]  /*d700*/  @!P2 IADD3 R3, -R3, RZ, RZ ;  /* 0x000000ff0303a210 */ /* 0x000fc40007ffe1ff */
[----:B------:R-:W-:Y:S01]  /*d710*/  ISETP.GT.U32.AND P2, PT, R4, R229, PT ;  /* 0x000000e50400720c */ /* 0x000fe20003f44070 */
[----:B------:R-:W-:Y:S01]  /*d720*/  IMAD.MOV R228, RZ, RZ, -R228 ;  /* 0x000000ffffe47224 */ /* 0x000fe200078e0ae4 */
[----:B------:R-:W-:Y:S01]  /*d730*/  IABS R227, R223 ;  /* 0x000000df00e37213 */ /* 0x000fe20000000000 */
[----:B------:R1:W-:Y:S01]  /*d740*/  STL [R1+0x734], R3 ;  /* 0x0007340301007387 */ /* 0x0003e20000100800 */
[----:B------:R-:W-:Y:S01]  /*d750*/  @!P4 IADD3 R225, R225, -R4, RZ ;  /* 0x80000004e1e1c210 */ /* 0x000fe20007ffe0ff */
[----:B------:R-:W-:Y:S02]  /*d760*/  @!P3 IMAD.IADD R224, R224, 0x1, -R4 ;  /* 0x00000001e0e0b824 */ /* 0x000fe400078e0a04 */
[----:B------:R-:W-:Y:S01]  /*d770*/  VIADD R42, R0, 0x1ef ;  /* 0x000001ef002a7836 */ /* 0x000fe20000000000 */
[----:B------:R-:W-:Y:S01]  /*d780*/  ISETP.GT.U32.AND P4, PT, R4, R225, PT ;  /* 0x000000e10400720c */ /* 0x000fe20003f84070 */
[----:B------:R-:W-:Y:S01]  /*d790*/  VIADD R41, R0, 0x1f0 ;  /* 0x000001f000297836 */ /* 0x000fe20000000000 */
[----:B------:R-:W-:Y:S01]  /*d7a0*/  ISETP.GT.U32.AND P3, PT, R4, R224, PT ;  /* 0x000000e00400720c */ /* 0x000fe20003f64070 */
[----:B------:R-:W-:-:S02]  /*d7b0*/  VIADD R252, R0, 0x1f2 ;  /* 0x000001f200fc7836 */ /* 0x000fc40000000000 */
[----:B-1----:R-:W-:Y:S02]  /*d7c0*/  IMAD.MOV.U32 R3, RZ, RZ, R231 ;  /* 0x000000ffff037224 */ /* 0x002fe400078e00e7 */
[----:B------:R-:W-:Y:S02]  /*d7d0*/  @!P2 IMAD.IADD R229, R229, 0x1, -R4 ;  /* 0x00000001e5e5a824 */ /* 0x000fe400078e0a04 */
[----:B------:R-:W-:Y:S01]  /*d7e0*/  @!P6 IMAD.MOV R3, RZ, RZ, -R3 ;  /* 0x000000ffff03e224 */ /* 0x000fe200078e0a03 */
[----:B------:R-:W-:Y:S01]  /*d7f0*/  ISETP.GE.AND P6, PT, R219, RZ, PT ;  /* 0x000000ffdb00720c */ /* 0x000fe20003fc6270 */
[----:B------:R-:W-:Y:S02]  /*d800*/  IMAD R219, R4, R228, R221 ;  /* 0x000000e404db7224 */ /* 0x000fe400078e02dd */
[----:B------:R-:W-:Y:S01]  /*d810*/  IMAD.HI.U32 R231, R2, R230, RZ ;  /* 0x000000e602e77227 */ /* 0x000fe200078e00ff */
[----:B------:R1:W-:Y:S02]  /*d820*/  STL [R1+0x768], R3 ;  /* 0x0007680301007387 */ /* 0x0003e40000100800 */
[----:B------:R-:W-:Y:S01]  /*d830*/  ISETP.GT.U32.AND P2, PT, R4, R219, PT ;  /* 0x000000db0400720c */ /* 0x000fe20003f44070 */
[----:B------:R-:W-:-:S04]  /*d840*/  IMAD.HI.U32 R228, R2, R222, RZ ;  /* 0x000000de02e47227 */ /* 0x000fc800078e00ff */
[----:B------:R-:W-:Y:S01]  /*d850*/  IMAD.HI.U32 R221, R2, R227, RZ ;  /* 0x000000e302dd7227 */ /* 0x000fe200078e00ff */
[----:B-1----:R-:W-:-:S03]  /*d860*/  MOV R3, R229 ;  /* 0x000000e500037202 */ /* 0x002fc60000000f00 */
[----:B------:R-:W-:Y:S02]  /*d870*/  @!P4 IMAD.IADD R225, R225, 0x1, -R4 ;  /* 0x00000001e1e1c824 */ /* 0x000fe400078e0a04 */
[----:B------:R-:W-:Y:S02]  /*d880*/  IMAD.MOV R231, RZ, RZ, -R231 ;  /* 0x000000ffffe77224 */ /* 0x000fe400078e0ae7 */
[----:B------:R-:W-:Y:S02]  /*d890*/  @!P1 IMAD.MOV R3, RZ, RZ, -R3 ;  /* 0x000000ffff039224 */ /* 0x000fe400078e0a03 */
[----:B------:R-:W-:Y:S02]  /*d8a0*/  IMAD.MOV R228, RZ, RZ, -R228 ;  /* 0x000000ffffe47224 */ /* 0x000fe400078e0ae4 */
[----:B------:R-:W-:Y:S01]  /*d8b0*/  IMAD.MOV R221, RZ, RZ, -R221 ;  /* 0x000000ffffdd7224 */ /* 0x000fe200078e0add */
[----:B------:R1:W-:Y:S01]  /*d8c0*/  STL [R1+0x754], R3 ;  /* 0x0007540301007387 */ /* 0x0003e20000100800 */
[--C-:B------:R-:W-:Y:S01]  /*d8d0*/  @!P3 IMAD.IADD R224, R224, 0x1, -R4.reuse ;  /* 0x00000001e0e0b824 */ /* 0x100fe200078e0a04 */
[----:B------:R-:W-:Y:S01]  /*d8e0*/  ISETP.GE.AND P3, PT, R226, RZ, PT ;  /* 0x000000ffe200720c */ /* 0x000fe20003f66270 */
[----:B------:R-:W-:-:S02]  /*d8f0*/  @!P2 IMAD.IADD R219, R219, 0x1, -R4 ;  /* 0x00000001dbdba824 */ /* 0x000fc400078e0a04 */
[C---:B------:R-:W-:Y:S02]  /*d900*/  IMAD R226, R4.reuse, R231, R230 ;  /* 0x000000e704e27224 */ /* 0x040fe400078e02e6 */
[C---:B------:R-:W-:Y:S01]  /*d910*/  IMAD R222, R4.reuse, R228, R222 ;  /* 0x000000e404de7224 */ /* 0x040fe200078e02de */
[C---:B------:R-:W-:Y:S01]  /*d920*/  ISETP.GT.U32.AND P1, PT, R4.reuse, R219, PT ;  /* 0x000000db0400720c */ /* 0x040fe20003f24070 */
[----:B------:R-:W-:Y:S01]  /*d930*/  IMAD R227, R4, R221, R227 ;  /* 0x000000dd04e37224 */ /* 0x000fe200078e02e3 */
[----:B-1----:R-:W-:Y:S01]  /*d940*/  MOV R3, R225 ;  /* 0x000000e100037202 */ /* 0x002fe20000000f00 */
[----:B------:R-:W-:Y:S01]  /*d950*/  VIADD R221, R0, 0x11d ;  /* 0x0000011d00dd7836 */ /* 0x000fe20000000000 */
[C---:B------:R-:W-:Y:S01]  /*d960*/  ISETP.GT.U32.AND P2, PT, R4.reuse, R226, PT ;  /* 0x000000e20400720c */ /* 0x040fe20003f44070 */
[----:B------:R-:W-:Y:S01]  /*d970*/  IMAD.MOV.U32 R28, RZ, RZ, R224 ;  /* 0x000000ffff1c7224 */ /* 0x000fe200078e00e0 */
[C---:B------:R-:W-:Y:S01]  /*d980*/  ISETP.GT.U32.AND P4, PT, R4.reuse, R227, PT ;  /* 0x000000e30400720c */ /* 0x040fe20003f84070 */
[----:B------:R-:W-:Y:S01]  /*d990*/  @!P5 IMAD.MOV R3, RZ, RZ, -R3 ;  /* 0x000000ffff03d224 */ /* 0x000fe200078e0a03 */
[----:B------:R-:W-:Y:S01]  /*d9a0*/  ISETP.GT.U32.AND P5, PT, R4, R222, PT ;  /* 0x000000de0400720c */ /* 0x000fe20003fa4070 */
[----:B------:R-:W-:Y:S01]  /*d9b0*/  @!P0 IMAD.MOV R28, RZ, RZ, -R28 ;  /* 0x000000ffff1c8224 */ /* 0x000fe200078e0a1c */
[----:B------:R-:W-:Y:S01]  /*d9c0*/  IABS R228, R221 ;  /* 0x000000dd00e47213 */ /* 0x000fe20000000000 */
[C---:B------:R-:W-:Y:S01]  /*d9d0*/  VIADD R44, R0.reuse, 0x109 ;  /* 0x00000109002c7836 */ /* 0x040fe20000000000 */
[----:B------:R-:W-:Y:S01]  /*d9e0*/  ISETP.GE.AND P0, PT, R223, RZ, PT ;  /* 0x000000ffdf00720c */ /* 0x000fe20003f06270 */
[----:B------:R-:W-:Y:S01]  /*d9f0*/  VIADD R223, R0, 0x11e ;  /* 0x0000011e00df7836 */ /* 0x000fe20000000000 */
[----:B------:R-:W-:Y:S01]  /*da00*/  STL [R1+0x75c], R28 ;  /* 0x00075c1c01007387 */ /* 0x000fe20000100800 */
[----:B------:R-:W-:-:S02]  /*da10*/  IMAD.MOV.U32 R224, RZ, RZ, R228 ;  /* 0x000000ffffe07224 */ /* 0x000fc400078e00e4 */
[--C-:B------:R-:W-:Y:S01]  /*da20*/  @!P1 IMAD.IADD R219, R219, 0x1, -R4.reuse ;  /* 0x00000001dbdb9824 */ /* 0x100fe200078e0a04 */
[----:B------:R1:W-:Y:S01]  /*da30*/  STL [R1+0x760], R3 ;  /* 0x0007600301007387 */ /* 0x0003e20000100800 */
[--C-:B------:R-:W-:Y:S01]  /*da40*/  @!P2 IMAD.IADD R226, R226, 0x1, -R4.reuse ;  /* 0x00000001e2e2a824 */ /* 0x100fe200078e0a04 */
[----:B------:R-:W-:Y:S01]  /*da50*/  IABS R228, R223 ;  /* 0x000000df00e47213 */ /* 0x000fe20000000000 */
[----:B------:R-:W-:Y:S01]  /*da60*/  IMAD.HI.U32 R225, R2, R224, RZ ;  /* 0x000000e002e17227 */ /* 0x000fe200078e00ff */
[----:B------:R-:W-:Y:S02]  /*da70*/  ISETP.GE.AND P2, PT, R221, RZ, PT ;  /* 0x000000ffdd00720c */ /* 0x000fe40003f46270 */
[----:B------:R-:W-:Y:S01]  /*da80*/  ISETP.GE.AND P1, PT, R220, RZ, PT ;  /* 0x000000ffdc00720c */ /* 0x000fe20003f26270 */
[--C-:B------:R-:W-:Y:S01]  /*da90*/  @!P5 IMAD.IADD R222, R222, 0x1, -R4.reuse ;  /* 0x00000001deded824 */ /* 0x100fe200078e0a04 */
[----:B------:R-:W-:Y:S01]  /*daa0*/  IADD3 R225, -R225, RZ, RZ ;  /* 0x000000ffe1e17210 */ /* 0x000fe20007ffe1ff */
[----:B------:R-:W-:Y:S01]  /*dab0*/  @!P4 IMAD.IADD R227, R227, 0x1, -R4 ;  /* 0x00000001e3e3c824 */ /* 0x000fe200078e0a04 */
[C---:B------:R-:W-:Y:S01]  /*dac0*/  ISETP.GT.U32.AND P4, PT, R4.reuse, R226, PT ;  /* 0x000000e20400720c */ /* 0x040fe20003f84070 */
[----:B-1----:R-:W-:Y:S01]  /*dad0*/  IMAD.MOV.U32 R3, RZ, RZ, R219 ;  /* 0x000000ffff037224 */ /* 0x002fe200078e00db */
[----:B------:R-:W-:Y:S01]  /*dae0*/  ISETP.GT.U32.AND P5, PT, R4, R222, PT ;  /* 0x000000de0400720c */ /* 0x000fe20003fa4070 */
[----:B------:R-:W-:Y:S01]  /*daf0*/  IMAD.HI.U32 R221, R2, R228, RZ ;  /* 0x000000e402dd7227 */ /* 0x000fe200078e00ff */
[----:B------:R-:W-:-:S03]  /*db00*/  IADD3 R219, R0, 0x120, RZ ;  /* 0x0000012000db7810 */ /* 0x000fc60007ffe0ff */
[----:B------:R-:W-:Y:S01]  /*db10*/  @!P6 IMAD.MOV R3, RZ, RZ, -R3 ;  /* 0x000000ffff03e224 */ /* 0x000fe200078e0a03 */
[C---:B------:R-:W-:Y:S01]  /*db20*/  ISETP.GT.U32.AND P6, PT, R4.reuse, R227, PT ;  /* 0x000000e30400720c */ /* 0x040fe20003fc4070 */
[----:B------:R-:W-:Y:S02]  /*db30*/  IMAD R224, R4, R225, R224 ;  /* 0x000000e104e07224 */ /* 0x000fe400078e02e0 */
[C---:B------:R-:W-:Y:S01]  /*db40*/  VIADD R220, R0.reuse, 0x11f ;  /* 0x0000011f00dc7836 */ /* 0x040fe20000000000 */
[----:B------:R1:W-:Y:S01]  /*db50*/  STL [R1+0x764], R3 ;  /* 0x0007640301007387 */ /* 0x0003e20000100800 */
[----:B------:R-:W-:Y:S02]  /*db60*/  IMAD.MOV R221, RZ, RZ, -R221 ;  /* 0x000000ffffdd7224 */ /* 0x000fe400078e0add */
[----:B------:R-:W-:Y:S01]  /*db70*/  VIADD R225, R0, 0x121 ;  /* 0x0000012100e17836 */ /* 0x000fe20000000000 */
[----:B------:R-:W-:Y:S01]  /*db80*/  IABS R229, R220 ;  /* 0x000000dc00e57213 */ /* 0x000fe20000000000 */
[----:B------:R-:W-:Y:S01]  /*db90*/  IMAD R228, R4, R221, R228 ;  /* 0x000000dd04e47224 */ /* 0x000fe200078e02e4 */
[----:B------:R-:W-:Y:S01]  /*dba0*/  IABS R221, R219 ;  /* 0x000000db00dd7213 */ /* 0x000fe20000000000 */
[--C-:B------:R-:W-:Y:S01]  /*dbb0*/  @!P4 IMAD.IADD R226, R226, 0x1, -R4.reuse ;  /* 0x00000001e2e2c824 */ /* 0x100fe200078e0a04 */
[----:B------:R-:W-:Y:S01]  /*dbc0*/  IABS R230, R225 ;  /* 0x000000e100e67213 */ /* 0x000fe20000000000 */
[--C-:B------:R-:W-:Y:S01]  /*dbd0*/  @!P5 IMAD.IADD R222, R222, 0x1, -R4.reuse ;  /* 0x00000001deded824 */ /* 0x100fe200078e0a04 */
[----:B------:R-:W-:Y:S01]  /*dbe0*/  ISETP.GE.AND P5, PT, R223, RZ, PT ;  /* 0x000000ffdf00720c */ /* 0x000fe20003fa6270 */
[----:B------:R-:W-:Y:S01]  /*dbf0*/  @!P6 IMAD.IADD R227, R227, 0x1, -R4 ;  /* 0x00000001e3e3e824 */ /* 0x000fe200078e0a04 */
[----:B------:R-:W-:Y:S01]  /*dc00*/  ISETP.GT.U32.AND P6, PT, R4, R228, PT ;  /* 0x000000e40400720c */ /* 0x000fe20003fc4070 */
[----:B-1----:R-:W-:Y:S01]  /*dc10*/  IMAD.MOV.U32 R3, RZ, RZ, R226 ;  /* 0x000000ffff037224 */ /* 0x002fe200078e00e2 */
[----:B------:R-:W-:Y:S01]  /*dc20*/  MOV R223, R230 ;  /* 0x000000e600df7202 */ /* 0x000fe20000000f00 */
[----:B------:R-:W-:Y:S01]  /*dc30*/  IMAD.HI.U32 R230, R2, R229, RZ ;  /* 0x000000e502e67227 */ /* 0x000fe200078e00ff */
[----:B------:R-:W-:-:S02]  /*dc40*/  ISETP.GT.U32.AND P4, PT, R4, R224, PT ;  /* 0x000000e00400720c */ /* 0x000fc40003f84070 */
[----:B------:R-:W-:Y:S01]  /*dc50*/  @!P3 IADD3 R3, -R3, RZ, RZ ;  /* 0x000000ff0303b210 */ /* 0x000fe20007ffe1ff */
[----:B------:R-:W-:-:S04]  /*dc60*/  IMAD.HI.U32 R231, R2, R221, RZ ;  /* 0x000000dd02e77227 */ /* 0x000fc800078e00ff */
[----:B------:R-:W-:Y:S01]  /*dc70*/  IMAD.MOV R230, RZ, RZ, -R230 ;  /* 0x000000ffffe67224 */ /* 0x000fe200078e0ae6 */
[----:B------:R1:W-:Y:S01]  /*dc80*/  STL [R1+0x758], R3 ;  /* 0x0007580301007387 */ /* 0x0003e20000100800 */
[----:B------:R-:W-:Y:S02]  /*dc90*/  IMAD.MOV R226, RZ, RZ, -R231 ;  /* 0x000000ffffe27224 */ /* 0x000fe400078e0ae7 */
[----:B------:R-:W-:Y:S02]  /*dca0*/  IMAD R229, R4, R230, R229 ;  /* 0x000000e604e57224 */ /* 0x000fe400078e02e5 */
[----:B------:R-:W-:Y:S02]  /*dcb0*/  IMAD.MOV.U32 R28, RZ, RZ, R227 ;  /* 0x000000ffff1c7224 */ /* 0x000fe400078e00e3 */
[----:B------:R-:W-:Y:S02]  /*dcc0*/  @!P6 IMAD.IADD R228, R228, 0x1, -R4 ;  /* 0x00000001e4e4e824 */ /* 0x000fe400078e0a04 */
[----:B------:R-:W-:-:S02]  /*dcd0*/  IMAD R221, R4, R226, R221 ;  /* 0x000000e204dd7224 */ /* 0x000fc400078e02dd */
[----:B-1----:R-:W-:Y:S01]  /*dce0*/  IMAD.MOV.U32 R3, RZ, RZ, R222 ;  /* 0x000000ffff037224 */ /* 0x002fe200078e00de */
[C---:B------:R-:W-:Y:S01]  /*dcf0*/  ISETP.GT.U32.AND P6, PT, R4.reuse, R228, PT ;  /* 0x000000e40400720c */ /* 0x040fe20003fc4070 */
[----:B------:R-:W-:Y:S01]  /*dd00*/  @!P0 IMAD.MOV R28, RZ, RZ, -R28 ;  /* 0x000000ffff1c8224 */ /* 0x000fe200078e0a1c */
[----:B------:R-:W-:Y:S01]  /*dd10*/  ISETP.GT.U32.AND P0, PT, R4, R229, PT ;  /* 0x000000e50400720c */ /* 0x000fe20003f04070 */
[----:B------:R-:W-:Y:S01]  /*dd20*/  @!P4 IMAD.IADD R224, R224, 0x1, -R4 ;  /* 0x00000001e0e0c824 */ /* 0x000fe200078e0a04 */
[----:B------:R-:W-:Y:S01]  /*dd30*/  @!P1 IADD3 R3, -R3, RZ, RZ ;  /* 0x000000ff03039210 */ /* 0x000fe20007ffe1ff */
[----:B------:R-:W-:Y:S01]  /*dd40*/  VIADD R230, R0, 0x122 ;  /* 0x0000012200e67836 */ /* 0x000fe20000000000 */
[----:B------:R-:W-:Y:S01]  /*dd50*/  ISETP.GE.AND P4, PT, R220, RZ, PT ;  /* 0x000000ffdc00720c */ /* 0x000fe20003f86270 */
[----:B------:R-:W-:Y:S01]  /*dd60*/  IMAD.HI.U32 R220, R2, R223, RZ ;  /* 0x000000df02dc7227 */ /* 0x000fe200078e00ff */
[C---:B------:R-:W-:Y:S01]  /*dd70*/  ISETP.GT.U32.AND P1, PT, R4.reuse, R221, PT ;  /* 0x000000dd0400720c */ /* 0x040fe20003f24070 */
[----:B------:R-:W-:Y:S01]  /*dd80*/  STL [R1+0x748], R28 ;  /* 0x0007481c01007387 */ /* 0x000fe20000100800 */
[----:B------:R-:W-:Y:S01]  /*dd90*/  ISETP.GT.U32.AND P3, PT, R4, R224, PT ;  /* 0x000000e00400720c */ /* 0x000fe20003f64070 */
[----:B------:R-:W-:-:S02]  /*dda0*/  IMAD.MOV R220, RZ, RZ, -R220 ;  /* 0x000000ffffdc7224 */ /* 0x000fc400078e0adc */
[--C-:B------:R-:W-:Y:S01]  /*ddb0*/  @!P6 IMAD.IADD R228, R228, 0x1, -R4.reuse ;  /* 0x00000001e4e4e824 */ /* 0x100fe200078e0a04 */
[----:B------:R1:W-:Y:S01]  /*ddc0*/  STL [R1+0x74c], R3 ;  /* 0x00074c0301007387 */ /* 0x0003e20000100800 */
[----:B------:R-:W-:Y:S01]  /*ddd0*/  IMAD R223, R4, R220, R223 ;  /* 0x000000dc04df7224 */ /* 0x000fe200078e02df */
[----:B------:R-:W-:Y:S01]  /*dde0*/  IABS R220, R230 ;  /* 0x000000e600dc7213 */ /* 0x000fe20000000000 */
[--C-:B------:R-:W-:Y:S01]  /*ddf0*/  @!P0 IMAD.IADD R229, R229, 0x1, -R4.reuse ;  /* 0x00000001e5e58824 */ /* 0x100fe200078e0a04 */
[----:B------:R-:W-:Y:S01]  /*de00*/  ISETP.GE.AND P0, PT, R225, RZ, PT ;  /* 0x000000ffe100720c */ /* 0x000fe20003f06270 */
[----:B------:R-:W-:Y:S01]  /*de10*/  VIADD R225, R0, 0x124 ;  /* 0x0000012400e17836 */ /* 0x000fe20000000000 */
[----:B------:R-:W-:Y:S01]  /*de20*/  ISETP.GT.U32.AND P6, PT, R4, R223, PT ;  /* 0x000000df0400720c */ /* 0x000fe20003fc4070 */
[----:B------:R-:W-:Y:S01]  /*de30*/  IMAD.HI.U32 R226, R2, R220, RZ ;  /* 0x000000dc02e27227 */ /* 0x000fe200078e00ff */
[----:B------:R-:W-:Y:S02]  /*de40*/  @!P1 IADD3 R221, R221, -R4, RZ ;  /* 0x80000004dddd9210 */ /* 0x000fe40007ffe0ff */
[----:B------:R-:W-:Y:S01]  /*de50*/  ISETP.GT.U32.AND P1, PT, R4, R229, PT ;  /* 0x000000e50400720c */ /* 0x000fe20003f24070 */
[----:B------:R-:W-:Y:S01]  /*de60*/  @!P3 IMAD.IADD R224, R224, 0x1, -R4 ;  /* 0x00000001e0e0b824 */ /* 0x000fe200078e0a04 */
[----:B------:R-:W-:Y:S01]  /*de70*/  ISETP.GE.AND P3, PT, R219, RZ, PT ;  /* 0x000000ffdb00720c */ /* 0x000fe20003f66270 */
[----:B------:R-:W-:Y:S01]  /*de80*/  VIADD R219, R0, 0x123 ;  /* 0x0000012300db7836 */ /* 0x000fe20000000000 */
[----:B------:R-:W-:Y:S01]  /*de90*/  IABS R232, R225 ;  /* 0x000000e100e87213 */ /* 0x000fe20000000000 */
[----:B------:R-:W-:-:S02]  /*dea0*/  IMAD.MOV R226, RZ, RZ, -R226 ;  /* 0x000000ffffe27224 */ /* 0x000fc400078e0ae2 */
[----:B-1----:R-:W-:Y:S01]  /*deb0*/  IMAD.MOV.U32 R3, RZ, RZ, R224 ;  /* 0x000000ffff037224 */ /* 0x002fe200078e00e0 */
[----:B------:R-:W-:Y:S01]  /*dec0*/  IABS R222, R219 ;  /* 0x000000db00de7213 */ /* 0x000fe20000000000 */
[----:B------:R-:W-:Y:S01]  /*ded0*/  IMAD R220, R4, R226, R220 ;  /* 0x000000e204dc7224 */ /* 0x000fe200078e02dc */
[----:B------:R-:W-:Y:S01]  /*dee0*/  IADD3 R226, R0, 0x125, RZ ;  /* 0x0000012500e27810 */ /* 0x000fe20007ffe0ff */
[--C-:B------:R-:W-:Y:S01]  /*def0*/  @!P6 IMAD.IADD R223, R223, 0x1, -R4.reuse ;  /* 0x00000001dfdfe824 */ /* 0x100fe200078e0a04 */
[C---:B------:R-:W-:Y:S01]  /*df00*/  ISETP.GT.U32.AND P6, PT, R4.reuse, R221, PT ;  /* 0x000000dd0400720c */ /* 0x040fe20003fc4070 */
[----:B------:R-:W-:Y:S01]  /*df10*/  @!P1 IMAD.IADD R229, R229, 0x1, -R4 ;  /* 0x00000001e5e59824 */ /* 0x000fe200078e0a04 */
[----:B------:R-:W-:Y:S01]  /*df20*/  ISETP.GT.U32.AND P1, PT, R4, R220, PT ;  /* 0x000000dc0400720c */ /* 0x000fe20003f24070 */
[----:B------:R-:W-:-:S04]  /*df30*/  IMAD.HI.U32 R224, R2, R222, RZ ;  /* 0x000000de02e07227 */ /* 0x000fc800078e00ff */
[----:B------:R-:W-:Y:S02]  /*df40*/  IMAD.MOV R224, RZ, RZ, -R224 ;  /* 0x000000ffffe07224 */ /* 0x000fe400078e0ae0 */
[----:B------:R-:W-:Y:S01]  /*df50*/  @!P2 IMAD.MOV R3, RZ, RZ, -R3 ;  /* 0x000000ffff03a224 */ /* 0x000fe200078e0a03 */
[C---:B------:R-:W-:Y:S01]  /*df60*/  ISETP.GT.U32.AND P2, PT, R4.reuse, R223, PT ;  /* 0x000000df0400720c */ /* 0x040fe20003f44070 */
[----:B------:R-:W-:Y:S01]  /*df70*/  IMAD R222, R4, R224, R222 ;  /* 0x000000e004de7224 */ /* 0x000fe200078e02de */
[----:B------:R-:W-:Y:S01]  /*df80*/  IABS R224, R226 ;  /* 0x000000e200e07213 */ /* 0x000fe20000000000 */
[----:B------:R-:W-:Y:S01]  /*df90*/  IMAD.MOV.U32 R28, RZ, RZ, R228 ;  /* 0x000000ffff1c7224 */ /* 0x000fe200078e00e4 */
[----:B------:R1:W-:Y:S01]  /*dfa0*/  STL [R1+0x750], R3 ;  /* 0x0007500301007387 */ /* 0x0003e20000100800 */
[----:B------:R-:W-:Y:S01]  /*dfb0*/  @!P6 IMAD.IADD R221, R221, 0x1, -R4 ;  /* 0x00000001dddde824 */ /* 0x000fe200078e0a04 */
[----:B------:R-:W-:Y:S01]  /*dfc0*/  @!P1 IADD3 R220, R220, -R4, RZ ;  /* 0x80000004dcdc9210 */ /* 0x000fe20007ffe0ff */
[----:B------:R-:W-:Y:S01]  /*dfd0*/  IMAD.HI.U32 R233, R2, R232, RZ ;  /* 0x000000e802e97227 */ /* 0x000fe200078e00ff */
[----:B------:R-:W-:-:S02]  /*dfe0*/  ISETP.GT.U32.AND P6, PT, R4, R222, PT ;  /* 0x000000de0400720c */ /* 0x000fc40003fc4070 */
[----:B------:R-:W-:Y:S01]  /*dff0*/  ISETP.GE.AND P1, PT, R219, RZ, PT ;  /* 0x000000ffdb00720c */ /* 0x000fe20003f26270 */
[----:B------:R-:W-:Y:S01]  /*e000*/  @!P5 IMAD.MOV R28, RZ, RZ, -R28 ;  /* 0x000000ffff1cd224 */ /* 0x000fe200078e0a1c */
[----:B------:R-:W-:Y:S01]  /*e010*/  ISETP.GT.U32.AND P5, PT, R4, R220, PT ;  /* 0x000000dc0400720c */ /* 0x000fe20003fa4070 */
[----:B------:R-:W-:Y:S02]  /*e020*/  IMAD.MOV R233, RZ, RZ, -R233 ;  /* 0x000000ffffe97224 */ /* 0x000fe400078e0ae9 */
[----:B-1----:R-:W-:Y:S01]  /*e030*/  IMAD.MOV.U32 R3, RZ, RZ, R229 ;  /* 0x000000ffff037224 */ /* 0x002fe200078e00e5 */
[----:B------:R1:W-:Y:S01]  /*e040*/  STL [R1+0x744], R28 ;  /* 0x0007441c01007387 */ /* 0x0003e20000100800 */
[----:B------:R-:W-:-:S04]  /*e050*/  IMAD.HI.U32 R231, R2, R224, RZ ;  /* 0x000000e002e77227 */ /* 0x000fc800078e00ff */
[----:B------:R-:W-:Y:S02]  /*e060*/  @!P4 IMAD.MOV R3, RZ, RZ, -R3 ;  /* 0x000000ffff03c224 */ /* 0x000fe400078e0a03 */
[----:B------:R-:W-:Y:S01]  /*e070*/  @!P2 IMAD.IADD R223, R223, 0x1, -R4 ;  /* 0x00000001dfdfa824 */ /* 0x000fe200078e0a04 */
[----:B------:R-:W-:Y:S01]  /*e080*/  ISETP.GE.AND P2, PT, R230, RZ, PT ;  /* 0x000000ffe600720c */ /* 0x000fe20003f46270 */
[----:B------:R-:W-:Y:S01]  /*e090*/  IMAD R219, R4, R233, R232 ;  /* 0x000000e904db7224 */ /* 0x000fe200078e02e8 */
[----:B------:R2:W-:Y:S01]  /*e0a0*/  STL [R1+0x740], R3 ;  /* 0x0007400301007387 */ /* 0x0005e20000100800 */
[----:B------:R-:W-:Y:S01]  /*e0b0*/  IMAD.MOV R231, RZ, RZ, -R231 ;  /* 0x000000ffffe77224 */ /* 0x000fe200078e0ae7 */
[----:B-1----:R-:W-:Y:S01]  /*e0c0*/  MOV R28, R221 ;  /* 0x000000dd001c7202 */ /* 0x002fe20000000f00 */
[----:B------:R-:W-:Y:S01]  /*e0d0*/  @!P6 IMAD.IADD R222, R222, 0x1, -R4 ;  /* 0x00000001dedee824 */ /* 0x000fe200078e0a04 */
[----:B------:R-:W-:Y:S01]  /*e0e0*/  ISETP.GT.U32.AND P4, PT, R4, R219, PT ;  /* 0x000000db0400720c */ /* 0x000fe20003f84070 */
[----:B------:R-:W-:-:S02]  /*e0f0*/  VIADD R227, R0, 0x126 ;  /* 0x0000012600e37836 */ /* 0x000fc40000000000 */
[----:B------:R-:W-:Y:S01]  /*e100*/  @!P5 IMAD.IADD R220, R220, 0x1, -R4 ;  /* 0x00000001dcdcd824 */ /* 0x000fe200078e0a04 */
[C---:B------:R-:W-:Y:S01]  /*e110*/  ISETP.GT.U32.AND P6, PT, R4.reuse, R222, PT ;  /* 0x000000de0400720c */ /* 0x040fe20003fc4070 */
[----:B------:R-:W-:Y:S01]  /*e120*/  @!P3 IMAD.MOV R28, RZ, RZ, -R28 ;  /* 0x000000ffff1cb224 */ /* 0x000fe200078e0a1c */
[----:B------:R-:W-:Y:S01]  /*e130*/  IABS R230, R227 ;  /* 0x000000e300e67213 */ /* 0x000fe20000000000 */
[----:B--2---:R-:W-:Y:S01]  /*e140*/  IMAD.MOV.U32 R3, RZ, RZ, R223 ;  /* 0x000000ffff037224 */ /* 0x004fe200078e00df */
[----:B------:R-:W-:Y:S01]  /*e150*/  ISETP.GE.AND P3, PT, R225, RZ, PT ;  /* 0x000000ffe100720c */ /* 0x000fe20003f66270 */
[----:B------:R-:W-:Y:S01]  /*e160*/  IMAD R223, R4, R231, R224 ;  /* 0x000000e704df7224 */ /* 0x000fe200078e02e0 */
[----:B------:R-:W-:Y:S01]  /*e170*/  STL [R1+0x73c], R28 ;  /* 0x00073c1c01007387 */ /* 0x000fe20000100800 */
[----:B------:R-:W-:Y:S01]  /*e180*/  @!P0 IMAD.MOV R3, RZ, RZ, -R3 ;  /* 0x000000ffff038224 */ /* 0x000fe200078e0a03 */
[----:B------:R-:W-:Y:S01]  /*e190*/  ISETP.GE.AND P0, PT, R226, RZ, PT ;  /* 0x000000ffe200720c */ /* 0x000fe20003f06270 */
[----:B------:R-:W-:Y:S01]  /*e1a0*/  VIADD R224, R0, 0x127 ;  /* 0x0000012700e07836 */ /* 0x000fe20000000000 */
[----:B------:R-:W-:Y:S01]  /*e1b0*/  ISETP.GT.U32.AND P5, PT, R4, R223, PT ;  /* 0x000000df0400720c */ /* 0x000fe20003fa4070 */
[----:B------:R-:W-:Y:S01]  /*e1c0*/  IMAD.HI.U32 R221, R2, R230, RZ ;  /* 0x000000e602dd7227 */ /* 0x000fe200078e00ff */
[----:B------:R1:W-:Y:S02]  /*e1d0*/  STL [R1+0x738], R3 ;  /* 0x0007380301007387 */ /* 0x0003e40000100800 */
[----:B------:R-:W-:Y:S01]  /*e1e0*/  IABS R232, R224 ;  /* 0x000000e000e87213 */ /* 0x000fe20000000000 */
[--C-:B------:R-:W-:Y:S01]  /*e1f0*/  @!P4 IMAD.IADD R219, R219, 0x1, -R4.reuse ;  /* 0x00000001dbdbc824 */ /* 0x100fe200078e0a04 */
[----:B------:R-:W-:Y:S01]  /*e200*/  IADD3 R221, -R221, RZ, RZ ;  /* 0x000000ffdddd7210 */ /* 0x000fe20007ffe1ff */
[----:B------:R-:W-:Y:S01]  /*e210*/  @!P6 IMAD.IADD R222, R222, 0x1, -R4 ;  /* 0x00000001dedee824 */ /* 0x000fe200078e0a04 */
[----:B------:R-:W-:Y:S01]  /*e220*/  ISETP.GE.AND P4, PT, R224, RZ, PT ;  /* 0x000000ffe000720c */ /* 0x000fe20003f86270 */
[----:B------:R-:W-:Y:S01]  /*e230*/  VIADD R225, R0, 0x128 ;  /* 0x0000012800e17836 */ /* 0x000fe20000000000 */
[----:B------:R-:W-:Y:S01]  /*e240*/  ISETP.GE.AND P6, PT, R227, RZ, PT ;  /* 0x000000ffe300720c */ /* 0x000fe20003fc6270 */
[----:B------:R-:W-:Y:S01]  /*e250*/  IMAD R233, R4, R221, R230 ;  /* 0x000000dd04e97224 */ /* 0x000fe200078e02e6 */
[----:B------:R-:W-:Y:S01]  /*e260*/  IADD3 R221, R0, 0x12a, RZ ;  /* 0x0000012a00dd7810 */ /* 0x000fe20007ffe0ff */
[----:B-1----:R-:W-:Y:S01]  /*e270*/  IMAD.MOV.U32 R3, RZ, RZ, R220 ;  /* 0x000000ffff037224 */ /* 0x002fe200078e00dc */
[----:B------:R-:W-:Y:S01]  /*e280*/  IABS R228, R225 ;  /* 0x000000e100e47213 */ /* 0x000fe20000000000 */
[----:B------:R-:W-:Y:S01]  /*e290*/  @!P5 IMAD.IADD R223, R223, 0x1, -R4 ;  /* 0x00000001dfdfd824 */ /* 0x000fe200078e0a04 */
[----:B------:R-:W-:Y:S01]  /*e2a0*/  ISETP.GT.U32.AND P5, PT, R4, R219, PT ;  /* 0x000000db0400720c */ /* 0x000fe20003fa4070 */
[----:B------:R-:W-:Y:S01]  /*e2b0*/  @!P2 IMAD.MOV R3, RZ, RZ, -R3 ;  /* 0x000000ffff03a224 */ /* 0x000fe200078e0a03 */
[----:B------:R-:W-:Y:S01]  /*e2c0*/  IABS R230, R221 ;  /* 0x000000dd00e67213 */ /* 0x000fe20000000000 */
[----:B------:R-:W-:Y:S01]  /*e2d0*/  IMAD.HI.U32 R220, R2, R232, RZ ;  /* 0x000000e802dc7227 */ /* 0x000fe200078e00ff */
[----:B------:R-:W-:-:S02]  /*e2e0*/  ISETP.GT.U32.AND P2, PT, R4, R223, PT ;  /* 0x000000df0400720c */ /* 0x000fc40003f44070 */
[----:B------:R1:W-:Y:S01]  /*e2f0*/  STL [R1+0x730], R3 ;  /* 0x0007300301007387 */ /* 0x0003e20000100800 */
[----:B------:R-:W-:Y:S02]  /*e300*/  IMAD.MOV R220, RZ, RZ, -R220 ;  /* 0x000000ffffdc7224 */ /* 0x000fe400078e0adc */
[----:B------:R-:W-:Y:S02]  /*e310*/  VIADD R224, R0, 0x129 ;  /* 0x0000012900e07836 */ /* 0x000fe40000000000 */
[----:B------:R-:W-:Y:S02]  /*e320*/  IMAD R232, R4, R220, R232 ;  /* 0x000000dc04e87224 */ /* 0x000fe400078e02e8 */
[----:B------:R-:W-:Y:S01]  /*e330*/  @!P5 IMAD.IADD R219, R219, 0x1, -R4 ;  /* 0x00000001dbdbd824 */ /* 0x000fe200078e0a04 */
[----:B------:R-:W-:Y:S01]  /*e340*/  IABS R231, R224 ;  /* 0x000000e000e77213 */ /* 0x000fe20000000000 */
[----:B------:R-:W-:Y:S01]  /*e350*/  IMAD.HI.U32 R220, R2, R228, RZ ;  /* 0x000000e402dc7227 */ /* 0x000fe200078e00ff */
[----:B------:R-:W-:-:S03]  /*e360*/  ISETP.GT.U32.AND P5, PT, R4, R232, PT ;  /* 0x000000e80400720c */ /* 0x000fc60003fa4070 */
[----:B-1----:R-:W-:Y:S02]  /*e370*/  IMAD.MOV.U32 R3, RZ, RZ, R222 ;  /* 0x000000ffff037224 */ /* 0x002fe400078e00de */
[----:B------:R-:W-:Y:S01]  /*e380*/  @!P2 IMAD.IADD R223, R223, 0x1, -R4 ;  /* 0x00000001dfdfa824 */ /* 0x000fe200078e0a04 */
[----:B------:R-:W-:Y:S01]  /*e390*/  ISETP.GE.AND P2, PT, R225, RZ, PT ;  /* 0x000000ffe100720c */ /* 0x000fe20003f46270 */
[----:B------:R-:W-:Y:S01]  /*e3a0*/  IMAD.HI.U32 R222, R2, R231, RZ ;  /* 0x000000e702de7227 */ /* 0x000fe200078e00ff */
[----:B------:R-:W-:Y:S02]  /*e3b0*/  @!P1 IADD3 R3, -R3, RZ, RZ ;  /* 0x000000ff03039210 */ /* 0x000fe40007ffe1ff */
[----:B------:R-:W-:Y:S01]  /*e3c0*/  ISETP.GT.U32.AND P1, PT, R4, R233, PT ;  /* 0x000000e90400720c */ /* 0x000fe20003f24070 */
[----:B------:R-:W-:Y:S02]  /*e3d0*/  IMAD.MOV R225, RZ, RZ, -R220 ;  /* 0x000000ffffe17224 */ /* 0x000fe400078e0adc */
[----:B------:R1:W-:Y:S01]  /*e3e0*/  STL [R1+0x72c], R3 ;  /* 0x00072c0301007387 */ /* 0x0003e20000100800 */
[----:B------:R-:W-:-:S02]  /*e3f0*/  @!P5 IMAD.IADD R232, R232, 0x1, -R4 ;  /* 0x00000001e8e8d824 */ /* 0x000fc400078e0a04 */
[----:B------:R-:W-:Y:S02]  /*e400*/  IMAD.MOV R222, RZ, RZ, -R222 ;  /* 0x000000ffffde7224 */ /* 0x000fe400078e0ade */
[C---:B------:R-:W-:Y:S02]  /*e410*/  IMAD R228, R4.reuse, R225, R228 ;  /* 0x000000e104e47224 */ /* 0x040fe400078e02e4 */
[----:B------:R-:W-:Y:S02]  /*e420*/  IMAD R231, R4, R222, R231 ;  /* 0x000000de04e77224 */ /* 0x000fe400078e02e7 */
[----:B------:R-:W-:Y:S01]  /*e430*/  IMAD.HI.U32 R220, R2, R230, RZ ;  /* 0x000000e602dc7227 */ /* 0x000fe200078e00ff */
[----:B-1----:R-:W-:-:S03]  /*e440*/  MOV R3, R219 ;  /* 0x000000db00037202 */ /* 0x002fc60000000f00 */
[----:B------:R-:W-:Y:S01]  /*e450*/  @!P1 IMAD.IADD R233, R233, 0x1, -R4 ;  /* 0x00000001e9e99824 */ /* 0x000fe200078e0a04 */
[----:B------:R-:W-:Y:S01]  /*e460*/  ISETP.GE.AND P1, PT, R224, RZ, PT ;  /* 0x000000ffe000720c */ /* 0x000fe20003f26270 */
[----:B------:R-:W-:Y:S01]  /*e470*/  @!P3 IMAD.MOV R3, RZ, RZ, -R3 ;  /* 0x000000ffff03b224 */ /* 0x000fe200078e0a03 */
[C---:B------:R-:W-:Y:S01]  /*e480*/  ISETP.GT.U32.AND P3, PT, R4.reuse, R232, PT ;  /* 0x000000e80400720c */ /* 0x040fe20003f64070 */
[----:B------:R-:W-:Y:S01]  /*e490*/  IMAD.MOV R220, RZ, RZ, -R220 ;  /* 0x000000ffffdc7224 */ /* 0x000fe200078e0adc */
[----:B------:R-:W-:Y:S01]  /*e4a0*/  ISETP.GT.U32.AND P5, PT, R4, R233, PT ;  /* 0x000000e90400720c */ /* 0x000fe20003fa4070 */
[----:B------:R-:W-:Y:S01]  /*e4b0*/  VIADD R224, R0, 0x12b ;  /* 0x0000012b00e07836 */ /* 0x000fe20000000000 */
[----:B------:R1:W-:Y:S01]  /*e4c0*/  STL [R1+0x724], R3 ;  /* 0x0007240301007387 */ /* 0x0003e20000100800 */
[----:B------:R-:W-:Y:S01]  /*e4d0*/  IMAD R230, R4, R220, R230 ;  /* 0x000000dc04e67224 */ /* 0x000fe200078e02e6 */
[C---:B------:R-:W-:Y:S01]  /*e4e0*/  IADD3 R220, R0.reuse, 0x12c, RZ ;  /* 0x0000012c00dc7810 */ /* 0x040fe20007ffe0ff */
[C---:B------:R-:W-:Y:S01]  /*e4f0*/  VIADD R227, R0.reuse, 0x12e ;  /* 0x0000012e00e37836 */ /* 0x040fe20000000000 */
[----:B------:R-:W-:Y:S01]  /*e500*/  IABS R226, R224 ;  /* 0x000000e000e27213 */ /* 0x000fe20000000000 */
[C---:B------:R-:W-:Y:S01]  /*e510*/  VIADD R225, R0.reuse, 0x12d ;  /* 0x0000012d00e17836 */ /* 0x040fe20000000000 */
[----:B------:R-:W-:Y:S01]  /*e520*/  IABS R219, R220 ;  /* 0x000000dc00db7213 */ /* 0x000fe20000000000 */
        /* <DEDUP_REMOVED lines=13> */
[----:B------:R-:W-:Y:S02]  /*e600*/  @!P3 IMAD.IADD R230, R230, 0x1, -R4 ;  /* 0x00000001e6e6b824 */ /* 0x000fe400078e0a04 */
[----:B------:R-:W-:Y:S02]  /*e610*/  IMAD R226, R4, R229, R226 ;  /* 0x000000e504e27224 */ /* 0x000fe400078e02e2 */
[----:B------:R-:W-:Y:S02]  /*e620*/  @!P5 IMAD.IADD R231, R231, 0x1, -R4 ;  /* 0x00000001e7e7d824 */ /* 0x000fe400078e0a04 */
[----:B------:R-:W-:Y:S01]  /*e630*/  @!P0 IADD3 R228, R228, -R4, RZ ;  /* 0x80000004e4e48210 */ /* 0x000fe20007ffe0ff */
[----:B------:R-:W-:Y:S01]  /*e640*/  IMAD.MOV.U32 R28, RZ, RZ, R233 ;  /* 0x000000ffff1c7224 */ /* 0x000fe200078e00e9 */
[----:B------:R-:W-:Y:S01]  /*e650*/  ISETP.GE.AND P0, PT, R221, RZ, PT ;  /* 0x000000ffdd00720c */ /* 0x000fe20003f06270 */
[----:B------:R-:W-:Y:S01]  /*e660*/  IMAD.HI.U32 R221, R2, R219, RZ ;  /* 0x000000db02dd7227 */ /* 0x000fe200078e00ff */
[----:B------:R-:W-:-:S02]  /*e670*/  ISETP.GT.U32.AND P5, PT, R4, R228, PT ;  /* 0x000000e40400720c */ /* 0x000fc40003fa4070 */
[C---:B------:R-:W-:Y:S01]  /*e680*/  ISETP.GT.U32.AND P3, PT, R4.reuse, R231, PT ;  /* 0x000000e70400720c */ /* 0x040fe20003f64070 */
[----:B------:R-:W-:Y:S01]  /*e690*/  IMAD.MOV R221, RZ, RZ, -R221 ;  /* 0x000000ffffdd7224 */ /* 0x000fe200078e0add */
[----:B-1----:R-:W-:Y:S01]  /*e6a0*/  MOV R3, R232 ;  /* 0x000000e800037202 */ /* 0x002fe20000000f00 */
[----:B------:R-:W-:Y:S01]  /*e6b0*/  @!P6 IMAD.MOV R28, RZ, RZ, -R28 ;  /* 0x000000ffff1ce224 */ /* 0x000fe200078e0a1c */
[C---:B------:R-:W-:Y:S01]  /*e6c0*/  ISETP.GT.U32.AND P6, PT, R4.reuse, R230, PT ;  /* 0x000000e60400720c */ /* 0x040fe20003fc4070 */
[----:B------:R-:W-:Y:S02]  /*e6d0*/  IMAD R219, R4, R221, R219 ;  /* 0x000000dd04db7224 */ /* 0x000fe400078e02db */
[----:B------:R-:W-:Y:S01]  /*e6e0*/  @!P4 IMAD.MOV R3, RZ, RZ, -R3 ;  /* 0x000000ffff03c224 */ /* 0x000fe200078e0a03 */
[----:B------:R-:W-:Y:S01]  /*e6f0*/  ISETP.GE.AND P4, PT, R224, RZ, PT ;  /* 0x000000ffe000720c */ /* 0x000fe20003f86270 */
[----:B------:R-:W-:Y:S01]  /*e700*/  IMAD.HI.U32 R224, R2, R222, RZ ;  /* 0x000000de02e07227 */ /* 0x000fe200078e00ff */
[----:B------:R-:W-:Y:S03]  /*e710*/  STL [R1+0x650], R28 ;  /* 0x0006501c01007387 */ /* 0x000fe60000100800 */
[--C-:B------:R-:W-:Y:S01]  /*e720*/  @!P5 IMAD.IADD R228, R228, 0x1, -R4.reuse ;  /* 0x00000001e4e4d824 */ /* 0x100fe200078e0a04 */
[----:B------:R-:W-:Y:S01]  /*e730*/  ISETP.GT.U32.AND P5, PT, R4, R226, PT ;  /* 0x000000e20400720c */ /* 0x000fe20003fa4070 */
[----:B------:R1:W-:Y:S01]  /*e740*/  STL [R1+0x688], R3 ;  /* 0x0006880301007387 */ /* 0x0003e20000100800 */
[----:B------:R-:W-:Y:S01]  /*e750*/  IADD3 R224, -R224, RZ, RZ ;  /* 0x000000ffe0e07210 */ /* 0x000fe20007ffe1ff */
[----:B------:R-:W-:Y:S01]  /*e760*/  @!P3 IMAD.IADD R231, R231, 0x1, -R4 ;  /* 0x00000001e7e7b824 */ /* 0x000fe200078e0a04 */
[----:B------:R-:W-:Y:S01]  /*e770*/  ISETP.GT.U32.AND P3, PT, R4, R219, PT ;  /* 0x000000db0400720c */ /* 0x000fe20003f64070 */
[----:B------:R-:W-:-:S04]  /*e780*/  IMAD.HI.U32 R229, R2, R223, RZ ;  /* 0x000000df02e57227 */ /* 0x000fc800078e00ff */
[----:B------:R-:W-:Y:S02]  /*e790*/  IMAD R222, R4, R224, R222 ;  /* 0x000000e004de7224 */ /* 0x000fe400078e02de */
[----:B-1----:R-:W-:Y:S02]  /*e7a0*/  IMAD.MOV.U32 R3, RZ, RZ, R228 ;  /* 0x000000ffff037224 */ /* 0x002fe400078e00e4 */
[--C-:B------:R-:W-:Y:S02]  /*e7b0*/  @!P5 IMAD.IADD R226, R226, 0x1, -R4.reuse ;  /* 0x00000001e2e2d824 */ /* 0x100fe400078e0a04 */
[----:B------:R-:W-:Y:S02]  /*e7c0*/  @!P2 IMAD.MOV R3, RZ, RZ, -R3 ;  /* 0x000000ffff03a224 */ /* 0x000fe400078e0a03 */
[----:B------:R-:W-:Y:S01]  /*e7d0*/  IMAD.MOV.U32 R28, RZ, RZ, R231 ;  /* 0x000000ffff1c7224 */ /* 0x000fe200078e00e7 */
[----:B------:R-:W-:Y:S01]  /*e7e0*/  ISETP.GT.U32.AND P2, PT, R4, R226, PT ;  /* 0x000000e20400720c */ /* 0x000fe20003f44070 */
[----:B------:R-:W-:Y:S01]  /*e7f0*/  @!P6 IMAD.IADD R230, R230, 0x1, -R4 ;  /* 0x00000001e6e6e824 */ /* 0x000fe200078e0a04 */
[----:B------:R1:W-:Y:S01]  /*e800*/  STL [R1+0x71c], R3 ;  /* 0x00071c0301007387 */ /* 0x0003e20000100800 */
[----:B------:R-:W-:Y:S01]  /*e810*/  VIADD R221, R0, 0x12f ;  /* 0x0000012f00dd7836 */ /* 0x000fe20000000000 */
[----:B------:R-:W-:Y:S01]  /*e820*/  ISETP.GE.AND P6, PT, R220, RZ, PT ;  /* 0x000000ffdc00720c */ /* 0x000fe20003fc6270 */
[----:B------:R-:W-:Y:S01]  /*e830*/  @!P1 IMAD.MOV R28, RZ, RZ, -R28 ;  /* 0x000000ffff1c9224 */ /* 0x000fe200078e0a1c */
[----:B------:R-:W-:Y:S01]  /*e840*/  ISETP.GT.U32.AND P1, PT, R4, R222, PT ;  /* 0x000000de0400720c */ /* 0x000fe20003f24070 */
[----:B------:R-:W-:Y:S01]  /*e850*/  IMAD.MOV R229, RZ, RZ, -R229 ;  /* 0x000000ffffe57224 */ /* 0x000fe200078e0ae5 */
[----:B------:R-:W-:Y:S01]  /*e860*/  IABS R220, R221 ;  /* 0x000000dd00dc7213 */ /* 0x000fe20000000000 */
[----:B------:R-:W-:Y:S01]  /*e870*/  VIADD R224, R0, 0x130 ;  /* 0x0000013000e07836 */ /* 0x000fe20000000000 */
[----:B------:R-:W-:Y:S01]  /*e880*/  @!P3 IADD3 R219, R219, -R4, RZ ;  /* 0x80000004dbdbb210 */ /* 0x000fe20007ffe0ff */
[C---:B------:R-:W-:Y:S01]  /*e890*/  IMAD R223, R4.reuse, R229, R223 ;  /* 0x000000e504df7224 */ /* 0x040fe200078e02df */
[----:B------:R-:W-:Y:S01]  /*e8a0*/  STL [R1+0x69c], R28 ;  /* 0x00069c1c01007387 */ /* 0x000fe20000100800 */
[----:B-1----:R-:W-:Y:S01]  /*e8b0*/  IMAD.MOV.U32 R3, RZ, RZ, R230 ;  /* 0x000000ffff037224 */ /* 0x002fe200078e00e6 */
[----:B------:R-:W-:Y:S01]  /*e8c0*/  ISETP.GT.U32.AND P3, PT, R4, R219, PT ;  /* 0x000000db0400720c */ /* 0x000fe20003f64070 */
[----:B------:R-:W-:Y:S01]  /*e8d0*/  @!P2 IMAD.IADD R226, R226, 0x1, -R4 ;  /* 0x00000001e2e2a824 */ /* 0x000fe200078e0a04 */
[----:B------:R-:W-:Y:S01]  /*e8e0*/  IABS R229, R224 ;  /* 0x000000e000e57213 */ /* 0x000fe20000000000 */
[----:B------:R-:W-:Y:S01]  /*e8f0*/  @!P0 IMAD.MOV R3, RZ, RZ, -R3 ;  /* 0x000000ffff038224 */ /* 0x000fe200078e0a03 */
[----:B------:R-:W-:Y:S01]  /*e900*/  ISETP.GT.U32.AND P5, PT, R4, R223, PT ;  /* 0x000000df0400720c */ /* 0x000fe20003fa4070 */
[----:B------:R-:W-:Y:S01]  /*e910*/  IMAD.HI.U32 R228, R2, R220, RZ ;  /* 0x000000dc02e47227 */ /* 0x000fe200078e00ff */
[----:B------:R-:W-:-:S02]  /*e920*/  ISETP.GE.AND P0, PT, R225, RZ, PT ;  /* 0x000000ffe100720c */ /* 0x000fc40003f06270 */
[----:B------:R1:W-:Y:S01]  /*e930*/  STL [R1+0x6a0], R3 ;  /* 0x0006a00301007387 */ /* 0x0003e20000100800 */
[----:B------:R-:W-:Y:S01]  /*e940*/  IMAD.MOV R228, RZ, RZ, -R228 ;  /* 0x000000ffffe47224 */ /* 0x000fe200078e0ae4 */
[----:B------:R-:W-:Y:S01]  /*e950*/  @!P1 IADD3 R222, R222, -R4, RZ ;  /* 0x80000004dede9210 */ /* 0x000fe20007ffe0ff */
[----:B------:R-:W-:Y:S01]  /*e960*/  IMAD.MOV.U32 R225, RZ, RZ, R229 ;  /* 0x000000ffffe17224 */ /* 0x000fe200078e00e5 */
[----:B------:R-:W-:Y:S01]  /*e970*/  ISETP.GE.AND P2, PT, R227, RZ, PT ;  /* 0x000000ffe300720c */ /* 0x000fe20003f46270 */
[----:B------:R-:W-:Y:S01]  /*e980*/  IMAD R220, R4, R228, R220 ;  /* 0x000000e404dc7224 */ /* 0x000fe200078e02dc */
[----:B------:R-:W-:Y:S01]  /*e990*/  ISETP.GE.AND P1, PT, R221, RZ, PT ;  /* 0x000000ffdd00720c */ /* 0x000fe20003f26270 */
[----:B------:R-:W-:Y:S02]  /*e9a0*/  IMAD.HI.U32 R227, R2, R225, RZ ;  /* 0x000000e102e37227 */ /* 0x000fe400078e00ff */
[----:B------:R-:W-:Y:S02]  /*e9b0*/  @!P5 IADD3 R223, R223, -R4, RZ ;  /* 0x80000004dfdfd210 */ /* 0x000fe40007ffe0ff */
[----:B-1----:R-:W-:-:S02]  /*e9c0*/  IMAD.MOV.U32 R3, RZ, RZ, R226 ;  /* 0x000000ffff037224 */ /* 0x002fc400078e00e2 */
[----:B------:R-:W-:Y:S01]  /*e9d0*/  @!P3 IMAD.IADD R219, R219, 0x1, -R4 ;  /* 0x00000001dbdbb824 */ /* 0x000fe200078e0a04 */
[C---:B------:R-:W-:Y:S01]  /*e9e0*/  ISETP.GT.U32.AND P3, PT, R4.reuse, R220, PT ;  /* 0x000000dc0400720c */ /* 0x040fe20003f64070 */
[----:B------:R-:W-:Y:S01]  /*e9f0*/  @!P4 IMAD.MOV R3, RZ, RZ, -R3 ;  /* 0x000000ffff03c224 */ /* 0x000fe200078e0a03 */
[C---:B------:R-:W-:Y:S01]  /*ea00*/  ISETP.GT.U32.AND P4, PT, R4.reuse, R222, PT ;  /* 0x000000de0400720c */ /* 0x040fe20003f84070 */
[----:B------:R-:W-:Y:S01]  /*ea10*/  IMAD.MOV R227, RZ, RZ, -R227 ;  /* 0x000000ffffe37224 */ /* 0x000fe200078e0ae3 */
[----:B------:R-:W-:Y:S01]  /*ea20*/  ISETP.GT.U32.AND P5, PT, R4, R223, PT ;  /* 0x000000df0400720c */ /* 0x000fe20003fa4070 */
[----:B------:R-:W-:Y:S01]  /*ea30*/  VIADD R229, R0, 0x131 ;  /* 0x0000013100e57836 */ /* 0x000fe20000000000 */
[----:B------:R1:W-:Y:S01]  /*ea40*/  STL [R1+0x6a4], R3 ;  /* 0x0006a40301007387 */ /* 0x0003e20000100800 */
[----:B------:R-:W-:Y:S02]  /*ea50*/  IMAD R221, R4, R227, R225 ;  /* 0x000000e304dd7224 */ /* 0x000fe400078e02e1 */
[----:B------:R-:W-:-:S02]  /*ea60*/  VIADD R226, R0, 0x132 ;  /* 0x0000013200e27836 */ /* 0x000fc40000000000 */
[----:B------:R-:W-:Y:S02]  /*ea70*/  VIADD R225, R0, 0x134 ;  /* 0x0000013400e17836 */ /* 0x000fe40000000000 */
[--C-:B------:R-:W-:Y:S02]  /*ea80*/  @!P3 IMAD.IADD R220, R220, 0x1, -R4.reuse ;  /* 0x00000001dcdcb824 */ /* 0x100fe400078e0a04 */
[--C-:B------:R-:W-:Y:S01]  /*ea90*/  @!P4 IMAD.IADD R222, R222, 0x1, -R4.reuse ;  /* 0x00000001dedec824 */ /* 0x100fe200078e0a04 */
[----:B------:R-:W-:Y:S01]  /*eaa0*/  ISETP.GT.U32.AND P4, PT, R4, R221, PT ;  /* 0x000000dd0400720c */ /* 0x000fe20003f84070 */
[----:B------:R-:W-:Y:S01]  /*eab0*/  @!P5 IMAD.IADD R223, R223, 0x1, -R4 ;  /* 0x00000001dfdfd824 */ /* 0x000fe200078e0a04 */
[----:B-1----:R-:W-:Y:S01]  /*eac0*/  MOV R3, R219 ;  /* 0x000000db00037202 */ /* 0x002fe20000000f00 */
[----:B------:R-:W-:Y:S01]  /*ead0*/  VIADD R219, R0, 0x133 ;  /* 0x0000013300db7836 */ /* 0x000fe20000000000 */
[----:B------:R-:W-:Y:S01]  /*eae0*/  ISETP.GT.U32.AND P3, PT, R4, R220, PT ;  /* 0x000000dc0400720c */ /* 0x000fe20003f64070 */
[C---:B------:R-:W-:Y:S01]  /*eaf0*/  VIADD R228, R0.reuse, 0x136 ;  /* 0x0000013600e47836 */ /* 0x040fe20000000000 */
[----:B------:R-:W-:Y:S01]  /*eb00*/  MOV R28, R223 ;  /* 0x000000df001c7202 */ /* 0x000fe20000000f00 */
[----:B------:R-:W-:Y:S01]  /*eb10*/  @!P6 IMAD.MOV R3, RZ, RZ, -R3 ;  /* 0x000000ffff03e224 */ /* 0x000fe200078e0a03 */
[----:B------:R-:W-:Y:S01]  /*eb20*/  ISETP.GE.AND P6, PT, R229, RZ, PT ;  /* 0x000000ffe500720c */ /* 0x000fe20003fc6270 */
[----:B------:R-:W-:Y:S01]  /*eb30*/  VIADD R233, R0, 0x135 ;  /* 0x0000013500e97836 */ /* 0x000fe20000000000 */
[----:B------:R-:W-:Y:S01]  /*eb40*/  IABS R229, R229 ;  /* 0x000000e500e57213 */ /* 0x000fe20000000000 */
[----:B------:R-:W-:Y:S01]  /*eb50*/  @!P0 IMAD.MOV R28, RZ, RZ, -R28 ;  /* 0x000000ffff1c8224 */ /* 0x000fe200078e0a1c */
[----:B------:R1:W-:Y:S01]  /*eb60*/  STL [R1+0x6a8], R3 ;  /* 0x0006a80301007387 */ /* 0x0003e20000100800 */
[----:B------:R-:W-:Y:S01]  /*eb70*/  @!P4 IMAD.IADD R221, R221, 0x1, -R4 ;  /* 0x00000001ddddc824 */ /* 0x000fe200078e0a04 */
[----:B------:R-:W-:Y:S01]  /*eb80*/  ISETP.GE.AND P5, PT, R224, RZ, PT ;  /* 0x000000ffe000720c */ /* 0x000fe20003fa6270 */
[----:B------:R-:W-:Y:S01]  /*eb90*/  IMAD.HI.U32 R224, R2, R229, RZ ;  /* 0x000000e502e07227 */ /* 0x000fe200078e00ff */
[----:B------:R-:W-:Y:S01]  /*eba0*/  STL [R1+0x6dc], R28 ;  /* 0x0006dc1c01007387 */ /* 0x000fe20000100800 */
[----:B------:R-:W-:-:S02]  /*ebb0*/  ISETP.GE.AND P0, PT, R226, RZ, PT ;  /* 0x000000ffe200720c */ /* 0x000fc40003f06270 */
[----:B------:R-:W-:Y:S01]  /*ebc0*/  ISETP.GT.U32.AND P4, PT, R4, R221, PT ;  /* 0x000000dd0400720c */ /* 0x000fe20003f84070 */
[----:B------:R-:W-:Y:S01]  /*ebd0*/  @!P3 IMAD.IADD R220, R220, 0x1, -R4 ;  /* 0x00000001dcdcb824 */ /* 0x000fe200078e0a04 */
[----:B------:R-:W-:Y:S01]  /*ebe0*/  IADD3 R224, -R224, RZ, RZ ;  /* 0x000000ffe0e07210 */ /* 0x000fe20007ffe1ff */
[----:B-1----:R-:W-:Y:S01]  /*ebf0*/  IMAD.MOV.U32 R3, RZ, RZ, R222 ;  /* 0x000000ffff037224 */ /* 0x002fe200078e00de */
[----:B------:R-:W-:Y:S01]  /*ec00*/  IABS R226, R226 ;  /* 0x000000e200e27213 */ /* 0x000fe20000000000 */
[----:B------:R-:W-:Y:S01]  /*ec10*/  VIADD R39, R0, 0x1f4 ;  /* 0x000001f400277836 */ /* 0x000fe20000000000 */
[----:B------:R-:W-:Y:S01]  /*ec20*/  ISETP.GE.AND P3, PT, R225, RZ, PT ;  /* 0x000000ffe100720c */ /* 0x000fe20003f66270 */
[----:B------:R-:W-:Y:S01]  /*ec30*/  @!P2 IMAD.MOV R3, RZ, RZ, -R3 ;  /* 0x000000ffff03a224 */ /* 0x000fe200078e0a03 */
[----:B------:R-:W-:Y:S01]  /*ec40*/  ISETP.GE.AND P2, PT, R219, RZ, PT ;  /* 0x000000ffdb00720c */ /* 0x000fe20003f46270 */
[----:B------:R-:W-:Y:S01]  /*ec50*/  IMAD R229, R4, R224, R229 ;  /* 0x000000e004e57224 */ /* 0x000fe200078e02e5 */
[----:B------:R-:W-:Y:S01]  /*ec60*/  IABS R219, R219 ;  /* 0x000000db00db7213 */ /* 0x000fe20000000000 */
[----:B------:R-:W-:Y:S01]  /*ec70*/  IMAD.HI.U32 R223, R2, R226, RZ ;  /* 0x000000e202df7227 */ /* 0x000fe200078e00ff */
[----:B------:R1:W-:Y:S01]  /*ec80*/  STL [R1+0x6e0], R3 ;  /* 0x0006e00301007387 */ /* 0x0003e20000100800 */
[----:B------:R-:W-:-:S02]  /*ec90*/  @!P4 IADD3 R221, R221, -R4, RZ ;  /* 0x80000004ddddc210 */ /* 0x000fc40007ffe0ff */
[----:B------:R-:W-:Y:S01]  /*eca0*/  IMAD.HI.U32 R222, R2, R219, RZ ;  /* 0x000000db02de7227 */ /* 0x000fe200078e00ff */
[----:B------:R-:W-:Y:S02]  /*ecb0*/  IABS R225, R225 ;  /* 0x000000e100e17213 */ /* 0x000fe40000000000 */
[----:B------:R-:W-:Y:S01]  /*ecc0*/  IABS R231, R228 ;  /* 0x000000e400e77213 */ /* 0x000fe20000000000 */
[----:B------:R-:W-:Y:S01]  /*ecd0*/  IMAD.MOV R222, RZ, RZ, -R222 ;  /* 0x000000ffffde7224 */ /* 0x000fe200078e0ade */
[----:B------:R-:W-:Y:S01]  /*ece0*/  IADD3 R224, R0, 0x137, RZ ;  /* 0x0000013700e07810 */ /* 0x000fe20007ffe0ff */
[----:B------:R-:W-:Y:S02]  /*ecf0*/  IMAD.MOV R223, RZ, RZ, -R223 ;  /* 0x000000ffffdf7224 */ /* 0x000fe400078e0adf */
[----:B-1----:R-:W-:Y:S02]  /*ed00*/  IMAD.MOV.U32 R3, RZ, RZ, R220 ;  /* 0x000000ffff037224 */ /* 0x002fe400078e00dc */
[C---:B------:R-:W-:Y:S01]  /*ed10*/  IMAD R219, R4.reuse, R222, R219 ;  /* 0x000000de04db7224 */ /* 0x040fe200078e02db */
[----:B------:R-:W-:Y:S01]  /*ed20*/  IABS R222, R224 ;  /* 0x000000e000de7213 */ /* 0x000fe20000000000 */
[----:B------:R-:W-:Y:S01]  /*ed30*/  @!P1 IMAD.MOV R3, RZ, RZ, -R3 ;  /* 0x000000ffff039224 */ /* 0x000fe200078e0a03 */
[C---:B------:R-:W-:Y:S01]  /*ed40*/  ISETP.GT.U32.AND P1, PT, R4.reuse, R229, PT ;  /* 0x000000e50400720c */ /* 0x040fe20003f24070 */
[----:B------:R-:W-:-:S02]  /*ed50*/  IMAD R226, R4, R223, R226 ;  /* 0x000000df04e27224 */ /* 0x000fc400078e02e2 */
[----:B------:R-:W-:Y:S01]  /*ed60*/  IMAD.HI.U32 R220, R2, R225, RZ ;  /* 0x000000e102dc7227 */ /* 0x000fe200078e00ff */
[----:B------:R1:W-:Y:S02]  /*ed70*/  STL [R1+0x6b8], R3 ;  /* 0x0006b80301007387 */ /* 0x0003e40000100800 */
[----:B------:R-:W-:Y:S01]  /*ed80*/  ISETP.GT.U32.AND P4, PT, R4, R226, PT ;  /* 0x000000e20400720c */ /* 0x000fe20003f84070 */
[----:B------:R-:W-:Y:S02]  /*ed90*/  IMAD.MOV R220, RZ, RZ, -R220 ;  /* 0x000000ffffdc7224 */ /* 0x000fe400078e0adc */
[----:B------:R-:W-:-:S04]  /*eda0*/  IMAD.HI.U32 R223, R2, R231, RZ ;  /* 0x000000e702df7227 */ /* 0x000fc800078e00ff */
[--C-:B------:R-:W-:Y:S02]  /*edb0*/  @!P1 IMAD.IADD R229, R229, 0x1, -R4.reuse ;  /* 0x00000001e5e59824 */ /* 0x100fe400078e0a04 */
[----:B-1----:R-:W-:Y:S01]  /*edc0*/  IMAD.MOV.U32 R3, RZ, RZ, R221 ;  /* 0x000000ffff037224 */ /* 0x002fe200078e00dd */
[----:B------:R-:W-:Y:S01]  /*edd0*/  IABS R221, R233 ;  /* 0x000000e900dd7213 */ /* 0x000fe20000000000 */
[C---:B------:R-:W-:Y:S01]  /*ede0*/  IMAD R225, R4.reuse, R220, R225 ;  /* 0x000000dc04e17224 */ /* 0x040fe200078e02e1 */
[C---:B------:R-:W-:Y:S01]  /*edf0*/  ISETP.GT.U32.AND P1, PT, R4.reuse, R229, PT ;  /* 0x000000e50400720c */ /* 0x040fe20003f24070 */
[----:B------:R-:W-:Y:S01]  /*ee00*/  @!P5 IMAD.MOV R3, RZ, RZ, -R3 ;  /* 0x000000ffff03d224 */ /* 0x000fe200078e0a03 */
[----:B------:R-:W-:Y:S01]  /*ee10*/  ISETP.GT.U32.AND P5, PT, R4, R219, PT ;  /* 0x000000db0400720c */ /* 0x000fe20003fa4070 */
[----:B------:R-:W-:Y:S02]  /*ee20*/  @!P4 IMAD.IADD R226, R226, 0x1, -R4 ;  /* 0x00000001e2e2c824 */ /* 0x000fe400078e0a04 */
[----:B------:R-:W-:Y:S01]  /*ee30*/  IMAD.HI.U32 R227, R2, R221, RZ ;  /* 0x000000dd02e37227 */ /* 0x000fe200078e00ff */
[----:B------:R1:W-:Y:S02]  /*ee40*/  STL [R1+0x6bc], R3 ;  /* 0x0006bc0301007387 */ /* 0x0003e40000100800 */
[----:B------:R-:W-:Y:S01]  /*ee50*/  ISETP.GT.U32.AND P4, PT, R4, R226, PT ;  /* 0x000000e20400720c */ /* 0x000fe20003f84070 */
[----:B------:R-:W-:-:S02]  /*ee60*/  IMAD.MOV R223, RZ, RZ, -R223 ;  /* 0x000000ffffdf7224 */ /* 0x000fc400078e0adf */
[----:B------:R-:W-:Y:S02]  /*ee70*/  IMAD.MOV R227, RZ, RZ, -R227 ;  /* 0x000000ffffe37224 */ /* 0x000fe400078e0ae3 */
[----:B------:R-:W-:Y:S01]  /*ee80*/  @!P1 IADD3 R229, R229, -R4, RZ ;  /* 0x80000004e5e59210 */ /* 0x000fe20007ffe0ff */
[C---:B------:R-:W-:Y:S01]  /*ee90*/  IMAD R231, R4.reuse, R223, R231 ;  /* 0x000000df04e77224 */ /* 0x040fe200078e02e7 */
[C---:B------:R-:W-:Y:S01]  /*eea0*/  ISETP.GT.U32.AND P1, PT, R4.reuse, R225, PT ;  /* 0x000000e10400720c */ /* 0x040fe20003f24070 */
[--C-:B------:R-:W-:Y:S02]  /*eeb0*/  @!P5 IMAD.IADD R219, R219, 0x1, -R4.reuse ;  /* 0x00000001dbdbd824 */ /* 0x100fe400078e0a04 */
[C---:B------:R-:W-:Y:S02]  /*eec0*/  IMAD R221, R4.reuse, R227, R221 ;  /* 0x000000e304dd7224 */ /* 0x040fe400078e02dd */
[----:B-1----:R-:W-:Y:S01]  /*eed0*/  IMAD.MOV.U32 R3, RZ, RZ, R229 ;  /* 0x000000ffff037224 */ /* 0x002fe200078e00e5 */
[----:B------:R-:W-:Y:S01]  /*eee0*/  ISETP.GT.U32.AND P5, PT, R4, R219, PT ;  /* 0x000000db0400720c */ /* 0x000fe20003fa4070 */
[--C-:B------:R-:W-:Y:S01]  /*eef0*/  @!P4 IMAD.IADD R226, R226, 0x1, -R4.reuse ;  /* 0x00000001e2e2c824 */ /* 0x100fe200078e0a04 */
[----:B------:R-:W-:Y:S01]  /*ef00*/  ISETP.GT.U32.AND P4, PT, R4, R221, PT ;  /* 0x000000dd0400720c */ /* 0x000fe20003f84070 */
[C---:B------:R-:W-:Y:S01]  /*ef10*/  VIADD R220, R0.reuse, 0x138 ;  /* 0x0000013800dc7836 */ /* 0x040fe20000000000 */
[----:B------:R-:W-:Y:S01]  /*ef20*/  @!P6 IADD3 R3, -R3, RZ, RZ ;  /* 0x000000ff0303e210 */ /* 0x000fe20007ffe1ff */
[----:B------:R-:W-:Y:S01]  /*ef30*/  VIADD R223, R0, 0x139 ;  /* 0x0000013900df7836 */ /* 0x000fe20000000000 */
[----:B------:R-:W-:Y:S01]  /*ef40*/  ISETP.GE.AND P6, PT, R233, RZ, PT ;  /* 0x000000ffe900720c */ /* 0x000fe20003fc6270 */
[----:B------:R-:W-:Y:S01]  /*ef50*/  @!P1 IMAD.IADD R225, R225, 0x1, -R4 ;  /* 0x00000001e1e19824 */ /* 0x000fe200078e0a04 */
[----:B------:R-:W-:Y:S01]  /*ef60*/  IABS R230, R220 ;  /* 0x000000dc00e67213 */ /* 0x000fe20000000000 */
[----:B------:R1:W-:Y:S01]  /*ef70*/  STL [R1+0x694], R3 ;  /* 0x0006940301007387 */ /* 0x0003e20000100800 */
[----:B------:R-:W-:Y:S01]  /*ef80*/  IMAD.HI.U32 R232, R2, R222, RZ ;  /* 0x000000de02e87227 */ /* 0x000fe200078e00ff */
[----:B------:R-:W-:-:S02]  /*ef90*/  IABS R229, R223 ;  /* 0x000000df00e57213 */ /* 0x000fc40000000000 */
[C---:B------:R-:W-:Y:S01]  /*efa0*/  ISETP.GT.U32.AND P1, PT, R4.reuse, R225, PT ;  /* 0x000000e10400720c */ /* 0x040fe20003f24070 */
[--C-:B------:R-:W-:Y:S01]  /*efb0*/  @!P5 IMAD.IADD R219, R219, 0x1, -R4.reuse ;  /* 0x00000001dbdbd824 */ /* 0x100fe200078e0a04 */
[----:B------:R-:W-:Y:S01]  /*efc0*/  ISETP.GT.U32.AND P5, PT, R4, R231, PT ;  /* 0x000000e70400720c */ /* 0x000fe20003fa4070 */
[----:B------:R-:W-:Y:S01]  /*efd0*/  @!P4 IMAD.IADD R221, R221, 0x1, -R4 ;  /* 0x00000001ddddc824 */ /* 0x000fe200078e0a04 */
[----:B------:R-:W-:Y:S01]  /*efe0*/  ISETP.GE.AND P4, PT, R228, RZ, PT ;  /* 0x000000ffe400720c */ /* 0x000fe20003f86270 */
[----:B------:R-:W-:Y:S02]  /*eff0*/  IMAD.MOV R232, RZ, RZ, -R232 ;  /* 0x000000ffffe87224 */ /* 0x000fe400078e0ae8 */
[----:B-1----:R-:W-:Y:S02]  /*f000*/  IMAD.MOV.U32 R3, RZ, RZ, R226 ;  /* 0x000000ffff037224 */ /* 0x002fe400078e00e2 */
[----:B------:R-:W-:-:S03]  /*f010*/  IMAD.HI.U32 R227, R2, R230, RZ ;  /* 0x000000e602e37227 */ /* 0x000fc600078e00ff */
[----:B------:R-:W-:Y:S01]  /*f020*/  @!P0 IADD3 R3, -R3, RZ, RZ ;  /* 0x000000ff03038210 */ /* 0x000fe20007ffe1ff */
[----:B------:R-:W-:-:S04]  /*f030*/  IMAD.HI.U32 R226, R2, R229, RZ ;  /* 0x000000e502e27227 */ /* 0x000fc800078e00ff */
[----:B------:R-:W-:Y:S01]  /*f040*/  @!P5 IMAD.IADD R231, R231, 0x1, -R4 ;  /* 0x00000001e7e7d824 */ /* 0x000fe200078e0a04 */
[C---:B------:R-:W-:Y:S01]  /*f050*/  ISETP.GT.U32.AND P5, PT, R4.reuse, R221, PT ;  /* 0x000000dd0400720c */ /* 0x040fe20003fa4070 */
[C---:B------:R-:W-:Y:S01]  /*f060*/  IMAD R222, R4.reuse, R232, R222 ;  /* 0x000000e804de7224 */ /* 0x040fe200078e02de */
[----:B------:R1:W-:Y:S01]  /*f070*/  STL [R1+0x678], R3 ;  /* 0x0006780301007387 */ /* 0x0003e20000100800 */
[----:B------:R-:W-:Y:S01]  /*f080*/  IMAD.MOV R227, RZ, RZ, -R227 ;  /* 0x000000ffffe37224 */ /* 0x000fe200078e0ae3 */
[C---:B------:R-:W-:Y:S01]  /*f090*/  ISETP.GT.U32.AND P0, PT, R4.reuse, R231, PT ;  /* 0x000000e70400720c */ /* 0x040fe20003f04070 */
[----:B------:R-:W-:Y:S01]  /*f0a0*/  @!P1 IMAD.IADD R225, R225, 0x1, -R4 ;  /* 0x00000001e1e19824 */ /* 0x000fe200078e0a04 */
[C---:B------:R-:W-:Y:S01]  /*f0b0*/  ISETP.GT.U32.AND P1, PT, R4.reuse, R222, PT ;  /* 0x000000de0400720c */ /* 0x040fe20003f24070 */
[----:B------:R-:W-:Y:S02]  /*f0c0*/  IMAD.MOV R226, RZ, RZ, -R226 ;  /* 0x000000ffffe27224 */ /* 0x000fe400078e0ae2 */
[----:B------:R-:W-:Y:S01]  /*f0d0*/  IMAD R230, R4, R227, R230 ;  /* 0x000000e304e67224 */ /* 0x000fe200078e02e6 */
[----:B------:R-:W-:Y:S01]  /*f0e0*/  IADD3 R227, R0, 0x13c, RZ ;  /* 0x0000013c00e37810 */ /* 0x000fe20007ffe0ff */
[----:B------:R-:W-:-:S02]  /*f0f0*/  IMAD R229, R4, R226, R229 ;  /* 0x000000e204e57224 */ /* 0x000fc400078e02e5 */
[----:B-1----:R-:W-:Y:S01]  /*f100*/  IMAD.MOV.U32 R3, RZ, RZ, R225 ;  /* 0x000000ffff037224 */ /* 0x002fe200078e00e1 */
[----:B------:R-:W-:Y:S01]  /*f110*/  IABS R228, R227 ;  /* 0x000000e300e47213 */ /* 0x000fe20000000000 */
[----:B------:R-:W-:Y:S01]  /*f120*/  IMAD.MOV.U32 R28, RZ, RZ, R219 ;  /* 0x000000ffff1c7224 */ /* 0x000fe200078e00db */
[----:B------:R-:W-:Y:S01]  /*f130*/  IADD3 R219, R0, 0x13a, RZ ;  /* 0x0000013a00db7810 */ /* 0x000fe20007ffe0ff */
[----:B------:R-:W-:Y:S01]  /*f140*/  @!P3 IMAD.MOV R3, RZ, RZ, -R3 ;  /* 0x000000ffff03b224 */ /* 0x000fe200078e0a03 */
[C---:B------:R-:W-:Y:S01]  /*f150*/  ISETP.GT.U32.AND P3, PT, R4.reuse, R230, PT ;  /* 0x000000e60400720c */ /* 0x040fe20003f64070 */
[--C-:B------:R-:W-:Y:S01]  /*f160*/  @!P0 IMAD.IADD R231, R231, 0x1, -R4.reuse ;  /* 0x00000001e7e78824 */ /* 0x100fe200078e0a04 */
[----:B------:R-:W-:Y:S01]  /*f170*/  ISETP.GT.U32.AND P0, PT, R4, R229, PT ;  /* 0x000000e50400720c */ /* 0x000fe20003f04070 */
[----:B------:R-:W-:Y:S01]  /*f180*/  @!P5 IMAD.IADD R221, R221, 0x1, -R4 ;  /* 0x00000001ddddd824 */ /* 0x000fe200078e0a04 */
[----:B------:R-:W-:Y:S01]  /*f190*/  ISETP.GE.AND P5, PT, R220, RZ, PT ;  /* 0x000000ffdc00720c */ /* 0x000fe20003fa6270 */
[----:B------:R-:W-:-:S02]  /*f1a0*/  VIADD R220, R0, 0x13b ;  /* 0x0000013b00dc7836 */ /* 0x000fc40000000000 */
[----:B------:R-:W-:Y:S01]  /*f1b0*/  @!P2 IMAD.MOV R28, RZ, RZ, -R28 ;  /* 0x000000ffff1ca224 */ /* 0x000fe200078e0a1c */
[----:B------:R-:W-:Y:S01]  /*f1c0*/  ISETP.GE.AND P2, PT, R224, RZ, PT ;  /* 0x000000ffe000720c */ /* 0x000fe20003f46270 */
[--C-:B------:R-:W-:Y:S01]  /*f1d0*/  @!P1 IMAD.IADD R222, R222, 0x1, -R4.reuse ;  /* 0x00000001dede9824 */ /* 0x100fe200078e0a04 */
[----:B------:R-:W-:Y:S01]  /*f1e0*/  ISETP.GE.AND P1, PT, R223, RZ, PT ;  /* 0x000000ffdf00720c */ /* 0x000fe20003f26270 */
[----:B------:R-:W-:Y:S01]  /*f1f0*/  VIADD R226, R0, 0x13d ;  /* 0x0000013d00e27836 */ /* 0x000fe20000000000 */
[----:B------:R-:W-:Y:S01]  /*f200*/  IABS R224, R219 ;  /* 0x000000db00e07213 */ /* 0x000fe20000000000 */
[----:B------:R1:W-:Y:S01]  /*f210*/  STL [R1+0x668], R28 ;  /* 0x0006681c01007387 */ /* 0x0003e20000100800 */
[----:B------:R-:W-:Y:S01]  /*f220*/  IABS R223, R220 ;  /* 0x000000dc00df7213 */ /* 0x000fe20000000000 */
[--C-:B------:R-:W-:Y:S01]  /*f230*/  @!P3 IMAD.IADD R230, R230, 0x1, -R4.reuse ;  /* 0x00000001e6e6b824 */ /* 0x100fe200078e0a04 */
[----:B------:R-:W-:Y:S01]  /*f240*/  ISETP.GT.U32.AND P3, PT, R4, R222, PT ;  /* 0x000000de0400720c */ /* 0x000fe20003f64070 */
[----:B------:R2:W-:Y:S01]  /*f250*/  STL [R1+0x664], R3 ;  /* 0x0006640301007387 */ /* 0x0005e20000100800 */
[----:B------:R-:W-:Y:S01]  /*f260*/  @!P0 IMAD.IADD R229, R229, 0x1, -R4 ;  /* 0x00000001e5e58824 */ /* 0x000fe200078e0a04 */
[----:B------:R-:W-:Y:S01]  /*f270*/  IABS R233, R226 ;  /* 0x000000e200e97213 */ /* 0x000fe20000000000 */
[----:B------:R-:W-:-:S03]  /*f280*/  IMAD.HI.U32 R225, R2, R224, RZ ;  /* 0x000000e002e17227 */ /* 0x000fc600078e00ff */
[C---:B------:R-:W-:Y:S01]  /*f290*/  ISETP.GT.U32.AND P0, PT, R4.reuse, R229, PT ;  /* 0x000000e50400720c */ /* 0x040fe20003f04070 */
[----:B------:R-:W-:Y:S02]  /*f2a0*/  IMAD.MOV R225, RZ, RZ, -R225 ;  /* 0x000000ffffe17224 */ /* 0x000fe400078e0ae1 */
[----:B-1----:R-:W-:Y:S02]  /*f2b0*/  IMAD.MOV.U32 R28, RZ, RZ, R231 ;  /* 0x000000ffff1c7224 */ /* 0x002fe400078e00e7 */
[----:B--2---:R-:W-:Y:S02]  /*f2c0*/  IMAD.MOV.U32 R3, RZ, RZ, R221 ;  /* 0x000000ffff037224 */ /* 0x004fe400078e00dd */
[----:B------:R-:W-:Y:S02]  /*f2d0*/  IMAD.MOV.U32 R221, RZ, RZ, R223 ;  /* 0x000000ffffdd7224 */ /* 0x000fe400078e00df */
[----:B------:R-:W-:Y:S01]  /*f2e0*/  IMAD R224, R4, R225, R224 ;  /* 0x000000e104e07224 */ /* 0x000fe200078e02e0 */
[----:B------:R-:W-:Y:S01]  /*f2f0*/  @!P6 IADD3 R3, -R3, RZ, RZ ;  /* 0x000000ff0303e210 */ /* 0x000fe20007ffe1ff */
[----:B------:R-:W-:Y:S01]  /*f300*/  IMAD.HI.U32 R223, R2, R221, RZ ;  /* 0x000000dd02df7227 */ /* 0x000fe200078e00ff */
[----:B------:R-:W-:-:S03]  /*f310*/  ISETP.GT.U32.AND P6, PT, R4, R230, PT ;  /* 0x000000e60400720c */ /* 0x000fc60003fc4070 */
[----:B------:R-:W-:Y:S01]  /*f320*/  IMAD.MOV R223, RZ, RZ, -R223 ;  /* 0x000000ffffdf7224 */ /* 0x000fe200078e0adf */
[----:B------:R1:W-:Y:S01]  /*f330*/  STL [R1+0x5b8], R3 ;  /* 0x0005b80301007387 */ /* 0x0003e20000100800 */
[--C-:B------:R-:W-:Y:S01]  /*f340*/  @!P3 IMAD.IADD R222, R222, 0x1, -R4.reuse ;  /* 0x00000001dedeb824 */ /* 0x100fe200078e0a04 */
[C---:B------:R-:W-:Y:S01]  /*f350*/  ISETP.GT.U32.AND P3, PT, R4.reuse, R224, PT ;  /* 0x000000e00400720c */ /* 0x040fe20003f64070 */
[----:B------:R-:W-:Y:S02]  /*f360*/  IMAD R221, R4, R223, R221 ;  /* 0x000000df04dd7224 */ /* 0x000fe400078e02dd */
[----:B------:R-:W-:Y:S02]  /*f370*/  @!P0 IMAD.IADD R229, R229, 0x1, -R4 ;  /* 0x00000001e5e58824 */ /* 0x000fe400078e0a04 */
[----:B------:R-:W-:Y:S01]  /*f380*/  IMAD.HI.U32 R223, R2, R228, RZ ;  /* 0x000000e402df7227 */ /* 0x000fe200078e00ff */
[----:B------:R-:W-:-:S03]  /*f390*/  ISETP.GT.U32.AND P0, PT, R4, R221, PT ;  /* 0x000000dd0400720c */ /* 0x000fc60003f04070 */
[--C-:B------:R-:W-:Y:S01]  /*f3a0*/  @!P6 IMAD.IADD R230, R230, 0x1, -R4.reuse ;  /* 0x00000001e6e6e824 */ /* 0x100fe200078e0a04 */
[----:B------:R-:W-:Y:S01]  /*f3b0*/  ISETP.GE.AND P6, PT, R219, RZ, PT ;  /* 0x000000ffdb00720c */ /* 0x000fe20003fc6270 */
[----:B------:R-:W-:Y:S01]  /*f3c0*/  IMAD.MOV R223, RZ, RZ, -R223 ;  /* 0x000000ffffdf7224 */ /* 0x000fe200078e0adf */
[----:B------:R-:W-:Y:S01]  /*f3d0*/  IADD3 R219, R0, 0x13e, RZ ;  /* 0x0000013e00db7810 */ /* 0x000fe20007ffe0ff */
[----:B------:R-:W-:Y:S01]  /*f3e0*/  @!P3 IMAD.IADD R224, R224, 0x1, -R4 ;  /* 0x00000001e0e0b824 */ /* 0x000fe200078e0a04 */
[----:B------:R-:W-:Y:S01]  /*f3f0*/  ISETP.GE.AND P3, PT, R220, RZ, PT ;  /* 0x000000ffdc00720c */ /* 0x000fe20003f66270 */
[----:B------:R-:W-:Y:S02]  /*f400*/  @!P4 IMAD.MOV R28, RZ, RZ, -R28 ;  /* 0x000000ffff1cc224 */ /* 0x000fe400078e0a1c */
[C---:B------:R-:W-:Y:S01]  /*f410*/  IMAD R228, R4.reuse, R223, R228 ;  /* 0x000000df04e47224 */ /* 0x040fe200078e02e4 */
[----:B------:R-:W-:Y:S01]  /*f420*/  IABS R223, R219 ;  /* 0x000000db00df7213 */ /* 0x000fe20000000000 */
[----:B-1----:R-:W-:Y:S01]  /*f430*/  IMAD.MOV.U32 R3, RZ, RZ, R222 ;  /* 0x000000ffff037224 */ /* 0x002fe200078e00de */
[----:B------:R-:W-:Y:S01]  /*f440*/  @!P0 IADD3 R221, R221, -R4, RZ ;  /* 0x80000004dddd8210 */ /* 0x000fe20007ffe0ff */
[----:B------:R1:W-:Y:S01]  /*f450*/  STL [R1+0x5bc], R28 ;  /* 0x0005bc1c01007387 */ /* 0x0003e20000100800 */
[----:B------:R-:W-:Y:S01]  /*f460*/  ISETP.GT.U32.AND P0, PT, R4, R224, PT ;  /* 0x000000e00400720c */ /* 0x000fe20003f04070 */
[----:B------:R-:W-:Y:S01]  /*f470*/  IMAD.HI.U32 R225, R2, R233, RZ ;  /* 0x000000e902e17227 */ /* 0x000fe200078e00ff */
[----:B------:R-:W-:-:S03]  /*f480*/  ISETP.GT.U32.AND P4, PT, R4, R228, PT ;  /* 0x000000e40400720c */ /* 0x000fc60003f84070 */
[----:B------:R-:W-:-:S04]  /*f490*/  IMAD.HI.U32 R222, R2, R223, RZ ;  /* 0x000000df02de7227 */ /* 0x000fc800078e00ff */
[----:B-1----:R-:W-:Y:S02]  /*f4a0*/  IMAD.MOV.U32 R28, RZ, RZ, R230 ;  /* 0x000000ffff1c7224 */ /* 0x002fe400078e00e6 */
[----:B------:R-:W-:Y:S01]  /*f4b0*/  @!P2 IMAD.MOV R3, RZ, RZ, -R3 ;  /* 0x000000ffff03a224 */ /* 0x000fe200078e0a03 */
[----:B------:R-:W-:Y:S01]  /*f4c0*/  ISETP.GT.U32.AND P2, PT, R4, R221, PT ;  /* 0x000000dd0400720c */ /* 0x000fe20003f44070 */
[----:B------:R-:W-:Y:S01]  /*f4d0*/  IMAD.MOV R225, RZ, RZ, -R225 ;  /* 0x000000ffffe17224 */ /* 0x000fe200078e0ae1 */
[----:B------:R-:W-:Y:S01]  /*f4e0*/  @!P5 IADD3 R28, -R28, RZ, RZ ;  /* 0x000000ff1c1cd210 */ /* 0x000fe20007ffe1ff */
[----:B------:R-:W-:Y:S01]  /*f4f0*/  VIADD R220, R0, 0x13f ;  /* 0x0000013f00dc7836 */ /* 0x000fe20000000000 */
[----:B------:R1:W-:Y:S01]  /*f500*/  STL [R1+0x624], R3 ;  /* 0x0006240301007387 */ /* 0x0003e20000100800 */
[----:B------:R-:W-:Y:S01]  /*f510*/  @!P0 IMAD.IADD R224, R224, 0x1, -R4 ;  /* 0x00000001e0e08824 */ /* 0x000fe200078e0a04 */
[----:B------:R-:W-:Y:S01]  /*f520*/  ISETP.GE.AND P0, PT, R226, RZ, PT ;  /* 0x000000ffe200720c */ /* 0x000fe20003f06270 */
[----:B------:R-:W-:Y:S01]  /*f530*/  IMAD.MOV R222, RZ, RZ, -R222 ;  /* 0x000000ffffde7224 */ /* 0x000fe200078e0ade */
[----:B------:R2:W-:Y:S01]  /*f540*/  STL [R1+0x5d0], R28 ;  /* 0x0005d01c01007387 */ /* 0x0005e20000100800 */
[C---:B------:R-:W-:Y:S01]  /*f550*/  IMAD R233, R4.reuse, R225, R233 ;  /* 0x000000e104e97224 */ /* 0x040fe200078e02e9 */
[----:B------:R-:W-:Y:S01]  /*f560*/  IABS R225, R220 ;  /* 0x000000dc00e17213 */ /* 0x000fe20000000000 */
[----:B------:R-:W-:Y:S01]  /*f570*/  IMAD R223, R4, R222, R223 ;  /* 0x000000de04df7224 */ /* 0x000fe200078e02df */
[----:B------:R-:W-:Y:S01]  /*f580*/  @!P4 IADD3 R228, R228, -R4, RZ ;  /* 0x80000004e4e4c210 */ /* 0x000fe20007ffe0ff */
[----:B------:R-:W-:Y:S01]  /*f590*/  @!P2 IMAD.IADD R221, R221, 0x1, -R4 ;  /* 0x00000001dddda824 */ /* 0x000fe200078e0a04 */
[----:B------:R-:W-:Y:S01]  /*f5a0*/  ISETP.GT.U32.AND P5, PT, R4, R233, PT ;  /* 0x000000e90400720c */ /* 0x000fe20003fa4070 */
[----:B-1----:R-:W-:Y:S01]  /*f5b0*/  IMAD.MOV.U32 R3, RZ, RZ, R229 ;  /* 0x000000ffff037224 */ /* 0x002fe200078e00e5 */
[----:B------:R-:W-:Y:S01]  /*f5c0*/  ISETP.GE.AND P2, PT, R219, RZ, PT ;  /* 0x000000ffdb00720c */ /* 0x000fe20003f46270 */
[----:B------:R-:W-:Y:S01]  /*f5d0*/  IMAD.HI.U32 R229, R2, R225, RZ ;  /* 0x000000e102e57227 */ /* 0x000fe200078e00ff */
[----:B------:R-:W-:-:S03]  /*f5e0*/  ISETP.GT.U32.AND P4, PT, R4, R228, PT ;  /* 0x000000e40400720c */ /* 0x000fc60003f84070 */
[----:B--2---:R-:W-:Y:S02]  /*f5f0*/  IMAD.MOV.U32 R28, RZ, RZ, R224 ;  /* 0x000000ffff1c7224 */ /* 0x004fe400078e00e0 */
[----:B------:R-:W-:Y:S01]  /*f600*/  @!P1 IMAD.MOV R3, RZ, RZ, -R3 ;  /* 0x000000ffff039224 */ /* 0x000fe200078e0a03 */
[----:B------:R-:W-:Y:S01]  /*f610*/  ISETP.GE.AND P1, PT, R227, RZ, PT ;  /* 0x000000ffe300720c */ /* 0x000fe20003f26270 */
[----:B------:R-:W-:Y:S01]  /*f620*/  IMAD.MOV R229, RZ, RZ, -R229 ;  /* 0x000000ffffe57224 */ /* 0x000fe200078e0ae5 */
[----:B------:R-:W-:Y:S01]  /*f630*/  @!P6 IADD3 R28, -R28, RZ, RZ ;  /* 0x000000ff1c1ce210 */ /* 0x000fe20007ffe1ff */
[----:B------:R-:W-:Y:S01]  /*f640*/  VIADD R219, R0, 0x140 ;  /* 0x0000014000db7836 */ /* 0x000fe20000000000 */
[C---:B------:R-:W-:Y:S01]  /*f650*/  ISETP.GT.U32.AND P6, PT, R4.reuse, R223, PT ;  /* 0x000000df0400720c */ /* 0x040fe20003fc4070 */
[----:B------:R1:W-:Y:S01]  /*f660*/  STL [R1+0x61c], R3 ;  /* 0x00061c0301007387 */ /* 0x0003e20000100800 */
[----:B------:R-:W-:Y:S01]  /*f670*/  IMAD R225, R4, R229, R225 ;  /* 0x000000e504e17224 */ /* 0x000fe200078e02e1 */
[C---:B------:R-:W-:Y:S01]  /*f680*/  IADD3 R229, R0.reuse, 0x144, RZ ;  /* 0x0000014400e57810 */ /* 0x040fe20007ffe0ff */
[--C-:B------:R-:W-:Y:S01]  /*f690*/  @!P5 IMAD.IADD R233, R233, 0x1, -R4.reuse ;  /* 0x00000001e9e9d824 */ /* 0x100fe200078e0a04 */
[----:B------:R-:W-:Y:S01]  /*f6a0*/  IABS R226, R219 ;  /* 0x000000db00e27213 */ /* 0x000fe20000000000 */
[----:B------:R-:W-:Y:S01]  /*f6b0*/  VIADD R222, R0, 0x141 ;  /* 0x0000014100de7836 */ /* 0x000fe20000000000 */
[----:B------:R-:W-:Y:S01]  /*f6c0*/  STL [R1+0x5d8], R28 ;  /* 0x0005d81c01007387 */ /* 0x000fe20000100800 */
[----:B------:R-:W-:Y:S01]  /*f6d0*/  @!P4 IMAD.IADD R228, R228, 0x1, -R4 ;  /* 0x00000001e4e4c824 */ /* 0x000fe200078e0a04 */
[----:B------:R-:W-:Y:S01]  /*f6e0*/  ISETP.GT.U32.AND P5, PT, R4, R233, PT ;  /* 0x000000e90400720c */ /* 0x000fe20003fa4070 */
[----:B------:R-:W-:Y:S01]  /*f6f0*/  IMAD.HI.U32 R227, R2, R226, RZ ;  /* 0x000000e202e37227 */ /* 0x000fe200078e00ff */
[----:B------:R-:W-:-:S02]  /*f700*/  ISETP.GE.AND P4, PT, R220, RZ, PT ;  /* 0x000000ffdc00720c */ /* 0x000fc40003f86270 */
[----:B------:R-:W-:Y:S01]  /*f710*/  IABS R230, R229 ;  /* 0x000000e500e67213 */ /* 0x000fe20000000000 */
[----:B-1----:R-:W-:Y:S01]  /*f720*/  IMAD.MOV.U32 R3, RZ, RZ, R221 ;  /* 0x000000ffff037224 */ /* 0x002fe200078e00dd */
[----:B------:R-:W-:Y:S01]  /*f730*/  IADD3 R227, -R227, RZ, RZ ;  /* 0x000000ffe3e37210 */ /* 0x000fe20007ffe1ff */
[----:B------:R-:W-:Y:S01]  /*f740*/  @!P6 IMAD.IADD R223, R223, 0x1, -R4 ;  /* 0x00000001dfdfe824 */ /* 0x000fe200078e0a04 */
[----:B------:R-:W-:Y:S01]  /*f750*/  IABS R221, R222 ;  /* 0x000000de00dd7213 */ /* 0x000fe20000000000 */
[----:B------:R-:W-:Y:S01]  /*f760*/  @!P3 IMAD.MOV R3, RZ, RZ, -R3 ;  /* 0x000000ffff03b224 */ /* 0x000fe200078e0a03 */
[C---:B------:R-:W-:Y:S01]  /*f770*/  ISETP.GT.U32.AND P3, PT, R4.reuse, R225, PT ;  /* 0x000000e10400720c */ /* 0x040fe20003f64070 */
[C---:B------:R-:W-:Y:S01]  /*f780*/  IMAD R226, R4.reuse, R227, R226 ;  /* 0x000000e304e27224 */ /* 0x040fe200078e02e2 */
[----:B------:R-:W-:Y:S01]  /*f790*/  ISETP.GT.U32.AND P6, PT, R4, R223, PT ;  /* 0x000000df0400720c */ /* 0x000fe20003fc4070 */
[----:B------:R-:W-:Y:S01]  /*f7a0*/  @!P5 IMAD.IADD R233, R233, 0x1, -R4 ;  /* 0x00000001e9e9d824 */ /* 0x000fe200078e0a04 */
[----:B------:R-:W-:Y:S01]  /*f7b0*/  ISETP.GE.AND P5, PT, R219, RZ, PT ;  /* 0x000000ffdb00720c */ /* 0x000fe20003fa6270 */
[----:B------:R-:W-:Y:S01]  /*f7c0*/  IMAD.HI.U32 R219, R2, R221, RZ ;  /* 0x000000dd02db7227 */ /* 0x000fe200078e00ff */
[----:B------:R1:W-:Y:S03]  /*f7d0*/  STL [R1+0x5f8], R3 ;  /* 0x0005f80301007387 */ /* 0x0003e60000100800 */
[----:B------:R-:W-:-:S02]  /*f7e0*/  VIADD R224, R0, 0x142 ;  /* 0x0000014200e07836 */ /* 0x000fc40000000000 */
[----:B------:R-:W-:Y:S02]  /*f7f0*/  IMAD.MOV R219, RZ, RZ, -R219 ;  /* 0x000000ffffdb7224 */ /* 0x000fe400078e0adb */
[--C-:B------:R-:W-:Y:S01]  /*f800*/  @!P3 IMAD.IADD R225, R225, 0x1, -R4.reuse ;  /* 0x00000001e1e1b824 */ /* 0x100fe200078e0a04 */
[----:B------:R-:W-:Y:S01]  /*f810*/  IABS R220, R224 ;  /* 0x000000e000dc7213 */ /* 0x000fe20000000000 */
[----:B------:R-:W-:Y:S01]  /*f820*/  @!P6 IMAD.IADD R223, R223, 0x1, -R4 ;  /* 0x00000001dfdfe824 */ /* 0x000fe200078e0a04 */
[C---:B------:R-:W-:Y:S01]  /*f830*/  ISETP.GT.U32.AND P6, PT, R4.reuse, R226, PT ;  /* 0x000000e20400720c */ /* 0x040fe20003fc4070 */
[----:B-1----:R-:W-:Y:S01]  /*f840*/  IMAD.MOV.U32 R3, RZ, RZ, R228 ;  /* 0x000000ffff037224 */ /* 0x002fe200078e00e4 */
[C---:B------:R-:W-:Y:S01]  /*f850*/  ISETP.GT.U32.AND P3, PT, R4.reuse, R225, PT ;  /* 0x000000e10400720c */ /* 0x040fe20003f64070 */
[----:B------:R-:W-:Y:S02]  /*f860*/  IMAD R221, R4, R219, R221 ;  /* 0x000000db04dd7224 */ /* 0x000fe400078e02dd */
[----:B------:R-:W-:Y:S01]  /*f870*/  @!P1 IMAD.MOV R3, RZ, RZ, -R3 ;  /* 0x000000ffff039224 */ /* 0x000fe200078e0a03 */
[----:B------:R-:W-:Y:S01]  /*f880*/  ISETP.GE.AND P1, PT, R222, RZ, PT ;  /* 0x000000ffde00720c */ /* 0x000fe20003f26270 */
[----:B------:R-:W-:-:S02]  /*f890*/  VIADD R227, R0, 0x143 ;  /* 0x0000014300e37836 */ /* 0x000fc40000000000 */
[----:B------:R-:W-:Y:S01]  /*f8a0*/  IMAD.HI.U32 R222, R2, R220, RZ ;  /* 0x000000dc02de7227 */ /* 0x000fe200078e00ff */
[----:B------:R1:W-:Y:S02]  /*f8b0*/  STL [R1+0x5e0], R3 ;  /* 0x0005e00301007387 */ /* 0x0003e40000100800 */
[----:B------:R-:W-:Y:S01]  /*f8c0*/  IABS R231, R227 ;  /* 0x000000e300e77213 */ /* 0x000fe20000000000 */
[----:B------:R-:W-:Y:S01]  /*f8d0*/  IMAD.MOV R222, RZ, RZ, -R222 ;  /* 0x000000ffffde7224 */ /* 0x000fe200078e0ade */
[----:B------:R-:W-:Y:S01]  /*f8e0*/  @!P6 IADD3 R226, R226, -R4, RZ ;  /* 0x80000004e2e2e210 */ /* 0x000fe20007ffe0ff */
[----:B------:R-:W-:Y:S01]  /*f8f0*/  @!P3 IMAD.IADD R225, R225, 0x1, -R4 ;  /* 0x00000001e1e1b824 */ /* 0x000fe200078e0a04 */
[----:B------:R-:W-:Y:S01]  /*f900*/  ISETP.GT.U32.AND P3, PT, R4, R221, PT ;  /* 0x000000dd0400720c */ /* 0x000fe20003f64070 */
[----:B------:R-:W-:Y:S02]  /*f910*/  VIADD R219, R0, 0x145 ;  /* 0x0000014500db7836 */ /* 0x000fe40000000000 */
[----:B------:R-:W-:-:S04]  /*f920*/  IMAD.HI.U32 R234, R2, R231, RZ ;  /* 0x000000e702ea7227 */ /* 0x000fc800078e00ff */
[----:B-1----:R-:W-:Y:S02]  /*f930*/  IMAD.MOV.U32 R3, RZ, RZ, R233 ;  /* 0x000000ffff037224 */ /* 0x002fe400078e00e9 */
[C---:B------:R-:W-:Y:S01]  /*f940*/  IMAD R220, R4.reuse, R222, R220 ;  /* 0x000000de04dc7224 */ /* 0x040fe200078e02dc */
[----:B------:R-:W-:Y:S01]  /*f950*/  IABS R222, R219 ;  /* 0x000000db00de7213 */ /* 0x000fe20000000000 */
[----:B------:R-:W-:Y:S01]  /*f960*/  @!P0 IMAD.MOV R3, RZ, RZ, -R3 ;  /* 0x000000ffff038224 */ /* 0x000fe200078e0a03 */
[C---:B------:R-:W-:Y:S01]  /*f970*/  ISETP.GT.U32.AND P0, PT, R4.reuse, R226, PT ;  /* 0x000000e20400720c */ /* 0x040fe20003f04070 */
[----:B------:R-:W-:Y:S01]  /*f980*/  IMAD.MOV R234, RZ, RZ, -R234 ;  /* 0x000000ffffea7224 */ /* 0x000fe200078e0aea */
[----:B------:R-:W-:Y:S01]  /*f990*/  ISETP.GT.U32.AND P6, PT, R4, R220, PT ;  /* 0x000000dc0400720c */ /* 0x000fe20003fc4070 */
[----:B------:R-:W-:Y:S01]  /*f9a0*/  @!P3 IMAD.IADD R221, R221, 0x1, -R4 ;  /* 0x00000001ddddb824 */ /* 0x000fe200078e0a04 */
[----:B------:R1:W-:Y:S01]  /*f9b0*/  STL [R1+0x5cc], R3 ;  /* 0x0005cc0301007387 */ /* 0x0003e20000100800 */
[----:B------:R-:W-:Y:S01]  /*f9c0*/  ISETP.GE.AND P3, PT, R224, RZ, PT ;  /* 0x000000ffe000720c */ /* 0x000fe20003f66270 */
[----:B------:R-:W-:Y:S01]  /*f9d0*/  IMAD R224, R4, R234, R231 ;  /* 0x000000ea04e07224 */ /* 0x000fe200078e02e7 */
[----:B------:R-:W-:Y:S01]  /*f9e0*/  MOV R233, R222 ;  /* 0x000000de00e97202 */ /* 0x000fe20000000f00 */
[----:B------:R-:W-:-:S04]  /*f9f0*/  IMAD.HI.U32 R232, R2, R230, RZ ;  /* 0x000000e602e87227 */ /* 0x000fc800078e00ff */
[----:B------:R-:W-:Y:S02]  /*fa00*/  IMAD.MOV R232, RZ, RZ, -R232 ;  /* 0x000000ffffe87224 */ /* 0x000fe400078e0ae8 */
[----:B-1----:R-:W-:Y:S02]  /*fa10*/  IMAD.MOV.U32 R3, RZ, RZ, R223 ;  /* 0x000000ffff037224 */ /* 0x002fe400078e00df */
[----:B------:R-:W-:Y:S01]  /*fa20*/  @!P0 IMAD.IADD R226, R226, 0x1, -R4 ;  /* 0x00000001e2e28824 */ /* 0x000fe200078e0a04 */
[C---:B------:R-:W-:Y:S01]  /*fa30*/  ISETP.GT.U32.AND P0, PT, R4.reuse, R224, PT ;  /* 0x000000e00400720c */ /* 0x040fe20003f04070 */
[----:B------:R-:W-:Y:S01]  /*fa40*/  @!P2 IMAD.MOV R3, RZ, RZ, -R3 ;  /* 0x000000ffff03a224 */ /* 0x000fe200078e0a03 */
[----:B------:R-:W-:Y:S01]  /*fa50*/  ISETP.GT.U32.AND P2, PT, R4, R221, PT ;  /* 0x000000dd0400720c */ /* 0x000fe20003f44070 */
[----:B------:R-:W-:-:S03]  /*fa60*/  IMAD.HI.U32 R223, R2, R233, RZ ;  /* 0x000000e902df7227 */ /* 0x000fc600078e00ff */
[----:B------:R1:W-:Y:S01]  /*fa70*/  STL [R1+0x5a8], R3 ;  /* 0x0005a80301007387 */ /* 0x0003e20000100800 */
[----:B------:R-:W-:Y:S02]  /*fa80*/  IMAD.MOV.U32 R28, RZ, RZ, R225 ;  /* 0x000000ffff1c7224 */ /* 0x000fe400078e00e1 */
[----:B------:R-:W-:Y:S02]  /*fa90*/  IMAD R222, R4, R232, R230 ;  /* 0x000000e804de7224 */ /* 0x000fe400078e02e6 */
[----:B------:R-:W-:Y:S02]  /*faa0*/  IMAD.MOV R223, RZ, RZ, -R223 ;  /* 0x000000ffffdf7224 */ /* 0x000fe400078e0adf */
[----:B------:R-:W-:Y:S02]  /*fab0*/  @!P6 IMAD.IADD R220, R220, 0x1, -R4 ;  /* 0x00000001dcdce824 */ /* 0x000fe400078e0a04 */
[----:B------:R-:W-:Y:S01]  /*fac0*/  @!P4 IMAD.MOV R28, RZ, RZ, -R28 ;  /* 0x000000ffff1cc224 */ /* 0x000fe200078e0a1c */
[----:B-1----:R-:W-:Y:S01]  /*fad0*/  MOV R3, R226 ;  /* 0x000000e200037202 */ /* 0x002fe20000000f00 */
[----:B------:R-:W-:Y:S01]  /*fae0*/  VIADD R228, R0, 0x146 ;  /* 0x0000014600e47836 */ /* 0x000fe20000000000 */
[----:B------:R-:W-:Y:S01]  /*faf0*/  ISETP.GE.AND P4, PT, R227, RZ, PT ;  /* 0x000000ffe300720c */ /* 0x000fe20003f86270 */
[C---:B------:R-:W-:Y:S01]  /*fb00*/  IMAD R227, R4.reuse, R223, R233 ;  /* 0x000000df04e37224 */ /* 0x040fe200078e02e9 */
[C---:B------:R-:W-:Y:S01]  /*fb10*/  ISETP.GT.U32.AND P6, PT, R4.reuse, R220, PT ;  /* 0x000000dc0400720c */ /* 0x040fe20003fc4070 */
[----:B------:R-:W-:Y:S01]  /*fb20*/  @!P5 IMAD.MOV R3, RZ, RZ, -R3 ;  /* 0x000000ffff03d224 */ /* 0x000fe200078e0a03 */
[----:B------:R-:W-:Y:S01]  /*fb30*/  ISETP.GT.U32.AND P5, PT, R4, R222, PT ;  /* 0x000000de0400720c */ /* 0x000fe20003fa4070 */
[--C-:B------:R-:W-:Y:S01]  /*fb40*/  @!P0 IMAD.IADD R224, R224, 0x1, -R4.reuse ;  /* 0x00000001e0e08824 */ /* 0x100fe200078e0a04 */
[----:B------:R-:W-:Y:S01]  /*fb50*/  IABS R231, R228 ;  /* 0x000000e400e77213 */ /* 0x000fe20000000000 */
[--C-:B------:R-:W-:Y:S01]  /*fb60*/  @!P2 IMAD.IADD R221, R221, 0x1, -R4.reuse ;  /* 0x00000001dddda824 */ /* 0x100fe200078e0a04 */
[----:B------:R-:W-:Y:S01]  /*fb70*/  ISETP.GT.U32.AND P0, PT, R4, R227, PT ;  /* 0x000000e30400720c */ /* 0x000fe20003f04070 */
[----:B------:R-:W-:Y:S01]  /*fb80*/  STL [R1+0x59c], R28 ;  /* 0x00059c1c01007387 */ /* 0x000fe20000100800 */
[----:B------:R-:W-:Y:S01]  /*fb90*/  VIADD R226, R0, 0x147 ;  /* 0x0000014700e27836 */ /* 0x000fe20000000000 */
[----:B------:R-:W-:Y:S01]  /*fba0*/  ISETP.GE.AND P2, PT, R229, RZ, PT ;  /* 0x000000ffe500720c */ /* 0x000fe20003f46270 */
[----:B------:R-:W-:Y:S01]  /*fbb0*/  IMAD.HI.U32 R225, R2, R231, RZ ;  /* 0x000000e702e17227 */ /* 0x000fe200078e00ff */
[----:B------:R1:W-:Y:S02]  /*fbc0*/  STL [R1+0x598], R3 ;  /* 0x0005980301007387 */ /* 0x0003e40000100800 */
[-C--:B------:R-:W-:Y:S01]  /*fbd0*/  @!P6 IADD3 R220, R220, -R4.reuse, RZ ;  /* 0x80000004dcdce210 */ /* 0x080fe20007ffe0ff */
[----:B------:R-:W-:Y:S01]  /*fbe0*/  IMAD.MOV R225, RZ, RZ, -R225 ;  /* 0x000000ffffe17224 */ /* 0x000fe200078e0ae1 */
[----:B------:R-:W-:Y:S01]  /*fbf0*/  @!P5 IADD3 R222, R222, -R4, RZ ;  /* 0x80000004deded210 */ /* 0x000fe20007ffe0ff */
[----:B------:R-:W-:Y:S01]  /*fc00*/  VIADD R229, R0, 0x14a ;  /* 0x0000014a00e57836 */ /* 0x000fe20000000000 */
[----:B------:R-:W-:Y:S01]  /*fc10*/  ISETP.GE.AND P6, PT, R219, RZ, PT ;  /* 0x000000ffdb00720c */ /* 0x000fe20003fc6270 */
[C---:B------:R-:W-:Y:S01]  /*fc20*/  IMAD R219, R4.reuse, R225, R231 ;  /* 0x000000e104db7224 */ /* 0x040fe200078e02e7 */
[----:B------:R-:W-:Y:S01]  /*fc30*/  IABS R231, R226 ;  /* 0x000000e200e77213 */ /* 0x000fe20000000000 */
[----:B------:R-:W-:Y:S01]  /*fc40*/  @!P0 IMAD.IADD R227, R227, 0x1, -R4 ;  /* 0x00000001e3e38824 */ /* 0x000fe200078e0a04 */
[----:B------:R-:W-:Y:S01]  /*fc50*/  ISETP.GT.U32.AND P5, PT, R4, R224, PT ;  /* 0x000000e00400720c */ /* 0x000fe20003fa4070 */
[----:B-1----:R-:W-:Y:S01]  /*fc60*/  IMAD.MOV.U32 R3, RZ, RZ, R221 ;  /* 0x000000ffff037224 */ /* 0x002fe200078e00dd */
[----:B------:R-:W-:Y:S01]  /*fc70*/  IABS R225, R229 ;  /* 0x000000e500e17213 */ /* 0x000fe20000000000 */
[----:B------:R-:W-:Y:S01]  /*fc80*/  IMAD.HI.U32 R233, R2, R231, RZ ;  /* 0x000000e702e97227 */ /* 0x000fe200078e00ff */
[----:B------:R-:W-:-:S03]  /*fc90*/  ISETP.GT.U32.AND P0, PT, R4, R227, PT ;  /* 0x000000e30400720c */ /* 0x000fc60003f04070 */
[----:B------:R-:W-:Y:S01]  /*fca0*/  @!P1 IMAD.MOV R3, RZ, RZ, -R3 ;  /* 0x000000ffff039224 */ /* 0x000fe200078e0a03 */
[----:B------:R-:W-:Y:S01]  /*fcb0*/  ISETP.GT.U32.AND P1, PT, R4, R222, PT ;  /* 0x000000de0400720c */ /* 0x000fe20003f24070 */
[----:B------:R-:W-:Y:S02]  /*fcc0*/  IMAD.MOV R233, RZ, RZ, -R233 ;  /* 0x000000ffffe97224 */ /* 0x000fe400078e0ae9 */
[----:B------:R-:W-:Y:S01]  /*fcd0*/  VIADD R221, R0, 0x149 ;  /* 0x0000014900dd7836 */ /* 0x000fe20000000000 */
[----:B------:R1:W-:Y:S01]  /*fce0*/  STL [R1+0x590], R3 ;  /* 0x0005900301007387 */ /* 0x0003e20000100800 */
[--C-:B------:R-:W-:Y:S01]  /*fcf0*/  @!P5 IMAD.IADD R224, R224, 0x1, -R4.reuse ;  /* 0x00000001e0e0d824 */ /* 0x100fe200078e0a04 */
[----:B------:R-:W-:Y:S01]  /*fd00*/  ISETP.GT.U32.AND P5, PT, R4, R219, PT ;  /* 0x000000db0400720c */ /* 0x000fe20003fa4070 */
[----:B------:R-:W-:Y:S01]  /*fd10*/  VIADD R230, R0, 0x148 ;  /* 0x0000014800e67836 */ /* 0x000fe20000000000 */
[----:B------:R-:W-:Y:S01]  /*fd20*/  IABS R223, R221 ;  /* 0x000000dd00df7213 */ /* 0x000fe20000000000 */
[----:B------:R-:W-:-:S02]  /*fd30*/  @!P0 IMAD.IADD R227, R227, 0x1, -R4 ;  /* 0x00000001e3e38824 */ /* 0x000fc400078e0a04 */
[----:B------:R-:W-:Y:S01]  /*fd40*/  IMAD.MOV.U32 R28, RZ, RZ, R220 ;  /* 0x000000ffff1c7224 */ /* 0x000fe200078e00dc */
[----:B------:R-:W-:Y:S01]  /*fd50*/  IABS R232, R230 ;  /* 0x000000e600e87213 */ /* 0x000fe20000000000 */
[----:B------:R-:W-:Y:S01]  /*fd60*/  IMAD.HI.U32 R234, R2, R223, RZ ;  /* 0x000000df02ea7227 */ /* 0x000fe200078e00ff */
[----:B------:R-:W-:Y:S02]  /*fd70*/  @!P1 IADD3 R222, R222, -R4, RZ ;  /* 0x80000004dede9210 */ /* 0x000fe40007ffe0ff */
[----:B------:R-:W-:Y:S01]  /*fd80*/  ISETP.GE.AND P1, PT, R228, RZ, PT ;  /* 0x000000ffe400720c */ /* 0x000fe20003f26270 */
[----:B------:R-:W-:Y:S02]  /*fd90*/  IMAD R228, R4, R233, R231 ;  /* 0x000000e904e47224 */ /* 0x000fe400078e02e7 */
[----:B------:R-:W-:Y:S01]  /*fda0*/  @!P5 IMAD.IADD R219, R219, 0x1, -R4 ;  /* 0x00000001dbdbd824 */ /* 0x000fe200078e0a04 */
[----:B------:R-:W-:Y:S01]  /*fdb0*/  ISETP.GE.AND P5, PT, R226, RZ, PT ;  /* 0x000000ffe200720c */ /* 0x000fe20003fa6270 */
[----:B------:R-:W-:Y:S01]  /*fdc0*/  @!P3 IMAD.MOV R28, RZ, RZ, -R28 ;  /* 0x000000ffff1cb224 */ /* 0x000fe200078e0a1c */
[----:B------:R-:W-:Y:S01]  /*fdd0*/  ISETP.GT.U32.AND P0, PT, R4, R228, PT ;  /* 0x000000e40400720c */ /* 0x000fe20003f04070 */
[----:B------:R-:W-:Y:S01]  /*fde0*/  IMAD.HI.U32 R233, R2, R225, RZ ;  /* 0x000000e102e97227 */ /* 0x000fe200078e00ff */
[----:B------:R-:W-:-:S02]  /*fdf0*/  IADD3 R226, R0, 0x14b, RZ ;  /* 0x0000014b00e27810 */ /* 0x000fc40007ffe0ff */
[----:B------:R2:W-:Y:S01]  /*fe00*/  STL [R1+0x558], R28 ;  /* 0x0005581c01007387 */ /* 0x0005e20000100800 */
[----:B------:R-:W-:Y:S01]  /*fe10*/  IMAD.MOV R234, RZ, RZ, -R234 ;  /* 0x000000ffffea7224 */ /* 0x000fe200078e0aea */
[----:B------:R-:W-:Y:S01]  /*fe20*/  IABS R220, R226 ;  /* 0x000000e200dc7213 */ /* 0x000fe20000000000 */
[----:B-1----:R-:W-:Y:S02]  /*fe30*/  IMAD.MOV.U32 R3, RZ, RZ, R224 ;  /* 0x000000ffff037224 */ /* 0x002fe400078e00e0 */
[----:B------:R-:W-:-:S03]  /*fe40*/  IMAD.HI.U32 R231, R2, R232, RZ ;  /* 0x000000e802e77227 */ /* 0x000fc600078e00ff */
[----:B------:R-:W-:Y:S01]  /*fe50*/  @!P4 IADD3 R3, -R3, RZ, RZ ;  /* 0x000000ff0303c210 */ /* 0x000fe20007ffe1ff */
[----:B------:R-:W-:Y:S01]  /*fe60*/  @!P0 IMAD.IADD R228, R228, 0x1, -R4 ;  /* 0x00000001e4e48824 */ /* 0x000fe200078e0a04 */
[C---:B------:R-:W-:Y:S01]  /*fe70*/  ISETP.GT.U32.AND P0, PT, R4.reuse, R219, PT ;  /* 0x000000db0400720c */ /* 0x040fe20003f04070 */
[----:B------:R-:W-:Y:S02]  /*fe80*/  IMAD.MOV R233, RZ, RZ, -R233 ;  /* 0x000000ffffe97224 */ /* 0x000fe400078e0ae9 */
[C---:B------:R-:W-:Y:S01]  /*fe90*/  IMAD R223, R4.reuse, R234, R223 ;  /* 0x000000ea04df7224 */ /* 0x040fe200078e02df */
[----:B------:R1:W-:Y:S01]  /*fea0*/  STL [R1+0x554], R3 ;  /* 0x0005540301007387 */ /* 0x0003e20000100800 */
[----:B--2---:R-:W-:Y:S01]  /*feb0*/  IMAD.MOV.U32 R28, RZ, RZ, R222 ;  /* 0x000000ffff1c7224 */ /* 0x004fe200078e00de */
[C---:B------:R-:W-:Y:S01]  /*fec0*/  ISETP.GT.U32.AND P4, PT, R4.reuse, R228, PT ;  /* 0x000000e40400720c */ /* 0x040fe20003f84070 */
[----:B------:R-:W-:Y:S02]  /*fed0*/  IMAD.MOV R231, RZ, RZ, -R231 ;  /* 0x000000ffffe77224 */ /* 0x000fe400078e0ae7 */
[----:B------:R-:W-:-:S02]  /*fee0*/  IMAD R225, R4, R233, R225 ;  /* 0x000000e904e17224 */ /* 0x000fc400078e02e1 */
[----:B------:R-:W-:Y:S01]  /*fef0*/  @!P2 IMAD.MOV R28, RZ, RZ, -R28 ;  /* 0x000000ffff1ca224 */ /* 0x000fe200078e0a1c */
[C---:B------:R-:W-:Y:S01]  /*ff00*/  ISETP.GT.U32.AND P2, PT, R4.reuse, R223, PT ;  /* 0x000000df0400720c */ /* 0x040fe20003f44070 */
[C---:B------:R-:W-:Y:S02]  /*ff10*/  IMAD R231, R4.reuse, R231, R232 ;  /* 0x000000e704e77224 */ /* 0x040fe400078e02e8 */
[----:B-1----:R-:W-:Y:S01]  /*ff20*/  IMAD.MOV.U32 R3, RZ, RZ, R227 ;  /* 0x000000ffff037224 */ /* 0x002fe200078e00e3 */
[----:B------:R-:W-:Y:S01]  /*ff30*/  STL [R1+0x540], R28 ;  /* 0x0005401c01007387 */ /* 0x000fe20000100800 */
[--C-:B------:R-:W-:Y:S01]  /*ff40*/  @!P0 IMAD.IADD R219, R219, 0x1, -R4.reuse ;  /* 0x00000001dbdb8824 */ /* 0x100fe200078e0a04 */
[C---:B------:R-:W-:Y:S01]  /*ff50*/  ISETP.GT.U32.AND P0, PT, R4.reuse, R225, PT ;  /* 0x000000e10400720c */ /* 0x040fe20003f04070 */
[----:B------:R-:W-:Y:S01]  /*ff60*/  @!P6 IMAD.MOV R3, RZ, RZ, -R3 ;  /* 0x000000ffff03e224 */ /* 0x000fe200078e0a03 */
[----:B------:R-:W-:Y:S01]  /*ff70*/  ISETP.GT.U32.AND P3, PT, R4, R231, PT ;  /* 0x000000e70400720c */ /* 0x000fe20003f64070 */
[----:B------:R-:W-:Y:S01]  /*ff80*/  VIADD R232, R0, 0x14c ;  /* 0x0000014c00e87836 */ /* 0x000fe20000000000 */
[----:B------:R-:W-:Y:S01]  /*ff90*/  ISETP.GE.AND P6, PT, R230, RZ, PT ;  /* 0x000000ffe600720c */ /* 0x000fe20003fc6270 */
[----:B------:R-:W-:Y:S01]  /*ffa0*/  IMAD.HI.U32 R222, R2, R220, RZ ;  /* 0x000000dc02de7227 */ /* 0x000fe200078e00ff */
[----:B------:R1:W-:Y:S02]  /*ffb0*/  STL [R1+0x530], R3 ;  /* 0x0005300301007387 */ /* 0x0003e40000100800 */
[----:B------:R-:W-:Y:S01]  /*ffc0*/  IABS R224, R232 ;  /* 0x000000e800e07213 */ /* 0x000fe20000000000 */
[--C-:B------:R-:W-:Y:S01]  /*ffd0*/  @!P2 IMAD.IADD R223, R223, 0x1, -R4.reuse ;  /* 0x00000001dfdfa824 */ /* 0x100fe200078e0a04 */
[----:B------:R-:W-:Y:S01]  /*ffe0*/  IADD3 R222, -R222, RZ, RZ ;  /* 0x000000ffdede7210 */ /* 0x000fe20007ffe1ff */
[----:B------:R-:W-:Y:S01]  /*fff0*/  @!P4 IMAD.IADD R228, R228, 0x1, -R4 ;  /* 0x00000001e4e4c824 */ /* 0x000fe200078e0a04 */
[----:B------:R-:W-:Y:S01]  /*10000*/  ISETP.GE.AND P4, PT, R221, RZ, PT ;  /* 0x000000ffdd00720c */ /* 0x000fe20003f86270 */
[----:B------:R-:W-:Y:S01]  /*10010*/  IMAD.HI.U32 R227, R2, R224, RZ ;  /* 0x000000e002e37227 */ /* 0x000fe200078e00ff */
[----:B------:R-:W-:-:S02]  /*10020*/  @!P0 IADD3 R225, R225, -R4, RZ ;  /* 0x80000004e1e18210 */ /* 0x000fc40007ffe0ff */
[C---:B------:R-:W-:Y:S01]  /*10030*/  ISETP.GT.U32.AND P0, PT, R4.reuse, R223, PT ;  /* 0x000000df0400720c */ /* 0x040fe20003f04070 */
[----:B-1----:R-:W-:Y:S02]  /*10040*/  IMAD.MOV.U32 R3, RZ, RZ, R219 ;  /* 0x000000ffff037224 */ /* 0x002fe400078e00db */
[----:B------:R-:W-:Y:S01]  /*10050*/  @!P3 IMAD.IADD R231, R231, 0x1, -R4 ;  /* 0x00000001e7e7b824 */ /* 0x000fe200078e0a04 */
[----:B------:R-:W-:Y:S01]  /*10060*/  ISETP.GE.AND P3, PT, R229, RZ, PT ;  /* 0x000000ffe500720c */ /* 0x000fe20003f66270 */
[----:B------:R-:W-:Y:S01]  /*10070*/  @!P1 IMAD.MOV R3, RZ, RZ, -R3 ;  /* 0x000000ffff039224 */ /* 0x000fe200078e0a03 */
[C---:B------:R-:W-:Y:S01]  /*10080*/  ISETP.GT.U32.AND P1, PT, R4.reuse, R225, PT ;  /* 0x000000e10400720c */ /* 0x040fe20003f24070 */
[C---:B------:R-:W-:Y:S01]  /*10090*/  IMAD R221, R4.reuse, R222, R220 ;  /* 0x000000de04dd7224 */ /* 0x040fe200078e02dc */
[----:B------:R-:W-:Y:S01]  /*100a0*/  ISETP.GT.U32.AND P2, PT, R4, R231, PT ;  /* 0x000000e70400720c */ /* 0x000fe20003f44070 */
[----:B------:R-:W-:Y:S01]  /*100b0*/  IMAD.MOV R219, RZ, RZ, -R227 ;  /* 0x000000ffffdb7224 */ /* 0x000fe200078e0ae3 */
[----:B------:R1:W-:Y:S01]  /*100c0*/  STL [R1+0x528], R3 ;  /* 0x0005280301007387 */ /* 0x0003e20000100800 */
[----:B------:R-:W-:-:S02]  /*100d0*/  VIADD R227, R0, 0x14d ;  /* 0x0000014d00e37836 */ /* 0x000fc40000000000 */
[----:B------:R-:W-:Y:S02]  /*100e0*/  IMAD R224, R4, R219, R224 ;  /* 0x000000db04e07224 */ /* 0x000fe400078e02e0 */
[----:B------:R-:W-:Y:S01]  /*100f0*/  @!P0 IMAD.IADD R223, R223, 0x1, -R4 ;  /* 0x00000001dfdf8824 */ /* 0x000fe200078e0a04 */
[----:B------:R-:W-:Y:S01]  /*10100*/  IABS R220, R227 ;  /* 0x000000e300dc7213 */ /* 0x000fe20000000000 */
[----:B------:R-:W-:Y:S01]  /*10110*/  VIADD R222, R0, 0x14e ;  /* 0x0000014e00de7836 */ /* 0x000fe20000000000 */
[----:B------:R-:W-:Y:S01]  /*10120*/  ISETP.GT.U32.AND P0, PT, R4, R224, PT ;  /* 0x000000e00400720c */ /* 0x000fe20003f04070 */
[----:B------:R-:W-:Y:S02]  /*10130*/  IMAD.MOV.U32 R28, RZ, RZ, R223 ;  /* 0x000000ffff1c7224 */ /* 0x000fe400078e00df */
[----:B-1----:R-:W-:Y:S01]  /*10140*/  IMAD.MOV.U32 R3, RZ, RZ, R228 ;  /* 0x000000ffff037224 */ /* 0x002fe200078e00e4 */
[----:B------:R-:W-:Y:S01]  /*10150*/  @!P2 IADD3 R231, R231, -R4, RZ ;  /* 0x80000004e7e7a210 */ /* 0x000fe20007ffe0ff */
[----:B------:R-:W-:Y:S01]  /*10160*/  IMAD.HI.U32 R230, R2, R220, RZ ;  /* 0x000000dc02e67227 */ /* 0x000fe200078e00ff */
[----:B------:R-:W-:-:S02]  /*10170*/  ISETP.GE.AND P2, PT, R226, RZ, PT ;  /* 0x000000ffe200720c */ /* 0x000fc40003f46270 */
[----:B------:R-:W-:Y:S01]  /*10180*/  @!P4 IADD3 R28, -R28, RZ, RZ ;  /* 0x000000ff1c1cc210 */ /* 0x000fe20007ffe1ff */
[----:B------:R-:W-:Y:S01]  /*10190*/  @!P5 IMAD.MOV R3, RZ, RZ, -R3 ;  /* 0x000000ffff03d224 */ /* 0x000fe200078e0a03 */
[----:B------:R-:W-:Y:S01]  /*101a0*/  ISETP.GT.U32.AND P5, PT, R4, R221, PT ;  /* 0x000000dd0400720c */ /* 0x000fe20003fa4070 */
[----:B------:R-:W-:Y:S01]  /*101b0*/  VIADD R226, R0, 0x14f ;  /* 0x0000014f00e27836 */ /* 0x000fe20000000000 */
[----:B------:R-:W-:Y:S01]  /*101c0*/  IADD3 R230, -R230, RZ, RZ ;  /* 0x000000ffe6e67210 */ /* 0x000fe20007ffe1ff */
[--C-:B------:R-:W-:Y:S01]  /*101d0*/  @!P0 IMAD.IADD R224, R224, 0x1, -R4.reuse ;  /* 0x00000001e0e08824 */ /* 0x100fe200078e0a04 */
[----:B------:R1:W-:Y:S01]  /*101e0*/  STL [R1+0x4fc], R3 ;  /* 0x0004fc0301007387 */ /* 0x0003e20000100800 */
[----:B------:R-:W-:Y:S01]  /*101f0*/  @!P1 IMAD.IADD R225, R225, 0x1, -R4 ;  /* 0x00000001e1e19824 */ /* 0x000fe200078e0a04 */
[----:B------:R-:W-:Y:S01]  /*10200*/  IABS R228, R226 ;  /* 0x000000e200e47213 */ /* 0x000fe20000000000 */
[----:B------:R-:W-:Y:S01]  /*10210*/  IMAD R220, R4, R230, R220 ;  /* 0x000000e604dc7224 */ /* 0x000fe200078e02dc */
[----:B------:R-:W-:Y:S01]  /*10220*/  IABS R219, R222 ;  /* 0x000000de00db7213 */ /* 0x000fe20000000000 */
[----:B------:R-:W-:Y:S01]  /*10230*/  VIADD R36, R0, 0x1f7 ;  /* 0x000001f700247836 */ /* 0x000fe20000000000 */
[----:B------:R-:W-:Y:S01]  /*10240*/  ISETP.GE.AND P1, PT, R232, RZ, PT ;  /* 0x000000ffe800720c */ /* 0x000fe20003f26270 */
[----:B------:R-:W-:Y:S01]  /*10250*/  IMAD.HI.U32 R223, R2, R228, RZ ;  /* 0x000000e402df7227 */ /* 0x000fe200078e00ff */
[----:B------:R-:W-:-:S03]  /*10260*/  ISETP.GT.U32.AND P4, PT, R4, R220, PT ;  /* 0x000000dc0400720c */ /* 0x000fc60003f84070 */
[----:B------:R-:W-:Y:S01]  /*10270*/  @!P5 IMAD.IADD R221, R221, 0x1, -R4 ;  /* 0x00000001ddddd824 */ /* 0x000fe200078e0a04 */
[----:B------:R-:W-:Y:S01]  /*10280*/  ISETP.GE.AND P5, PT, R227, RZ, PT ;  /* 0x000000ffe300720c */ /* 0x000fe20003fa6270 */
[----:B-1----:R-:W-:Y:S02]  /*10290*/  IMAD.MOV.U32 R3, RZ, RZ, R231 ;  /* 0x000000ffff037224 */ /* 0x002fe400078e00e7 */
[----:B------:R-:W-:Y:S01]  /*102a0*/  IMAD.HI.U32 R229, R2, R219, RZ ;  /* 0x000000db02e57227 */ /* 0x000fe200078e00ff */
[----:B------:R-:W-:-:S03]  /*102b0*/  ISETP.GT.U32.AND P0, PT, R4, R221, PT ;  /* 0x000000dd0400720c */ /* 0x000fc60003f04070 */
[----:B------:R-:W-:Y:S01]  /*102c0*/  @!P6 IMAD.MOV R3, RZ, RZ, -R3 ;  /* 0x000000ffff03e224 */ /* 0x000fe200078e0a03 */
[----:B------:R-:W-:Y:S01]  /*102d0*/  ISETP.GT.U32.AND P6, PT, R4, R224, PT ;  /* 0x000000e00400720c */ /* 0x000fe20003fc4070 */
[----:B------:R-:W-:Y:S02]  /*102e0*/  IMAD.MOV R227, RZ, RZ, -R229 ;  /* 0x000000ffffe37224 */ /* 0x000fe400078e0ae5 */
[--C-:B------:R-:W-:Y:S01]  /*102f0*/  @!P4 IMAD.IADD R220, R220, 0x1, -R4.reuse ;  /* 0x00000001dcdcc824 */ /* 0x100fe200078e0a04 */
[----:B------:R1:W-:Y:S01]  /*10300*/  STL [R1+0x4f0], R3 ;  /* 0x0004f00301007387 */ /* 0x0003e20000100800 */
[----:B------:R-:W-:Y:S02]  /*10310*/  IMAD R219, R4, R227, R219 ;  /* 0x000000e304db7224 */ /* 0x000fe400078e02db */
[----:B------:R-:W-:Y:S01]  /*10320*/  VIADD R227, R0, 0x150 ;  /* 0x0000015000e37836 */ /* 0x000fe20000000000 */
[----:B------:R2:W-:Y:S01]  /*10330*/  STL [R1+0x4bc], R28 ;  /* 0x0004bc1c01007387 */ /* 0x0005e20000100800 */
[--C-:B------:R-:W-:Y:S01]  /*10340*/  @!P0 IMAD.IADD R221, R221, 0x1, -R4.reuse ;  /* 0x00000001dddd8824 */ /* 0x100fe200078e0a04 */
[----:B------:R-:W-:Y:S01]  /*10350*/  ISETP.GT.U32.AND P4, PT, R4, R220, PT ;  /* 0x000000dc0400720c */ /* 0x000fe20003f84070 */
[----:B------:R-:W-:Y:S01]  /*10360*/  VIADD R231, R0, 0x155 ;  /* 0x0000015500e77836 */ /* 0x000fe20000000000 */
[----:B------:R-:W-:Y:S01]  /*10370*/  ISETP.GT.U32.AND P0, PT, R4, R219, PT ;  /* 0x000000db0400720c */ /* 0x000fe20003f04070 */
[----:B------:R-:W-:Y:S01]  /*10380*/  @!P6 IMAD.IADD R224, R224, 0x1, -R4 ;  /* 0x00000001e0e0e824 */ /* 0x000fe200078e0a04 */
[----:B------:R-:W-:Y:S01]  /*10390*/  IABS R235, R227 ;  /* 0x000000e300eb7213 */ /* 0x000fe20000000000 */
[----:B-1----:R-:W-:Y:S01]  /*103a0*/  IMAD.MOV.U32 R3, RZ, RZ, R225 ;  /* 0x000000ffff037224 */ /* 0x002fe200078e00e1 */
[----:B------:R-:W-:Y:S01]  /*103b0*/  ISETP.GE.AND P6, PT, R226, RZ, PT ;  /* 0x000000ffe200720c */ /* 0x000fe20003fc6270 */
[C---:B------:R-:W-:Y:S01]  /*103c0*/  VIADD R35, R0.reuse, 0x1f8 ;  /* 0x000001f800237836 */ /* 0x040fe20000000000 */
[----:B------:R-:W-:Y:S01]  /*103d0*/  IADD3 R226, R0, 0x151, RZ ;  /* 0x0000015100e27810 */ /* 0x000fe20007ffe0ff */
[----:B------:R-:W-:Y:S01]  /*103e0*/  @!P3 IMAD.MOV R3, RZ, RZ, -R3 ;  /* 0x000000ffff03b224 */ /* 0x000fe200078e0a03 */
[----:B------:R-:W-:Y:S01]  /*103f0*/  ISETP.GE.AND P3, PT, R222, RZ, PT ;  /* 0x000000ffde00720c */ /* 0x000fe20003f66270 */
[----:B------:R-:W-:Y:S01]  /*10400*/  IMAD.MOV R222, RZ, RZ, -R223 ;  /* 0x000000ffffde7224 */ /* 0x000fe200078e0adf */
[----:B------:R-:W-:Y:S01]  /*10410*/  IABS R234, R226 ;  /* 0x000000e200ea7213 */ /* 0x000fe20000000000 */
[----:B--2---:R-:W-:Y:S01]  /*10420*/  IMAD.MOV.U32 R28, RZ, RZ, R221 ;  /* 0x000000ffff1c7224 */ /* 0x004fe200078e00dd */
[----:B------:R1:W-:Y:S01]  /*10430*/  STL [R1+0x4c0], R3 ;  /* 0x0004c00301007387 */ /* 0x0003e20000100800 */
[----:B------:R-:W-:Y:S01]  /*10440*/  IMAD R222, R4, R222, R228 ;  /* 0x000000de04de7224 */ /* 0x000fe200078e02e4 */
[----:B------:R-:W-:Y:S01]  /*10450*/  IABS R228, R231 ;  /* 0x000000e700e47213 */ /* 0x000fe20000000000 */
[--C-:B------:R-:W-:Y:S01]  /*10460*/  @!P4 IMAD.IADD R220, R220, 0x1, -R4.reuse ;  /* 0x00000001dcdcc824 */ /* 0x100fe200078e0a04 */
[----:B------:R-:W-:Y:S01]  /*10470*/  @!P2 IADD3 R28, -R28, RZ, RZ ;  /* 0x000000ff1c1ca210 */ /* 0x000fe20007ffe1ff */
[----:B------:R-:W-:Y:S01]  /*10480*/  @!P0 IMAD.IADD R219, R219, 0x1, -R4 ;  /* 0x00000001dbdb8824 */ /* 0x000fe200078e0a04 */
[----:B------:R-:W-:Y:S01]  /*10490*/  ISETP.GT.U32.AND P2, PT, R4, R222, PT ;  /* 0x000000de0400720c */ /* 0x000fe20003f44070 */
[----:B------:R-:W-:Y:S01]  /*104a0*/  VIADD R223, R0, 0x152 ;  /* 0x0000015200df7836 */ /* 0x000fe20000000000 */
[----:B------:R-:W-:Y:S01]  /*104b0*/  ISETP.GE.AND P4, PT, R226, RZ, PT ;  /* 0x000000ffe200720c */ /* 0x000fe20003f86270 */
[----:B------:R2:W-:Y:S01]  /*104c0*/  STL [R1+0x4c4], R28 ;  /* 0x0004c41c01007387 */ /* 0x0005e20000100800 */
[----:B-1----:R-:W-:Y:S01]  /*104d0*/  IMAD.MOV.U32 R3, RZ, RZ, R224 ;  /* 0x000000ffff037224 */ /* 0x002fe200078e00e0 */
[----:B------:R-:W-:Y:S01]  /*104e0*/  ISETP.GT.U32.AND P0, PT, R4, R219, PT ;  /* 0x000000db0400720c */ /* 0x000fe20003f04070 */
[----:B------:R-:W-:Y:S01]  /*104f0*/  IMAD.HI.U32 R224, R2, R234, RZ ;  /* 0x000000ea02e07227 */ /* 0x000fe200078e00ff */
[----:B------:R-:W-:-:S03]  /*10500*/  IABS R225, R223 ;  /* 0x000000df00e17213 */ /* 0x000fc60000000000 */
[----:B------:R-:W-:Y:S01]  /*10510*/  @!P1 IMAD.MOV R3, RZ, RZ, -R3 ;  /* 0x000000ffff039224 */ /* 0x000fe200078e0a03 */
[----:B------:R-:W-:Y:S01]  /*10520*/  ISETP.GE.AND P1, PT, R227, RZ, PT ;  /* 0x000000ffe300720c */ /* 0x000fe20003f26270 */
[----:B------:R-:W-:-:S03]  /*10530*/  IMAD.HI.U32 R227, R2, R235, RZ ;  /* 0x000000eb02e37227 */ /* 0x000fc600078e00ff */
[----:B------:R1:W-:Y:S01]  /*10540*/  STL [R1+0x4cc], R3 ;  /* 0x0004cc0301007387 */ /* 0x0003e20000100800 */
[----:B------:R-:W-:Y:S02]  /*10550*/  @!P2 IMAD.IADD R222, R222, 0x1, -R4 ;  /* 0x00000001dedea824 */ /* 0x000fe400078e0a04 */
[----:B------:R-:W-:Y:S01]  /*10560*/  IMAD.MOV R226, RZ, RZ, -R227 ;  /* 0x000000ffffe27224 */ /* 0x000fe200078e0ae3 */
[----:B------:R-:W-:Y:S01]  /*10570*/  @!P0 IADD3 R219, R219, -R4, RZ ;  /* 0x80000004dbdb8210 */ /* 0x000fe20007ffe0ff */
[----:B--2---:R-:W-:Y:S01]  /*10580*/  IMAD.MOV.U32 R28, RZ, RZ, R220 ;  /* 0x000000ffff1c7224 */ /* 0x004fe200078e00dc */
[C---:B------:R-:W-:Y:S01]  /*10590*/  ISETP.GT.U32.AND P2, PT, R4.reuse, R222, PT ;  /* 0x000000de0400720c */ /* 0x040fe20003f44070 */
[----:B------:R-:W-:Y:S01]  /*105a0*/  IMAD R235, R4, R226, R235 ;  /* 0x000000e204eb7224 */ /* 0x000fe200078e02eb */
[----:B------:R-:W-:Y:S01]  /*105b0*/  ISETP.GE.AND P0, PT, R223, RZ, PT ;  /* 0x000000ffdf00720c */ /* 0x000fe20003f06270 */
[----:B------:R-:W-:Y:S01]  /*105c0*/  IMAD.MOV R224, RZ, RZ, -R224 ;  /* 0x000000ffffe07224 */ /* 0x000fe200078e0ae0 */
[----:B------:R-:W-:Y:S01]  /*105d0*/  @!P5 IADD3 R28, -R28, RZ, RZ ;  /* 0x000000ff1c1cd210 */ /* 0x000fe20007ffe1ff */
[----:B-1----:R-:W-:Y:S01]  /*105e0*/  IMAD.MOV.U32 R3, RZ, RZ, R219 ;  /* 0x000000ffff037224 */ /* 0x002fe200078e00db */
[C---:B------:R-:W-:Y:S01]  /*105f0*/  ISETP.GT.U32.AND P5, PT, R4.reuse, R235, PT ;  /* 0x000000eb0400720c */ /* 0x040fe20003fa4070 */
[----:B------:R-:W-:-:S02]  /*10600*/  IMAD R234, R4, R224, R234 ;  /* 0x000000e004ea7224 */ /* 0x000fc400078e02ea */
[----:B------:R-:W-:Y:S01]  /*10610*/  VIADD R226, R0, 0x153 ;  /* 0x0000015300e27836 */ /* 0x000fe20000000000 */
[----:B------:R-:W-:Y:S01]  /*10620*/  STL [R1+0x4d0], R28 ;  /* 0x0004d01c01007387 */ /* 0x000fe20000100800 */
[----:B------:R-:W-:-:S04]  /*10630*/  IMAD.HI.U32 R221, R2, R225, RZ ;  /* 0x000000e102dd7227 */ /* 0x000fc800078e00ff */
[--C-:B------:R-:W-:Y:S01]  /*10640*/  @!P2 IMAD.IADD R222, R222, 0x1, -R4.reuse ;  /* 0x00000001dedea824 */ /* 0x100fe200078e0a04 */
[----:B------:R-:W-:Y:S01]  /*10650*/  ISETP.GT.U32.AND P2, PT, R4, R234, PT ;  /* 0x000000ea0400720c */ /* 0x000fe20003f44070 */
[----:B------:R-:W-:Y:S01]  /*10660*/  @!P3 IMAD.MOV R3, RZ, RZ, -R3 ;  /* 0x000000ffff03b224 */ /* 0x000fe200078e0a03 */
[----:B------:R-:W-:Y:S01]  /*10670*/  ISETP.GE.AND P3, PT, R226, RZ, PT ;  /* 0x000000ffe200720c */ /* 0x000fe20003f66270 */
[----:B------:R-:W-:Y:S01]  /*10680*/  @!P5 IMAD.IADD R235, R235, 0x1, -R4 ;  /* 0x00000001ebebd824 */ /* 0x000fe200078e0a04 */
[----:B------:R-:W-:Y:S01]  /*10690*/  IABS R226, R226 ;  /* 0x000000e200e27213 */ /* 0x000fe20000000000 */
[----:B------:R-:W-:Y:S01]  /*106a0*/  IMAD.MOV R221, RZ, RZ, -R221 ;  /* 0x000000ffffdd7224 */ /* 0x000fe200078e0add */
[----:B------:R1:W-:Y:S01]  /*106b0*/  STL [R1+0x4d4], R3 ;  /* 0x0004d40301007387 */ /* 0x0003e20000100800 */
[----:B------:R-:W-:Y:S01]  /*106c0*/  VIADD R220, R0, 0x154 ;  /* 0x0000015400dc7836 */ /* 0x000fe20000000000 */
[C---:B------:R-:W-:Y:S01]  /*106d0*/  ISETP.GT.U32.AND P5, PT, R4.reuse, R235, PT ;  /* 0x000000eb0400720c */ /* 0x040fe20003fa4070 */
[----:B------:R-:W-:-:S02]  /*106e0*/  IMAD R225, R4, R221, R225 ;  /* 0x000000dd04e17224 */ /* 0x000fc400078e02e1 */
[----:B------:R-:W-:Y:S01]  /*106f0*/  IMAD.HI.U32 R227, R2, R226, RZ ;  /* 0x000000e202e37227 */ /* 0x000fe200078e00ff */
[----:B------:R-:W-:Y:S02]  /*10700*/  IABS R219, R220 ;  /* 0x000000dc00db7213 */ /* 0x000fe40000000000 */
[----:B------:R-:W-:Y:S01]  /*10710*/  @!P2 IADD3 R234, R234, -R4, RZ ;  /* 0x80000004eaeaa210 */ /* 0x000fe20007ffe0ff */
[----:B------:R-:W-:Y:S02]  /*10720*/  IMAD.MOV R227, RZ, RZ, -R227 ;  /* 0x000000ffffe37224 */ /* 0x000fe400078e0ae3 */
[----:B-1----:R-:W-:Y:S01]  /*10730*/  IMAD.MOV.U32 R3, RZ, RZ, R222 ;  /* 0x000000ffff037224 */ /* 0x002fe200078e00de */
[----:B------:R-:W-:Y:S01]  /*10740*/  ISETP.GT.U32.AND P2, PT, R4, R234, PT ;  /* 0x000000ea0400720c */ /* 0x000fe20003f44070 */
[----:B------:R-:W-:-:S03]  /*10750*/  IMAD.HI.U32 R224, R2, R219, RZ ;  /* 0x000000db02e07227 */ /* 0x000fc600078e00ff */
[----:B------:R-:W-:Y:S01]  /*10760*/  @!P6 IADD3 R3, -R3, RZ, RZ ;  /* 0x000000ff0303e210 */ /* 0x000fe20007ffe1ff */
[----:B------:R-:W-:Y:S01]  /*10770*/  @!P5 IMAD.IADD R235, R235, 0x1, -R4 ;  /* 0x00000001ebebd824 */ /* 0x000fe200078e0a04 */
[----:B------:R-:W-:Y:S01]  /*10780*/  ISETP.GT.U32.AND P6, PT, R4, R225, PT ;  /* 0x000000e10400720c */ /* 0x000fe20003fc4070 */
[----:B------:R-:W-:Y:S01]  /*10790*/  IMAD.MOV R224, RZ, RZ, -R224 ;  /* 0x000000ffffe07224 */ /* 0x000fe200078e0ae0 */
[----:B------:R-:W-:Y:S01]  /*107a0*/  ISETP.GE.AND P5, PT, R220, RZ, PT ;  /* 0x000000ffdc00720c */ /* 0x000fe20003fa6270 */
[C---:B------:R-:W-:Y:S01]  /*107b0*/  IMAD R220, R4.reuse, R227, R226 ;  /* 0x000000e304dc7224 */ /* 0x040fe200078e02e2 */
[----:B------:R1:W-:Y:S01]  /*107c0*/  STL [R1+0x4c8], R3 ;  /* 0x0004c80301007387 */ /* 0x0003e20000100800 */
[----:B------:R-:W-:Y:S02]  /*107d0*/  IMAD R219, R4, R224, R219 ;  /* 0x000000e004db7224 */ /* 0x000fe400078e02db */
[----:B------:R-:W-:Y:S01]  /*107e0*/  @!P2 IMAD.IADD R234, R234, 0x1, -R4 ;  /* 0x00000001eaeaa824 */ /* 0x000fe200078e0a04 */
[----:B------:R-:W-:Y:S01]  /*107f0*/  ISETP.GT.U32.AND P2, PT, R4, R220, PT ;  /* 0x000000dc0400720c */ /* 0x000fe20003f44070 */
[----:B------:R-:W-:-:S02]  /*10800*/  VIADD R223, R0, 0x156 ;  /* 0x0000015600df7836 */ /* 0x000fc40000000000 */
[----:B------:R-:W-:-:S03]  /*10810*/  IMAD.HI.U32 R229, R2, R228, RZ ;  /* 0x000000e402e57227 */ /* 0x000fc600078e00ff */
[----:B------:R-:W-:Y:S01]  /*10820*/  IABS R230, R223 ;  /* 0x000000df00e67213 */ /* 0x000fe20000000000 */
[--C-:B------:R-:W-:Y:S01]  /*10830*/  @!P6 IMAD.IADD R225, R225, 0x1, -R4.reuse ;  /* 0x00000001e1e1e824 */ /* 0x100fe200078e0a04 */
[----:B------:R-:W-:Y:S01]  /*10840*/  ISETP.GT.U32.AND P6, PT, R4, R219, PT ;  /* 0x000000db0400720c */ /* 0x000fe20003fc4070 */
[----:B------:R-:W-:Y:S02]  /*10850*/  VIADD R224, R0, 0x157 ;  /* 0x0000015700e07836 */ /* 0x000fe40000000000 */
[----:B------:R-:W-:Y:S02]  /*10860*/  IMAD.MOV R222, RZ, RZ, -R229 ;  /* 0x000000ffffde7224 */ /* 0x000fe400078e0ae5 */
[----:B------:R-:W-:Y:S01]  /*10870*/  @!P2 IMAD.IADD R220, R220, 0x1, -R4 ;  /* 0x00000001dcdca824 */ /* 0x000fe200078e0a04 */
[----:B------:R-:W-:Y:S01]  /*10880*/  ISETP.GT.U32.AND P2, PT, R4, R225, PT ;  /* 0x000000e10400720c */ /* 0x000fe20003f44070 */
[----:B-1----:R-:W-:Y:S01]  /*10890*/  IMAD.MOV.U32 R3, RZ, RZ, R235 ;  /* 0x000000ffff037224 */ /* 0x002fe200078e00eb */
[----:B------:R-:W-:Y:S01]  /*108a0*/  IABS R229, R224 ;  /* 0x000000e000e57213 */ /* 0x000fe20000000000 */
[----:B------:R-:W-:-:S04]  /*108b0*/  IMAD.HI.U32 R221, R2, R230, RZ ;  /* 0x000000e602dd7227 */ /* 0x000fc800078e00ff */
[----:B------:R-:W-:Y:S02]  /*108c0*/  IMAD R228, R4, R222, R228 ;  /* 0x000000de04e47224 */ /* 0x000fe400078e02e4 */
[----:B------:R-:W-:Y:S02]  /*108d0*/  @!P1 IMAD.MOV R3, RZ, RZ, -R3 ;  /* 0x000000ffff039224 */ /* 0x000fe400078e0a03 */
[----:B------:R-:W-:Y:S02]  /*108e0*/  VIADD R222, R0, 0x158 ;  /* 0x0000015800de7836 */ /* 0x000fe40000000000 */
[----:B------:R-:W-:Y:S01]  /*108f0*/  @!P6 IMAD.IADD R219, R219, 0x1, -R4 ;  /* 0x00000001dbdbe824 */ /* 0x000fe200078e0a04 */
[----:B------:R-:W-:Y:S01]  /*10900*/  ISETP.GT.U32.AND P6, PT, R4, R220, PT ;  /* 0x000000dc0400720c */ /* 0x000fe20003fc4070 */
[----:B------:R-:W-:Y:S01]  /*10910*/  IMAD.MOV R221, RZ, RZ, -R221 ;  /* 0x000000ffffdd7224 */ /* 0x000fe200078e0add */
[----:B------:R1:W-:Y:S01]  /*10920*/  STL [R1+0x4b0], R3 ;  /* 0x0004b00301007387 */ /* 0x0003e20000100800 */
[----:B------:R-:W-:Y:S01]  /*10930*/  IMAD.HI.U32 R236, R2, R229, RZ ;  /* 0x000000e502ec7227 */ /* 0x000fe200078e00ff */
[----:B------:R-:W-:-:S02]  /*10940*/  IABS R232, R222 ;  /* 0x000000de00e87213 */ /* 0x000fc40000000000 */
[C---:B------:R-:W-:Y:S01]  /*10950*/  ISETP.GT.U32.AND P1, PT, R4.reuse, R219, PT ;  /* 0x000000db0400720c */ /* 0x040fe20003f24070 */
[----:B------:R-:W-:Y:S01]  /*10960*/  IMAD R230, R4, R221, R230 ;  /* 0x000000dd04e67224 */ /* 0x000fe200078e02e6 */
[----:B------:R-:W-:Y:S01]  /*10970*/  IADD3 R221, R0, 0x15a, RZ ;  /* 0x0000015a00dd7810 */ /* 0x000fe20007ffe0ff */
[----:B------:R-:W-:Y:S02]  /*10980*/  IMAD.MOV R236, RZ, RZ, -R236 ;  /* 0x000000ffffec7224 */ /* 0x000fe400078e0aec */
[----:B------:R-:W-:Y:S01]  /*10990*/  @!P2 IMAD.IADD R225, R225, 0x1, -R4 ;  /* 0x00000001e1e1a824 */ /* 0x000fe200078e0a04 */
[----:B-1----:R-:W-:Y:S01]  /*109a0*/  MOV R3, R234 ;  /* 0x000000ea00037202 */ /* 0x002fe20000000f00 */
[----:B------:R-:W-:Y:S01]  /*109b0*/  IMAD.HI.U32 R235, R2, R232, RZ ;  /* 0x000000e802eb7227 */ /* 0x000fe200078e00ff */
[C---:B------:R-:W-:Y:S02]  /*109c0*/  ISETP.GT.U32.AND P2, PT, R4.reuse, R230, PT ;  /* 0x000000e60400720c */ /* 0x040fe40003f44070 */
[----:B------:R-:W-:Y:S01]  /*109d0*/  IABS R227, R221 ;  /* 0x000000dd00e37213 */ /* 0x000fe20000000000 */
[----:B------:R-:W-:Y:S01]  /*109e0*/  @!P4 IMAD.MOV R3, RZ, RZ, -R3 ;  /* 0x000000ffff03c224 */ /* 0x000fe200078e0a03 */
[C---:B------:R-:W-:Y:S01]  /*109f0*/  ISETP.GT.U32.AND P4, PT, R4.reuse, R228, PT ;  /* 0x000000e40400720c */ /* 0x040fe20003f84070 */
[----:B------:R-:W-:-:S02]  /*10a00*/  IMAD R229, R4, R236, R229 ;  /* 0x000000ec04e57224 */ /* 0x000fc400078e02e5 */
[----:B------:R-:W-:Y:S01]  /*10a10*/  VIADD R226, R0, 0x159 ;  /* 0x0000015900e27836 */ /* 0x000fe20000000000 */
[----:B------:R1:W-:Y:S01]  /*10a20*/  STL [R1+0x4ac], R3 ;  /* 0x0004ac0301007387 */ /* 0x0003e20000100800 */
[----:B------:R-:W-:Y:S02]  /*10a30*/  IMAD.MOV R237, RZ, RZ, -R235 ;  /* 0x000000ffffed7224 */ /* 0x000fe400078e0aeb */
[----:B------:R-:W-:Y:S01]  /*10a40*/  @!P6 IMAD.IADD R220, R220, 0x1, -R4 ;  /* 0x00000001dcdce824 */ /* 0x000fe200078e0a04 */
[C---:B------:R-:W-:Y:S01]  /*10a50*/  ISETP.GT.U32.AND P6, PT, R4.reuse, R229, PT ;  /* 0x000000e50400720c */ /* 0x040fe20003fc4070 */
[C---:B------:R-:W-:Y:S01]  /*10a60*/  IMAD R232, R4.reuse, R237, R232 ;  /* 0x000000ed04e87224 */ /* 0x040fe200078e02e8 */
[----:B------:R-:W-:Y:S01]  /*10a70*/  IABS R233, R226 ;  /* 0x000000e200e97213 */ /* 0x000fe20000000000 */
[----:B------:R-:W-:Y:S02]  /*10a80*/  @!P1 IMAD.IADD R219, R219, 0x1, -R4 ;  /* 0x00000001dbdb9824 */ /* 0x000fe400078e0a04 */
[----:B------:R-:W-:Y:S01]  /*10a90*/  IMAD.MOV.U32 R28, RZ, RZ, R225 ;  /* 0x000000ffff1c7224 */ /* 0x000fe200078e00e1 */
[----:B------:R-:W-:Y:S01]  /*10aa0*/  ISETP.GT.U32.AND P1, PT, R4, R232, PT ;  /* 0x000000e80400720c */ /* 0x000fe20003f24070 */
[----:B-1----:R-:W-:-:S02]  /*10ab0*/  IMAD.MOV.U32 R3, RZ, RZ, R220 ;  /* 0x000000ffff037224 */ /* 0x002fc400078e00dc */
[----:B------:R-:W-:-:S03]  /*10ac0*/  IMAD.HI.U32 R234, R2, R233, RZ ;  /* 0x000000e902ea7227 */ /* 0x000fc600078e00ff */
[----:B------:R-:W-:Y:S01]  /*10ad0*/  @!P3 IADD3 R3, -R3, RZ, RZ ;  /* 0x000000ff0303b210 */ /* 0x000fe20007ffe1ff */
[--C-:B------:R-:W-:Y:S01]  /*10ae0*/  @!P2 IMAD.IADD R230, R230, 0x1, -R4.reuse ;  /* 0x00000001e6e6a824 */ /* 0x100fe200078e0a04 */
[----:B------:R-:W-:Y:S01]  /*10af0*/  IADD3 R234, -R234, RZ, RZ ;  /* 0x000000ffeaea7210 */ /* 0x000fe20007ffe1ff */
[----:B------:R-:W-:Y:S01]  /*10b00*/  @!P4 IMAD.IADD R228, R228, 0x1, -R4 ;  /* 0x00000001e4e4c824 */ /* 0x000fe200078e0a04 */
[----:B------:R-:W-:Y:S01]  /*10b10*/  ISETP.GE.AND P4, PT, R231, RZ, PT ;  /* 0x000000ffe700720c */ /* 0x000fe20003f86270 */
[----:B------:R-:W-:Y:S01]  /*10b20*/  @!P0 IMAD.MOV R28, RZ, RZ, -R28 ;  /* 0x000000ffff1c8224 */ /* 0x000fe200078e0a1c */
[C---:B------:R-:W-:Y:S01]  /*10b30*/  ISETP.GT.U32.AND P0, PT, R4.reuse, R230, PT ;  /* 0x000000e60400720c */ /* 0x040fe20003f04070 */
[----:B------:R-:W-:Y:S01]  /*10b40*/  @!P6 IMAD.IADD R229, R229, 0x1, -R4 ;  /* 0x00000001e5e5e824 */ /* 0x000fe200078e0a04 */
[----:B------:R-:W-:Y:S01]  /*10b50*/  ISETP.GT.U32.AND P6, PT, R4, R228, PT ;  /* 0x000000e40400720c */ /* 0x000fe20003fc4070 */
[----:B------:R-:W-:Y:S01]  /*10b60*/  IMAD.HI.U32 R235, R2, R227, RZ ;  /* 0x000000e302eb7227 */ /* 0x000fe200078e00ff */
[----:B------:R-:W-:Y:S01]  /*10b70*/  STL [R1+0x49c], R28 ;  /* 0x00049c1c01007387 */ /* 0x000fe20000100800 */
[----:B------:R-:W-:-:S02]  /*10b80*/  ISETP.GE.AND P2, PT, R223, RZ, PT ;  /* 0x000000ffdf00720c */ /* 0x000fc40003f46270 */
[----:B------:R-:W-:Y:S01]  /*10b90*/  IMAD.MOV R235, RZ, RZ, -R235 ;  /* 0x000000ffffeb7224 */ /* 0x000fe200078e0aeb */
[----:B------:R1:W-:Y:S01]  /*10ba0*/  STL [R1+0x498], R3 ;  /* 0x0004980301007387 */ /* 0x0003e20000100800 */
[C---:B------:R-:W-:Y:S01]  /*10bb0*/  IMAD R233, R4.reuse, R234, R233 ;  /* 0x000000ea04e97224 */ /* 0x040fe200078e02e9 */
[----:B------:R-:W-:Y:S01]  /*10bc0*/  ISETP.GT.U32.AND P3, PT, R4, R229, PT ;  /* 0x000000e50400720c */ /* 0x000fe20003f64070 */
[--C-:B------:R-:W-:Y:S01]  /*10bd0*/  @!P1 IMAD.IADD R232, R232, 0x1, -R4.reuse ;  /* 0x00000001e8e89824 */ /* 0x100fe200078e0a04 */
[----:B------:R-:W-:Y:S01]  /*10be0*/  IADD3 R223, R0, 0x15c, RZ ;  /* 0x0000015c00df7810 */ /* 0x000fe20007ffe0ff */
[----:B------:R-:W-:Y:S02]  /*10bf0*/  IMAD R227, R4, R235, R227 ;  /* 0x000000eb04e37224 */ /* 0x000fe400078e02e3 */
[----:B------:R-:W-:Y:S01]  /*10c00*/  VIADD R231, R0, 0x15b ;  /* 0x0000015b00e77836 */ /* 0x000fe20000000000 */
[----:B------:R-:W-:Y:S01]  /*10c10*/  ISETP.GT.U32.AND P1, PT, R4, R232, PT ;  /* 0x000000e80400720c */ /* 0x000fe20003f24070 */
[--C-:B------:R-:W-:Y:S01]  /*10c20*/  @!P0 IMAD.IADD R230, R230, 0x1, -R4.reuse ;  /* 0x00000001e6e68824 */ /* 0x100fe200078e0a04 */
[----:B------:R-:W-:Y:S01]  /*10c30*/  ISETP.GT.U32.AND P0, PT, R4, R227, PT ;  /* 0x000000e30400720c */ /* 0x000fe20003f04070 */
[----:B-1----:R-:W-:Y:S01]  /*10c40*/  IMAD.MOV.U32 R3, RZ, RZ, R219 ;  /* 0x000000ffff037224 */ /* 0x002fe200078e00db */
[----:B------:R-:W-:Y:S01]  /*10c50*/  IABS R219, R231 ;  /* 0x000000e700db7213 */ /* 0x000fe20000000000 */
[--C-:B------:R-:W-:Y:S01]  /*10c60*/  @!P6 IMAD.IADD R228, R228, 0x1, -R4.reuse ;  /* 0x00000001e4e4e824 */ /* 0x100fe200078e0a04 */
[----:B------:R-:W-:Y:S01]  /*10c70*/  IABS R220, R223 ;  /* 0x000000df00dc7213 */ /* 0x000fe20000000000 */
[----:B------:R-:W-:Y:S01]  /*10c80*/  @!P5 IMAD.MOV R3, RZ, RZ, -R3 ;  /* 0x000000ffff03d224 */ /* 0x000fe200078e0a03 */
[----:B------:R-:W-:Y:S01]  /*10c90*/  ISETP.GT.U32.AND P5, PT, R4, R233, PT ;  /* 0x000000e90400720c */ /* 0x000fe20003fa4070 */
[----:B------:R-:W-:Y:S01]  /*10ca0*/  @!P3 IMAD.IADD R229, R229, 0x1, -R4 ;  /* 0x00000001e5e5b824 */ /* 0x000fe200078e0a04 */
[----:B------:R-:W-:Y:S01]  /*10cb0*/  ISETP.GE.AND P6, PT, R224, RZ, PT ;  /* 0x000000ffe000720c */ /* 0x000fe20003fc6270 */
[----:B------:R-:W-:Y:S01]  /*10cc0*/  IMAD.MOV.U32 R28, RZ, RZ, R228 ;  /* 0x000000ffff1c7224 */ /* 0x000fe200078e00e4 */
[----:B------:R-:W-:Y:S01]  /*10cd0*/  ISETP.GE.AND P3, PT, R222, RZ, PT ;  /* 0x000000ffde00720c */ /* 0x000fe20003f66270 */
[----:B------:R1:W-:Y:S01]  /*10ce0*/  STL [R1+0x484], R3 ;  /* 0x0004840301007387 */ /* 0x0003e20000100800 */
[----:B------:R-:W-:Y:S01]  /*10cf0*/  IMAD.HI.U32 R222, R2, R219, RZ ;  /* 0x000000db02de7227 */ /* 0x000fe200078e00ff */
[----:B------:R-:W-:-:S02]  /*10d00*/  @!P1 IADD3 R232, R232, -R4, RZ ;  /* 0x80000004e8e89210 */ /* 0x000fc40007ffe0ff */
[----:B------:R-:W-:Y:S01]  /*10d10*/  @!P0 IADD3 R227, R227, -R4, RZ ;  /* 0x80000004e3e38210 */ /* 0x000fe20007ffe0ff */
[----:B------:R-:W-:Y:S01]  /*10d20*/  @!P4 IMAD.MOV R28, RZ, RZ, -R28 ;  /* 0x000000ffff1cc224 */ /* 0x000fe200078e0a1c */
[----:B------:R-:W-:Y:S01]  /*10d30*/  ISETP.GE.AND P1, PT, R226, RZ, PT ;  /* 0x000000ffe200720c */ /* 0x000fe20003f26270 */
[----:B------:R-:W-:Y:S01]  /*10d40*/  IMAD.HI.U32 R224, R2, R220, RZ ;  /* 0x000000dc02e07227 */ /* 0x000fe200078e00ff */
[----:B------:R-:W-:Y:S02]  /*10d50*/  ISETP.GE.AND P4, PT, R231, RZ, PT ;  /* 0x000000ffe700720c */ /* 0x000fe40003f86270 */
[----:B------:R2:W-:Y:S01]  /*10d60*/  STL [R1+0x47c], R28 ;  /* 0x00047c1c01007387 */ /* 0x0005e20000100800 */
[----:B-1----:R-:W-:Y:S01]  /*10d70*/  IMAD.MOV.U32 R3, RZ, RZ, R230 ;  /* 0x000000ffff037224 */ /* 0x002fe200078e00e6 */
[C---:B------:R-:W-:Y:S01]  /*10d80*/  IADD3 R226, R0.reuse, 0x161, RZ ;  /* 0x0000016100e27810 */ /* 0x040fe20007ffe0ff */
[----:B------:R-:W-:Y:S01]  /*10d90*/  @!P5 IMAD.IADD R233, R233, 0x1, -R4 ;  /* 0x00000001e9e9d824 */ /* 0x000fe200078e0a04 */
[----:B------:R-:W-:Y:S01]  /*10da0*/  ISETP.GE.AND P5, PT, R221, RZ, PT ;  /* 0x000000ffdd00720c */ /* 0x000fe20003fa6270 */
[----:B------:R-:W-:Y:S01]  /*10db0*/  IMAD.MOV R222, RZ, RZ, -R222 ;  /* 0x000000ffffde7224 */ /* 0x000fe200078e0ade */
[----:B------:R-:W-:Y:S01]  /*10dc0*/  IADD3 R230, R0, 0x164, RZ ;  /* 0x0000016400e67810 */ /* 0x000fe20007ffe0ff */
[----:B------:R-:W-:Y:S01]  /*10dd0*/  @!P2 IMAD.MOV R3, RZ, RZ, -R3 ;  /* 0x000000ffff03a224 */ /* 0x000fe200078e0a03 */
[C---:B------:R-:W-:Y:S01]  /*10de0*/  ISETP.GT.U32.AND P0, PT, R4.reuse, R233, PT ;  /* 0x000000e90400720c */ /* 0x040fe20003f04070 */
[----:B------:R-:W-:Y:S01]  /*10df0*/  IMAD.MOV R221, RZ, RZ, -R224 ;  /* 0x000000ffffdd7224 */ /* 0x000fe200078e0ae0 */
[C---:B------:R-:W-:Y:S01]  /*10e00*/  ISETP.GT.U32.AND P2, PT, R4.reuse, R227, PT ;  /* 0x000000e30400720c */ /* 0x040fe20003f44070 */
[C---:B------:R-:W-:Y:S01]  /*10e10*/  IMAD R222, R4.reuse, R222, R219 ;  /* 0x000000de04de7224 */ /* 0x040fe200078e02db */
[----:B------:R1:W-:Y:S01]  /*10e20*/  STL [R1+0x478], R3 ;  /* 0x0004780301007387 */ /* 0x0003e20000100800 */
[----:B--2---:R-:W-:Y:S01]  /*10e30*/  IMAD.MOV.U32 R28, RZ, RZ, R229 ;  /* 0x000000ffff1c7224 */ /* 0x004fe200078e00e5 */
[----:B------:R-:W-:Y:S01]  /*10e40*/  IABS R229, R230 ;  /* 0x000000e600e57213 */ /* 0x000fe20000000000 */
[----:B------:R-:W-:Y:S01]  /*10e50*/  IMAD R220, R4, R221, R220 ;  /* 0x000000dd04dc7224 */ /* 0x000fe200078e02dc */
[----:B------:R-:W-:Y:S01]  /*10e60*/  IADD3 R221, R0, 0x15d, RZ ;  /* 0x0000015d00dd7810 */ /* 0x000fe20007ffe0ff */
[----:B------:R-:W-:Y:S01]  /*10e70*/  @!P6 IMAD.MOV R28, RZ, RZ, -R28 ;  /* 0x000000ffff1ce224 */ /* 0x000fe200078e0a1c */
[----:B------:R-:W-:Y:S01]  /*10e80*/  ISETP.GT.U32.AND P6, PT, R4, R222, PT ;  /* 0x000000de0400720c */ /* 0x000fe20003fc4070 */
[----:B------:R-:W-:Y:S01]  /*10e90*/  VIADD R219, R0, 0x15e ;  /* 0x0000015e00db7836 */ /* 0x000fe20000000000 */
[----:B------:R-:W-:Y:S01]  /*10ea0*/  IABS R228, R221 ;  /* 0x000000dd00e47213 */ /* 0x000fe20000000000 */
[----:B------:R-:W-:Y:S01]  /*10eb0*/  @!P0 IMAD.IADD R233, R233, 0x1, -R4 ;  /* 0x00000001e9e98824 */ /* 0x000fe200078e0a04 */
[----:B------:R-:W-:Y:S01]  /*10ec0*/  ISETP.GE.AND P0, PT, R223, RZ, PT ;  /* 0x000000ffdf00720c */ /* 0x000fe20003f06270 */
[----:B-1----:R-:W-:Y:S01]  /*10ed0*/  IMAD.MOV.U32 R3, RZ, RZ, R232 ;  /* 0x000000ffff037224 */ /* 0x002fe200078e00e8 */
[----:B------:R-:W-:Y:S01]  /*10ee0*/  IABS R223, R219 ;  /* 0x000000db00df7213 */ /* 0x000fe20000000000 */
[----:B------:R-:W-:Y:S01]  /*10ef0*/  @!P2 IMAD.IADD R227, R227, 0x1, -R4 ;  /* 0x00000001e3e3a824 */ /* 0x000fe200078e0a04 */
[----:B------:R-:W-:Y:S01]  /*10f00*/  ISETP.GE.AND P2, PT, R221, RZ, PT ;  /* 0x000000ffdd00720c */ /* 0x000fe20003f46270 */
[----:B------:R-:W-:Y:S01]  /*10f10*/  @!P3 IMAD.MOV R3, RZ, RZ, -R3 ;  /* 0x000000ffff03b224 */ /* 0x000fe200078e0a03 */
[----:B------:R-:W-:Y:S01]  /*10f20*/  ISETP.GT.U32.AND P3, PT, R4, R220, PT ;  /* 0x000000dc0400720c */ /* 0x000fe20003f64070 */
[----:B------:R-:W-:Y:S01]  /*10f30*/  IMAD.MOV.U32 R221, RZ, RZ, R223 ;  /* 0x000000ffffdd7224 */ /* 0x000fe200078e00df */
[----:B------:R-:W-:Y:S01]  /*10f40*/  STL [R1+0x474], R28 ;  /* 0x0004741c01007387 */ /* 0x000fe20000100800 */
[----:B------:R-:W-:Y:S01]  /*10f50*/  @!P6 IADD3 R222, R222, -R4, RZ ;  /* 0x80000004dedee210 */ /* 0x000fe20007ffe0ff */
[C---:B------:R-:W-:Y:S01]  /*10f60*/  IMAD.HI.U32 R223, R2.reuse, R228, RZ ;  /* 0x000000e402df7227 */ /* 0x040fe200078e00ff */
[----:B------:R-:W-:Y:S01]  /*10f70*/  ISETP.GE.AND P6, PT, R219, RZ, PT ;  /* 0x000000ffdb00720c */ /* 0x000fe20003fc6270 */
[----:B------:R1:W-:Y:S02]  /*10f80*/  STL [R1+0x444], R3 ;  /* 0x0004440301007387 */ /* 0x0003e40000100800 */
[----:B------:R-:W-:Y:S01]  /*10f90*/  IMAD.HI.U32 R219, R2, R221, RZ ;  /* 0x000000dd02db7227 */ /* 0x000fe200078e00ff */
[----:B------:R-:W-:-:S03]  /*10fa0*/  IADD3 R223, -R223, RZ, RZ ;  /* 0x000000ffdfdf7210 */ /* 0x000fc60007ffe1ff */
[----:B------:R-:W-:Y:S02]  /*10fb0*/  IMAD.MOV R219, RZ, RZ, -R219 ;  /* 0x000000ffffdb7224 */ /* 0x000fe400078e0adb */
[----:B------:R-:W-:Y:S01]  /*10fc0*/  @!P3 IMAD.IADD R220, R220, 0x1, -R4 ;  /* 0x00000001dcdcb824 */ /* 0x000fe200078e0a04 */
[C---:B------:R-:W-:Y:S01]  /*10fd0*/  ISETP.GT.U32.AND P3, PT, R4.reuse, R222, PT ;  /* 0x000000de0400720c */ /* 0x040fe20003f64070 */
[----:B-1----:R-:W-:Y:S02]  /*10fe0*/  IMAD.MOV.U32 R3, RZ, RZ, R233 ;  /* 0x000000ffff037224 */ /* 0x002fe400078e00e9 */
[C---:B------:R-:W-:Y:S02]  /*10ff0*/  IMAD R228, R4.reuse, R223, R228 ;  /* 0x000000df04e47224 */ /* 0x040fe400078e02e4 */
[----:B------:R-:W-:Y:S01]  /*11000*/  @!P1 IMAD.MOV R3, RZ, RZ, -R3 ;  /* 0x000000ffff039224 */ /* 0x000fe200078e0a03 */
[C---:B------:R-:W-:Y:S01]  /*11010*/  ISETP.GT.U32.AND P1, PT, R4.reuse, R220, PT ;  /* 0x000000dc0400720c */ /* 0x040fe20003f24070 */
[----:B------:R-:W-:-:S02]  /*11020*/  IMAD R221, R4, R219, R221 ;  /* 0x000000db04dd7224 */ /* 0x000fc400078e02dd */
[C---:B------:R-:W-:Y:S01]  /*11030*/  VIADD R224, R0.reuse, 0x160 ;  /* 0x0000016000e07836 */ /* 0x040fe20000000000 */
[----:B------:R1:W-:Y:S01]  /*11040*/  STL [R1+0x44c], R3 ;  /* 0x00044c0301007387 */ /* 0x0003e20000100800 */
[----:B------:R-:W-:Y:S02]  /*11050*/  VIADD R219, R0, 0x162 ;  /* 0x0000016200db7836 */ /* 0x000fe40000000000 */
[----:B------:R-:W-:Y:S01]  /*11060*/  @!P3 IMAD.IADD R222, R222, 0x1, -R4 ;  /* 0x00000001dedeb824 */ /* 0x000fe200078e0a04 */
[----:B------:R-:W-:Y:S01]  /*11070*/  ISETP.GT.U32.AND P3, PT, R4, R228, PT ;  /* 0x000000e40400720c */ /* 0x000fe20003f64070 */
[----:B------:R-:W-:Y:S01]  /*11080*/  VIADD R233, R0, 0x163 ;  /* 0x0000016300e97836 */ /* 0x000fe20000000000 */
[----:B------:R-:W-:Y:S01]  /*11090*/  IABS R225, R219 ;  /* 0x000000db00e17213 */ /* 0x000fe20000000000 */
[----:B------:R-:W-:Y:S02]  /*110a0*/  IMAD.MOV.U32 R28, RZ, RZ, R222 ;  /* 0x000000ffff1c7224 */ /* 0x000fe400078e00de */
[----:B------:R-:W-:Y:S01]  /*110b0*/  @!P1 IMAD.IADD R220, R220, 0x1, -R4 ;  /* 0x00000001dcdc9824 */ /* 0x000fe200078e0a04 */
[----:B------:R-:W-:Y:S01]  /*110c0*/  ISETP.GE.AND P1, PT, R224, RZ, PT ;  /* 0x000000ffe000720c */ /* 0x000fe20003f26270 */
[----:B-1----:R-:W-:Y:S01]  /*110d0*/  IMAD.MOV.U32 R3, RZ, RZ, R227 ;  /* 0x000000ffff037224 */ /* 0x002fe200078e00e3 */
[----:B------:R-:W-:Y:S01]  /*110e0*/  IABS R224, R224 ;  /* 0x000000e000e07213 */ /* 0x000fe20000000000 */
[----:B------:R-:W-:-:S02]  /*110f0*/  VIADD R227, R0, 0x15f ;  /* 0x0000015f00e37836 */ /* 0x000fc40000000000 */
[----:B------:R-:W-:Y:S01]  /*11100*/  @!P4 IMAD.MOV R28, RZ, RZ, -R28 ;  /* 0x000000ffff1cc224 */ /* 0x000fe200078e0a1c */
[----:B------:R-:W-:Y:S01]  /*11110*/  ISETP.GT.U32.AND P4, PT, R4, R221, PT ;  /* 0x000000dd0400720c */ /* 0x000fe20003f84070 */
[----:B------:R-:W-:Y:S01]  /*11120*/  @!P5 IMAD.MOV R3, RZ, RZ, -R3 ;  /* 0x000000ffff03d224 */ /* 0x000fe200078e0a03 */
[----:B------:R-:W-:Y:S01]  /*11130*/  ISETP.GE.AND P5, PT, R227, RZ, PT ;  /* 0x000000ffe300720c */ /* 0x000fe20003fa6270 */
[C---:B------:R-:W-:Y:S01]  /*11140*/  VIADD R34, R0.reuse, 0x1f9 ;  /* 0x000001f900227836 */ /* 0x040fe20000000000 */
[----:B------:R-:W-:Y:S01]  /*11150*/  IABS R227, R227 ;  /* 0x000000e300e37213 */ /* 0x000fe20000000000 */
[----:B------:R-:W-:Y:S01]  /*11160*/  VIADD R33, R0, 0x1fa ;  /* 0x000001fa00217836 */ /* 0x000fe20000000000 */
[----:B------:R-:W-:Y:S01]  /*11170*/  @!P3 IADD3 R228, R228, -R4, RZ ;  /* 0x80000004e4e4b210 */ /* 0x000fe20007ffe0ff */
[----:B------:R1:W-:Y:S01]  /*11180*/  STL [R1+0x454], R3 ;  /* 0x0004540301007387 */ /* 0x0003e20000100800 */
[----:B------:R-:W-:Y:S02]  /*11190*/  VIADD R32, R0, 0x1fb ;  /* 0x000001fb00207836 */ /* 0x000fe40000000000 */
[----:B------:R-:W-:Y:S01]  /*111a0*/  IMAD.HI.U32 R223, R2, R227, RZ ;  /* 0x000000e302df7227 */ /* 0x000fe200078e00ff */
[----:B------:R-:W-:Y:S01]  /*111b0*/  ISETP.GT.U32.AND P3, PT, R4, R228, PT ;  /* 0x000000e40400720c */ /* 0x000fe20003f64070 */
[----:B------:R-:W-:Y:S02]  /*111c0*/  STL [R1+0x458], R28 ;  /* 0x0004581c01007387 */ /* 0x000fe40000100800 */
[----:B------:R-:W-:-:S02]  /*111d0*/  IMAD.MOV R222, RZ, RZ, -R223 ;  /* 0x000000ffffde7224 */ /* 0x000fc400078e0adf */
[----:B------:R-:W-:Y:S02]  /*111e0*/  @!P4 IMAD.IADD R221, R221, 0x1, -R4 ;  /* 0x00000001ddddc824 */ /* 0x000fe400078e0a04 */
[----:B-1----:R-:W-:Y:S02]  /*111f0*/  IMAD.MOV.U32 R3, RZ, RZ, R220 ;  /* 0x000000ffff037224 */ /* 0x002fe400078e00dc */
[C---:B------:R-:W-:Y:S01]  /*11200*/  IMAD R227, R4.reuse, R222, R227 ;  /* 0x000000de04e37224 */ /* 0x040fe200078e02e3 */
[----:B------:R-:W-:Y:S01]  /*11210*/  ISETP.GT.U32.AND P4, PT, R4, R221, PT ;  /* 0x000000dd0400720c */ /* 0x000fe20003f84070 */
[----:B------:R-:W-:Y:S01]  /*11220*/  @!P0 IMAD.MOV R3, RZ, RZ, -R3 ;  /* 0x000000ffff038224 */ /* 0x000fe200078e0a03 */
[----:B------:R-:W-:Y:S01]  /*11230*/  ISETP.GE.AND P0, PT, R226, RZ, PT ;  /* 0x000000ffe200720c */ /* 0x000fe20003f06270 */
[----:B------:R-:W-:Y:S01]  /*11240*/  IMAD.HI.U32 R220, R2, R224, RZ ;  /* 0x000000e002dc7227 */ /* 0x000fe200078e00ff */
[----:B------:R-:W-:Y:S02]  /*11250*/  IABS R226, R226 ;  /* 0x000000e200e27213 */ /* 0x000fe40000000000 */
[----:B------:R1:W-:Y:S01]  /*11260*/  STL [R1+0x46c], R3 ;  /* 0x00046c0301007387 */ /* 0x0003e20000100800 */
[----:B------:R-:W-:Y:S01]  /*11270*/  @!P3 IMAD.IADD R228, R228, 0x1, -R4 ;  /* 0x00000001e4e4b824 */ /* 0x000fe200078e0a04 */
[----:B------:R-:W-:Y:S01]  /*11280*/  ISETP.GT.U32.AND P3, PT, R4, R227, PT ;  /* 0x000000e30400720c */ /* 0x000fe20003f64070 */
[----:B------:R-:W-:-:S04]  /*11290*/  IMAD.HI.U32 R222, R2, R226, RZ ;  /* 0x000000e202de7227 */ /* 0x000fc800078e00ff */
[----:B------:R-:W-:Y:S01]  /*112a0*/  IMAD.HI.U32 R223, R2, R225, RZ ;  /* 0x000000e102df7227 */ /* 0x000fe200078e00ff */
[----:B------:R-:W-:-:S03]  /*112b0*/  IADD3 R222, -R222, RZ, RZ ;  /* 0x000000ffdede7210 */ /* 0x000fc60007ffe1ff */
[----:B------:R-:W-:Y:S02]  /*112c0*/  IMAD.MOV R220, RZ, RZ, -R220 ;  /* 0x000000ffffdc7224 */ /* 0x000fe400078e0adc */
[----:B------:R-:W-:Y:S02]  /*112d0*/  IMAD.MOV R223, RZ, RZ, -R223 ;  /* 0x000000ffffdf7224 */ /* 0x000fe400078e0adf */
[C---:B------:R-:W-:Y:S02]  /*112e0*/  IMAD R226, R4.reuse, R222, R226 ;  /* 0x000000de04e27224 */ /* 0x040fe400078e02e2 */
[C---:B------:R-:W-:Y:S01]  /*112f0*/  IMAD R224, R4.reuse, R220, R224 ;  /* 0x000000dc04e07224 */ /* 0x040fe200078e02e0 */
[----:B------:R-:W-:Y:S01]  /*11300*/  IABS R220, R233 ;  /* 0x000000e900dc7213 */ /* 0x000fe20000000000 */
[----:B-1----:R-:W-:Y:S02]  /*11310*/  IMAD.MOV.U32 R3, RZ, RZ, R228 ;  /* 0x000000ffff037224 */ /* 0x002fe400078e00e4 */
[----:B------:R-:W-:-:S02]  /*11320*/  IMAD R225, R4, R223, R225 ;  /* 0x000000df04e17224 */ /* 0x000fc400078e02e1 */
[--C-:B------:R-:W-:Y:S01]  /*11330*/  @!P4 IMAD.IADD R221, R221, 0x1, -R4.reuse ;  /* 0x00000001ddddc824 */ /* 0x100fe200078e0a04 */
[C---:B------:R-:W-:Y:S01]  /*11340*/  ISETP.GT.U32.AND P4, PT, R4.reuse, R226, PT ;  /* 0x000000e20400720c */ /* 0x040fe20003f84070 */
[----:B------:R-:W-:Y:S01]  /*11350*/  @!P2 IMAD.MOV R3, RZ, RZ, -R3 ;  /* 0x000000ffff03a224 */ /* 0x000fe200078e0a03 */
[C---:B------:R-:W-:Y:S01]  /*11360*/  ISETP.GT.U32.AND P2, PT, R4.reuse, R224, PT ;  /* 0x000000e00400720c */ /* 0x040fe20003f44070 */
[----:B------:R-:W-:Y:S01]  /*11370*/  @!P3 IMAD.IADD R227, R227, 0x1, -R4 ;  /* 0x00000001e3e3b824 */ /* 0x000fe200078e0a04 */
[----:B------:R-:W-:Y:S01]  /*11380*/  ISETP.GT.U32.AND P3, PT, R4, R225, PT ;  /* 0x000000e10400720c */ /* 0x000fe20003f64070 */
[----:B------:R-:W-:Y:S01]  /*11390*/  IMAD.HI.U32 R222, R2, R220, RZ ;  /* 0x000000dc02de7227 */ /* 0x000fe200078e00ff */
[----:B------:R1:W-:Y:S03]  /*113a0*/  STL [R1+0x460], R3 ;  /* 0x0004600301007387 */ /* 0x0003e60000100800 */
[----:B------:R-:W-:-:S02]  /*113b0*/  IMAD.MOV R222, RZ, RZ, -R222 ;  /* 0x000000ffffde7224 */ /* 0x000fc400078e0ade */
[----:B------:R-:W-:Y:S02]  /*113c0*/  VIADD R223, R0, 0x165 ;  /* 0x0000016500df7836 */ /* 0x000fe40000000000 */
[--C-:B------:R-:W-:Y:S02]  /*113d0*/  @!P4 IMAD.IADD R226, R226, 0x1, -R4.reuse ;  /* 0x00000001e2e2c824 */ /* 0x100fe400078e0a04 */
[--C-:B------:R-:W-:Y:S01]  /*113e0*/  @!P2 IMAD.IADD R224, R224, 0x1, -R4.reuse ;  /* 0x00000001e0e0a824 */ /* 0x100fe200078e0a04 */
[----:B------:R-:W-:Y:S01]  /*113f0*/  ISETP.GT.U32.AND P2, PT, R4, R227, PT ;  /* 0x000000e30400720c */ /* 0x000fe20003f44070 */
[----:B------:R-:W-:Y:S01]  /*11400*/  @!P3 IMAD.IADD R225, R225, 0x1, -R4 ;  /* 0x00000001e1e1b824 */ /* 0x000fe200078e0a04 */
[----:B-1----:R-:W-:Y:S01]  /*11410*/  MOV R3, R221 ;  /* 0x000000dd00037202 */ /* 0x002fe20000000f00 */
[----:B------:R-:W-:Y:S01]  /*11420*/  IMAD.HI.U32 R221, R2, R229, RZ ;  /* 0x000000e502dd7227 */ /* 0x000fe200078e00ff */
[C---:B------:R-:W-:Y:S02]  /*11430*/  ISETP.GT.U32.AND P3, PT, R4.reuse, R226, PT ;  /* 0x000000e20400720c */ /* 0x040fe40003f64070 */
[C---:B------:R-:W-:Y:S01]  /*11440*/  ISETP.GT.U32.AND P4, PT, R4.reuse, R224, PT ;  /* 0x000000e00400720c */ /* 0x040fe20003f84070 */
[----:B------:R-:W-:Y:S01]  /*11450*/  IMAD.MOV R221, RZ, RZ, -R221 ;  /* 0x000000ffffdd7224 */ /* 0x000fe200078e0add */
[----:B------:R-:W-:Y:S01]  /*11460*/  IABS R232, R223 ;  /* 0x000000df00e87213 */ /* 0x000fe20000000000 */
[----:B------:R-:W-:-:S02]  /*11470*/  IMAD R220, R4, R222, R220 ;  /* 0x000000de04dc7224 */ /* 0x000fc400078e02dc */
[----:B------:R-:W-:Y:S01]  /*11480*/  @!P6 IMAD.MOV R3, RZ, RZ, -R3 ;  /* 0x000000ffff03e224 */ /* 0x000fe200078e0a03 */
[C---:B------:R-:W-:Y:S01]  /*11490*/  ISETP.GT.U32.AND P6, PT, R4.reuse, R225, PT ;  /* 0x000000e10400720c */ /* 0x040fe20003fc4070 */
[----:B------:R-:W-:Y:S01]  /*114a0*/  IMAD R229, R4, R221, R229 ;  /* 0x000000dd04e57224 */ /* 0x000fe200078e02e5 */
[----:B------:R-:W-:Y:S01]  /*114b0*/  IADD3 R221, R0, 0x167, RZ ;  /* 0x0000016700dd7810 */ /* 0x000fe20007ffe0ff */
[--C-:B------:R-:W-:Y:S01]  /*114c0*/  @!P2 IMAD.IADD R227, R227, 0x1, -R4.reuse ;  /* 0x00000001e3e3a824 */ /* 0x100fe200078e0a04 */
[----:B------:R-:W-:Y:S01]  /*114d0*/  ISETP.GT.U32.AND P2, PT, R4, R220, PT ;  /* 0x000000dc0400720c */ /* 0x000fe20003f44070 */
[--C-:B------:R-:W-:Y:S01]  /*114e0*/  @!P3 IMAD.IADD R226, R226, 0x1, -R4.reuse ;  /* 0x00000001e2e2b824 */ /* 0x100fe200078e0a04 */
[----:B------:R-:W-:Y:S01]  /*114f0*/  ISETP.GT.U32.AND P3, PT, R4, R229, PT ;  /* 0x000000e50400720c */ /* 0x000fe20003f64070 */
[----:B------:R-:W-:Y:S01]  /*11500*/  IMAD.MOV.U32 R28, RZ, RZ, R227 ;  /* 0x000000ffff1c7224 */ /* 0x000fe200078e00e3 */
[----:B------:R1:W-:Y:S01]  /*11510*/  STL [R1+0x45c], R3 ;  /* 0x00045c0301007387 */ /* 0x0003e20000100800 */
[----:B------:R-:W-:Y:S01]  /*11520*/  @!P4 IMAD.IADD R224, R224, 0x1, -R4 ;  /* 0x00000001e0e0c824 */ /* 0x000fe200078e0a04 */
[----:B------:R-:W-:Y:S01]  /*11530*/  ISETP.GE.AND P4, PT, R219, RZ, PT ;  /* 0x000000ffdb00720c */ /* 0x000fe20003f86270 */
[----:B------:R-:W-:-:S02]  /*11540*/  @!P5 IMAD.MOV R28, RZ, RZ, -R28 ;  /* 0x000000ffff1cd224 */ /* 0x000fc400078e0a1c */
[--C-:B------:R-:W-:Y:S01]  /*11550*/  @!P6 IMAD.IADD R225, R225, 0x1, -R4.reuse ;  /* 0x00000001e1e1e824 */ /* 0x100fe200078e0a04 */
[----:B------:R-:W-:Y:S01]  /*11560*/  ISETP.GE.AND P6, PT, R233, RZ, PT ;  /* 0x000000ffe900720c */ /* 0x000fe20003fc6270 */
[----:B------:R-:W-:Y:S01]  /*11570*/  IMAD.HI.U32 R228, R2, R232, RZ ;  /* 0x000000e802e47227 */ /* 0x000fe200078e00ff */
[----:B------:R-:W-:Y:S01]  /*11580*/  IABS R233, R221 ;  /* 0x000000dd00e97213 */ /* 0x000fe20000000000 */
[----:B------:R2:W-:Y:S02]  /*11590*/  STL [R1+0x420], R28 ;  /* 0x0004201c01007387 */ /* 0x0005e40000100800 */
[--C-:B------:R-:W-:Y:S01]  /*115a0*/  @!P2 IMAD.IADD R220, R220, 0x1, -R4.reuse ;  /* 0x00000001dcdca824 */ /* 0x100fe200078e0a04 */
[----:B------:R-:W-:Y:S01]  /*115b0*/  ISETP.GE.AND P2, PT, R230, RZ, PT ;  /* 0x000000ffe600720c */ /* 0x000fe20003f46270 */
[----:B------:R-:W-:Y:S01]  /*115c0*/  @!P3 IMAD.IADD R229, R229, 0x1, -R4 ;  /* 0x00000001e5e5b824 */ /* 0x000fe200078e0a04 */
[----:B------:R-:W-:Y:S01]  /*115d0*/  MOV R230, R233 ;  /* 0x000000e900e67202 */ /* 0x000fe20000000f00 */
[----:B-1----:R-:W-:Y:S01]  /*115e0*/  IMAD.MOV.U32 R3, RZ, RZ, R224 ;  /* 0x000000ffff037224 */ /* 0x002fe200078e00e0 */
[C---:B------:R-:W-:Y:S01]  /*115f0*/  ISETP.GT.U32.AND P3, PT, R4.reuse, R220, PT ;  /* 0x000000dc0400720c */ /* 0x040fe20003f64070 */
[----:B------:R-:W-:Y:S01]  /*11600*/  IMAD.MOV R228, RZ, RZ, -R228 ;  /* 0x000000ffffe47224 */ /* 0x000fe200078e0ae4 */
[----:B------:R-:W-:Y:S01]  /*11610*/  ISETP.GT.U32.AND P5, PT, R4, R229, PT ;  /* 0x000000e50400720c */ /* 0x000fe20003fa4070 */
[----:B------:R-:W-:-:S04]  /*11620*/  IMAD.HI.U32 R227, R2, R230, RZ ;  /* 0x000000e602e37227 */ /* 0x000fc800078e00ff */
[----:B------:R-:W-:Y:S01]  /*11630*/  VIADD R222, R0, 0x166 ;  /* 0x0000016600de7836 */ /* 0x000fe20000000000 */
[----:B------:R-:W-:Y:S01]  /*11640*/  IADD3 R224, -R227, RZ, RZ ;  /* 0x000000ffe3e07210 */ /* 0x000fe20007ffe1ff */
[C---:B------:R-:W-:Y:S02]  /*11650*/  IMAD R232, R4.reuse, R228, R232 ;  /* 0x000000e404e87224 */ /* 0x040fe400078e02e8 */
[----:B------:R-:W-:Y:S01]  /*11660*/  @!P1 IMAD.MOV R3, RZ, RZ, -R3 ;  /* 0x000000ffff039224 */ /* 0x000fe200078e0a03 */
[----:B------:R-:W-:Y:S01]  /*11670*/  IABS R231, R222 ;  /* 0x000000de00e77213 */ /* 0x000fe20000000000 */
[C---:B------:R-:W-:Y:S01]  /*11680*/  IMAD R230, R4.reuse, R224, R230 ;  /* 0x000000e004e67224 */ /* 0x040fe200078e02e6 */
[----:B------:R-:W-:Y:S01]  /*11690*/  ISETP.GT.U32.AND P1, PT, R4, R232, PT ;  /* 0x000000e80400720c */ /* 0x000fe20003f24070 */
[----:B------:R-:W-:Y:S01]  /*116a0*/  @!P5 IMAD.IADD R229, R229, 0x1, -R4 ;  /* 0x00000001e5e5d824 */ /* 0x000fe200078e0a04 */
[----:B------:R1:W-:Y:S01]  /*116b0*/  STL [R1+0x424], R3 ;  /* 0x0004240301007387 */ /* 0x0003e20000100800 */
[----:B------:R-:W-:Y:S01]  /*116c0*/  IMAD.HI.U32 R219, R2, R231, RZ ;  /* 0x000000e702db7227 */ /* 0x000fe200078e00ff */
[----:B------:R-:W-:-:S02]  /*116d0*/  ISETP.GT.U32.AND P5, PT, R4, R230, PT ;  /* 0x000000e60400720c */ /* 0x000fc40003fa4070 */
[----:B------:R-:W-:Y:S01]  /*116e0*/  @!P3 IADD3 R220, R220, -R4, RZ ;  /* 0x80000004dcdcb210 */ /* 0x000fe20007ffe0ff */
[----:B--2---:R-:W-:Y:S01]  /*116f0*/  IMAD.MOV.U32 R28, RZ, RZ, R226 ;  /* 0x000000ffff1c7224 */ /* 0x004fe200078e00e2 */
[----:B------:R-:W-:Y:S01]  /*11700*/  ISETP.GE.AND P3, PT, R222, RZ, PT ;  /* 0x000000ffde00720c */ /* 0x000fe20003f66270 */
[----:B------:R-:W-:Y:S02]  /*11710*/  IMAD.MOV R219, RZ, RZ, -R219 ;  /* 0x000000ffffdb7224 */ /* 0x000fe400078e0adb */
[----:B------:R-:W-:Y:S01]  /*11720*/  @!P0 IMAD.MOV R28, RZ, RZ, -R28 ;  /* 0x000000ffff1c8224 */ /* 0x000fe200078e0a1c */
[----:B------:R-:W-:Y:S01]  /*11730*/  ISETP.GE.AND P0, PT, R223, RZ, PT ;  /* 0x000000ffdf00720c */ /* 0x000fe20003f06270 */
[----:B-1----:R-:W-:Y:S02]  /*11740*/  IMAD.MOV.U32 R3, RZ, RZ, R225 ;  /* 0x000000ffff037224 */ /* 0x002fe400078e00e1 */
[----:B------:R-:W-:Y:S01]  /*11750*/  VIADD R222, R0, 0x169 ;  /* 0x0000016900de7836 */ /* 0x000fe20000000000 */
[----:B------:R1:W-:Y:S01]  /*11760*/  STL [R1+0x430], R28 ;  /* 0x0004301c01007387 */ /* 0x0003e20000100800 */
[----:B------:R-:W-:-:S02]  /*11770*/  @!P4 IMAD.MOV R3, RZ, RZ, -R3 ;  /* 0x000000ffff03c224 */ /* 0x000fc400078e0a03 */
[----:B------:R-:W-:Y:S02]  /*11780*/  IMAD R231, R4, R219, R231 ;  /* 0x000000db04e77224 */ /* 0x000fe400078e02e7 */
[----:B------:R-:W-:Y:S01]  /*11790*/  VIADD R219, R0, 0x168 ;  /* 0x0000016800db7836 */ /* 0x000fe20000000000 */
[----:B------:R2:W-:Y:S01]  /*117a0*/  STL [R1+0x434], R3 ;  /* 0x0004340301007387 */ /* 0x0005e20000100800 */
[--C-:B------:R-:W-:Y:S01]  /*117b0*/  @!P1 IMAD.IADD R232, R232, 0x1, -R4.reuse ;  /* 0x00000001e8e89824 */ /* 0x100fe200078e0a04 */
[----:B------:R-:W-:Y:S01]  /*117c0*/  ISETP.GE.AND P1, PT, R221, RZ, PT ;  /* 0x000000ffdd00720c */ /* 0x000fe20003f26270 */
[----:B------:R-:W-:Y:S01]  /*117d0*/  @!P5 IMAD.IADD R230, R230, 0x1, -R4 ;  /* 0x00000001e6e6d824 */ /* 0x000fe200078e0a04 */
[----:B------:R-:W-:Y:S01]  /*117e0*/  IABS R221, R222 ;  /* 0x000000de00dd7213 */ /* 0x000fe20000000000 */
[----:B-1----:R-:W-:Y:S01]  /*117f0*/  IMAD.MOV.U32 R28, RZ, RZ, R229 ;  /* 0x000000ffff1c7224 */ /* 0x002fe200078e00e5 */
[----:B------:R-:W-:Y:S01]  /*11800*/  IABS R227, R219 ;  /* 0x000000db00e37213 */ /* 0x000fe20000000000 */
[----:B------:R-:W-:Y:S01]  /*11810*/  VIADD R225, R0, 0x16a ;  /* 0x0000016a00e17836 */ /* 0x000fe20000000000 */
[----:B------:R-:W-:Y:S01]  /*11820*/  ISETP.GT.U32.AND P5, PT, R4, R230, PT ;  /* 0x000000e60400720c */ /* 0x000fe20003fa4070 */
[----:B------:R-:W-:Y:S01]  /*11830*/  IMAD.HI.U32 R223, R2, R221, RZ ;  /* 0x000000dd02df7227 */ /* 0x000fe200078e00ff */
[----:B------:R-:W-:-:S02]  /*11840*/  ISETP.GT.U32.AND P4, PT, R4, R231, PT ;  /* 0x000000e70400720c */ /* 0x000fc40003f84070 */
[----:B------:R-:W-:Y:S01]  /*11850*/  IABS R228, R225 ;  /* 0x000000e100e47213 */ /* 0x000fe20000000000 */
[----:B--2---:R-:W-:Y:S02]  /*11860*/  IMAD.MOV.U32 R3, RZ, RZ, R220 ;  /* 0x000000ffff037224 */ /* 0x004fe400078e00dc */
[----:B------:R-:W-:-:S04]  /*11870*/  IMAD.HI.U32 R224, R2, R227, RZ ;  /* 0x000000e302e07227 */ /* 0x000fc800078e00ff */
[----:B------:R-:W-:Y:S01]  /*11880*/  @!P6 IMAD.MOV R3, RZ, RZ, -R3 ;  /* 0x000000ffff03e224 */ /* 0x000fe200078e0a03 */
[C---:B------:R-:W-:Y:S01]  /*11890*/  ISETP.GT.U32.AND P6, PT, R4.reuse, R232, PT ;  /* 0x000000e80400720c */ /* 0x040fe20003fc4070 */
[----:B------:R-:W-:Y:S02]  /*118a0*/  IMAD.MOV R223, RZ, RZ, -R223 ;  /* 0x000000ffffdf7224 */ /* 0x000fe400078e0adf */
[----:B------:R-:W-:Y:S01]  /*118b0*/  IMAD.MOV R224, RZ, RZ, -R224 ;  /* 0x000000ffffe07224 */ /* 0x000fe200078e0ae0 */
[----:B------:R-:W-:Y:S01]  /*118c0*/  @!P4 IADD3 R231, R231, -R4, RZ ;  /* 0x80000004e7e7c210 */ /* 0x000fe20007ffe0ff */
[C---:B------:R-:W-:Y:S01]  /*118d0*/  IMAD R221, R4.reuse, R223, R221 ;  /* 0x000000df04dd7224 */ /* 0x040fe200078e02dd */
[----:B------:R1:W-:Y:S01]  /*118e0*/  STL [R1+0x438], R3 ;  /* 0x0004380301007387 */ /* 0x0003e20000100800 */
[C---:B------:R-:W-:Y:S01]  /*118f0*/  IMAD R227, R4.reuse, R224, R227 ;  /* 0x000000e004e37224 */ /* 0x040fe200078e02e3 */
[----:B------:R-:W-:Y:S01]  /*11900*/  ISETP.GT.U32.AND P4, PT, R4, R231, PT ;  /* 0x000000e70400720c */ /* 0x000fe20003f84070 */
[----:B------:R-:W-:Y:S01]  /*11910*/  @!P5 IMAD.IADD R230, R230, 0x1, -R4 ;  /* 0x00000001e6e6d824 */ /* 0x000fe200078e0a04 */
[----:B------:R-:W-:Y:S01]  /*11920*/  ISETP.GT.U32.AND P5, PT, R4, R221, PT ;  /* 0x000000dd0400720c */ /* 0x000fe20003fa4070 */
[----:B------:R-:W-:-:S02]  /*11930*/  VIADD R223, R0, 0x16c ;  /* 0x0000016c00df7836 */ /* 0x000fc40000000000 */
[----:B------:R-:W-:Y:S01]  /*11940*/  @!P6 IADD3 R232, R232, -R4, RZ ;  /* 0x80000004e8e8e210 */ /* 0x000fe20007ffe0ff */
[----:B------:R-:W-:Y:S01]  /*11950*/  @!P2 IMAD.MOV R28, RZ, RZ, -R28 ;  /* 0x000000ffff1ca224 */ /* 0x000fe200078e0a1c */
[----:B------:R-:W-:Y:S01]  /*11960*/  ISETP.GT.U32.AND P6, PT, R4, R227, PT ;  /* 0x000000e30400720c */ /* 0x000fe20003fc4070 */
[----:B------:R-:W-:Y:S01]  /*11970*/  VIADD R220, R0, 0x16b ;  /* 0x0000016b00dc7836 */ /* 0x000fe20000000000 */
[----:B------:R-:W-:Y:S01]  /*11980*/  IABS R226, R223 ;  /* 0x000000df00e27213 */ /* 0x000fe20000000000 */
[----:B-1----:R-:W-:Y:S01]  /*11990*/  IMAD.MOV.U32 R3, RZ, RZ, R232 ;  /* 0x000000ffff037224 */ /* 0x002fe200078e00e8 */
[----:B------:R1:W-:Y:S01]  /*119a0*/  STL [R1+0xc4], R28 ;  /* 0x0000c41c01007387 */ /* 0x0003e20000100800 */
[----:B------:R-:W-:Y:S01]  /*119b0*/  IMAD.HI.U32 R233, R2, R228, RZ ;  /* 0x000000e402e97227 */ /* 0x000fe200078e00ff */
[----:B------:R-:W-:-:S03]  /*119c0*/  IABS R224, R220 ;  /* 0x000000dc00e07213 */ /* 0x000fc60000000000 */
[--C-:B------:R-:W-:Y:S02]  /*119d0*/  @!P5 IMAD.IADD R221, R221, 0x1, -R4.reuse ;  /* 0x00000001ddddd824 */ /* 0x100fe400078e0a04 */
[----:B------:R-:W-:Y:S01]  /*119e0*/  @!P4 IMAD.IADD R231, R231, 0x1, -R4 ;  /* 0x00000001e7e7c824 */ /* 0x000fe200078e0a04 */
[----:B------:R-:W-:Y:S01]  /*119f0*/  ISETP.GE.AND P4, PT, R219, RZ, PT ;  /* 0x000000ffdb00720c */ /* 0x000fe20003f86270 */
[----:B------:R-:W-:Y:S01]  /*11a00*/  IMAD.HI.U32 R229, R2, R226, RZ ;  /* 0x000000e202e57227 */ /* 0x000fe200078e00ff */
[----:B------:R-:W-:Y:S02]  /*11a10*/  @!P6 IADD3 R227, R227, -R4, RZ ;  /* 0x80000004e3e3e210 */ /* 0x000fe40007ffe0ff */
[----:B------:R-:W-:Y:S01]  /*11a20*/  ISETP.GE.AND P6, PT, R222, RZ, PT ;  /* 0x000000ffde00720c */ /* 0x000fe20003fc6270 */
[----:B------:R-:W-:Y:S01]  /*11a30*/  @!P0 IMAD.MOV R3, RZ, RZ, -R3 ;  /* 0x000000ffff038224 */ /* 0x000fe200078e0a03 */
[C---:B------:R-:W-:Y:S01]  /*11a40*/  ISETP.GT.U32.AND P0, PT, R4.reuse, R221, PT ;  /* 0x000000dd0400720c */ /* 0x040fe20003f04070 */
[----:B-1----:R-:W-:Y:S01]  /*11a50*/  IMAD.MOV.U32 R28, RZ, RZ, R231 ;  /* 0x000000ffff1c7224 */ /* 0x002fe200078e00e7 */
[----:B------:R-:W-:Y:S01]  /*11a60*/  ISETP.GT.U32.AND P2, PT, R4, R227, PT ;  /* 0x000000e30400720c */ /* 0x000fe20003f44070 */
[----:B------:R-:W-:Y:S01]  /*11a70*/  IMAD.HI.U32 R219, R2, R224, RZ ;  /* 0x000000e002db7227 */ /* 0x000fe200078e00ff */
[----:B------:R-:W-:Y:S01]  /*11a80*/  IADD3 R229, -R229, RZ, RZ ;  /* 0x000000ffe5e57210 */ /* 0x000fe20007ffe1ff */
[----:B------:R1:W-:Y:S02]  /*11a90*/  STL [R1+0x368], R3 ;  /* 0x0003680301007387 */ /* 0x0003e40000100800 */
[----:B------:R-:W-:Y:S01]  /*11aa0*/  @!P3 IMAD.MOV R28, RZ, RZ, -R28 ;  /* 0x000000ffff1cb224 */ /* 0x000fe200078e0a1c */
[----:B------:R-:W-:Y:S01]  /*11ab0*/  ISETP.GE.AND P3, PT, R225, RZ, PT ;  /* 0x000000ffe100720c */ /* 0x000fe20003f66270 */
[----:B------:R-:W-:-:S02]  /*11ac0*/  IMAD.MOV R233, RZ, RZ, -R233 ;  /* 0x000000ffffe97224 */ /* 0x000fc400078e0ae9 */
[C---:B------:R-:W-:Y:S01]  /*11ad0*/  IMAD R225, R4.reuse, R229, R226 ;  /* 0x000000e504e17224 */ /* 0x040fe200078e02e2 */
[----:B------:R-:W-:Y:S01]  /*11ae0*/  STL [R1+0x384], R28 ;  /* 0x0003841c01007387 */ /* 0x000fe20000100800 */
[----:B------:R-:W-:Y:S02]  /*11af0*/  IMAD.MOV R219, RZ, RZ, -R219 ;  /* 0x000000ffffdb7224 */ /* 0x000fe400078e0adb */
[----:B-1----:R-:W-:Y:S01]  /*11b00*/  IMAD.MOV.U32 R3, RZ, RZ, R230 ;  /* 0x000000ffff037224 */ /* 0x002fe200078e00e6 */
[----:B------:R-:W-:Y:S01]  /*11b10*/  @!P2 IADD3 R227, R227, -R4, RZ ;  /* 0x80000004e3e3a210 */ /* 0x000fe20007ffe0ff */
[----:B------:R-:W-:Y:S01]  /*11b20*/  IMAD R228, R4, R233, R228 ;  /* 0x000000e904e47224 */ /* 0x000fe200078e02e4 */
[----:B------:R-:W-:Y:S01]  /*11b30*/  ISETP.GE.AND P2, PT, R220, RZ, PT ;  /* 0x000000ffdc00720c */ /* 0x000fe20003f46270 */
[----:B------:R-:W-:Y:S01]  /*11b40*/  @!P0 IMAD.IADD R221, R221, 0x1, -R4 ;  /* 0x00000001dddd8824 */ /* 0x000fe200078e0a04 */
[C---:B------:R-:W-:Y:S01]  /*11b50*/  ISETP.GT.U32.AND P0, PT, R4.reuse, R225, PT ;  /* 0x000000e10400720c */ /* 0x040fe20003f04070 */
[----:B------:R-:W-:Y:S01]  /*11b60*/  @!P1 IMAD.MOV R3, RZ, RZ, -R3 ;  /* 0x000000ffff039224 */ /* 0x000fe200078e0a03 */
[C---:B------:R-:W-:Y:S01]  /*11b70*/  ISETP.GT.U32.AND P5, PT, R4.reuse, R228, PT ;  /* 0x000000e40400720c */ /* 0x040fe20003fa4070 */
[----:B------:R-:W-:-:S02]  /*11b80*/  IMAD R224, R4, R219, R224 ;  /* 0x000000db04e07224 */ /* 0x000fc400078e02e0 */
[C---:B------:R-:W-:Y:S01]  /*11b90*/  VIADD R220, R0.reuse, 0x16e ;  /* 0x0000016e00dc7836 */ /* 0x040fe20000000000 */
[----:B------:R1:W-:Y:S01]  /*11ba0*/  STL [R1+0x404], R3 ;  /* 0x0004040301007387 */ /* 0x0003e20000100800 */
[----:B------:R-:W-:Y:S01]  /*11bb0*/  VIADD R222, R0, 0x16d ;  /* 0x0000016d00de7836 */ /* 0x000fe20000000000 */
[----:B------:R-:W-:Y:S01]  /*11bc0*/  ISETP.GT.U32.AND P1, PT, R4, R224, PT ;  /* 0x000000e00400720c */ /* 0x000fe20003f24070 */
[C---:B------:R-:W-:Y:S02]  /*11bd0*/  VIADD R31, R0.reuse, 0x1fc ;  /* 0x000001fc001f7836 */ /* 0x040fe40000000000 */
[----:B------:R-:W-:Y:S01]  /*11be0*/  VIADD R40, R0, 0x1fe ;  /* 0x000001fe00287836 */ /* 0x000fe20000000000 */
[----:B------:R-:W-:Y:S01]  /*11bf0*/  IABS R219, R222 ;  /* 0x000000de00db7213 */ /* 0x000fe20000000000 */
[--C-:B------:R-:W-:Y:S02]  /*11c00*/  @!P0 IMAD.IADD R225, R225, 0x1, -R4.reuse ;  /* 0x00000001e1e18824 */ /* 0x100fe400078e0a04 */
[----:B------:R-:W-:Y:S01]  /*11c10*/  @!P5 IMAD.IADD R228, R228, 0x1, -R4 ;  /* 0x00000001e4e4d824 */ /* 0x000fe200078e0a04 */
[----:B------:R-:W-:Y:S01]  /*11c20*/  ISETP.GE.AND P5, PT, R223, RZ, PT ;  /* 0x000000ffdf00720c */ /* 0x000fe20003fa6270 */
[----:B-1----:R-:W-:Y:S01]  /*11c30*/  IMAD.MOV.U32 R3, RZ, RZ, R227 ;  /* 0x000000ffff037224 */ /* 0x002fe200078e00e3 */
[----:B------:R-:W-:Y:S01]  /*11c40*/  IABS R227, R220 ;  /* 0x000000dc00e37213 */ /* 0x000fe20000000000 */
[----:B------:R-:W-:Y:S01]  /*11c50*/  IMAD.HI.U32 R226, R2, R219, RZ ;  /* 0x000000db02e27227 */ /* 0x000fe200078e00ff */
[----:B------:R-:W-:-:S03]  /*11c60*/  ISETP.GT.U32.AND P0, PT, R4, R225, PT ;  /* 0x000000e10400720c */ /* 0x000fc60003f04070 */
[----:B------:R-:W-:Y:S01]  /*11c70*/  @!P4 IMAD.MOV R3, RZ, RZ, -R3 ;  /* 0x000000ffff03c224 */ /* 0x000fe200078e0a03 */
[----:B------:R-:W-:Y:S01]  /*11c80*/  IADD3 R226, -R226, RZ, RZ ;  /* 0x000000ffe2e27210 */ /* 0x000fe20007ffe1ff */
[--C-:B------:R-:W-:Y:S01]  /*11c90*/  @!P1 IMAD.IADD R224, R224, 0x1, -R4.reuse ;  /* 0x00000001e0e09824 */ /* 0x100fe200078e0a04 */
[----:B------:R-:W-:Y:S01]  /*11ca0*/  ISETP.GT.U32.AND P1, PT, R4, R228, PT ;  /* 0x000000e40400720c */ /* 0x000fe20003f24070 */
[----:B------:R-:W-:Y:S01]  /*11cb0*/  VIADD R223, R0, 0x16f ;  /* 0x0000016f00df7836 */ /* 0x000fe20000000000 */
[----:B------:R1:W-:Y:S01]  /*11cc0*/  STL [R1+0x408], R3 ;  /* 0x0004080301007387 */ /* 0x0003e20000100800 */
[C---:B------:R-:W-:Y:S01]  /*11cd0*/  IMAD R219, R4.reuse, R226, R219 ;  /* 0x000000e204db7224 */ /* 0x040fe200078e02db */
[----:B------:R-:W-:Y:S02]  /*11ce0*/  ISETP.GT.U32.AND P4, PT, R4, R224, PT ;  /* 0x000000e00400720c */ /* 0x000fe40003f84070 */
[----:B------:R-:W-:Y:S01]  /*11cf0*/  IABS R226, R223 ;  /* 0x000000df00e27213 */ /* 0x000fe20000000000 */
[----:B------:R-:W-:-:S04]  /*11d00*/  @!P0 IMAD.IADD R225, R225, 0x1, -R4 ;  /* 0x00000001e1e18824 */ /* 0x000fc800078e0a04 */
[----:B------:R-:W-:-:S04]  /*11d10*/  IMAD.HI.U32 R230, R2, R226, RZ ;  /* 0x000000e202e67227 */ /* 0x000fc800078e00ff */
[----:B-1----:R-:W-:Y:S02]  /*11d20*/  IMAD.MOV.U32 R3, RZ, RZ, R221 ;  /* 0x000000ffff037224 */ /* 0x002fe400078e00dd */
[----:B------:R-:W-:-:S04]  /*11d30*/  IMAD.HI.U32 R221, R2, R227, RZ ;  /* 0x000000e302dd7227 */ /* 0x000fc800078e00ff */
[--C-:B------:R-:W-:Y:S01]  /*11d40*/  @!P1 IMAD.IADD R228, R228, 0x1, -R4.reuse ;  /* 0x00000001e4e49824 */ /* 0x100fe200078e0a04 */
[----:B------:R-:W-:Y:S01]  /*11d50*/  IADD3 R221, -R221, RZ, RZ ;  /* 0x000000ffdddd7210 */ /* 0x000fe20007ffe1ff */
[----:B------:R-:W-:Y:S01]  /*11d60*/  @!P4 IMAD.IADD R224, R224, 0x1, -R4 ;  /* 0x00000001e0e0c824 */ /* 0x000fe200078e0a04 */
[----:B------:R-:W-:Y:S01]  /*11d70*/  ISETP.GT.U32.AND P1, PT, R4, R219, PT ;  /* 0x000000db0400720c */ /* 0x000fe20003f24070 */
[----:B------:R-:W-:Y:S01]  /*11d80*/  @!P6 IMAD.MOV R3, RZ, RZ, -R3 ;  /* 0x000000ffff03e224 */ /* 0x000fe200078e0a03 */
[----:B------:R-:W-:Y:S01]  /*11d90*/  ISETP.GE.AND P4, PT, R220, RZ, PT ;  /* 0x000000ffdc00720c */ /* 0x000fe20003f86270 */
[----:B------:R-:W-:Y:S01]  /*11da0*/  IMAD R227, R4, R221, R227 ;  /* 0x000000dd04e37224 */ /* 0x000fe200078e02e3 */
[----:B------:R-:W-:Y:S01]  /*11db0*/  ISETP.GE.AND P6, PT, R222, RZ, PT ;  /* 0x000000ffde00720c */ /* 0x000fe20003fc6270 */
[----:B------:R-:W-:Y:S01]  /*11dc0*/  VIADD R220, R0, 0x170 ;  /* 0x0000017000dc7836 */ /* 0x000fe20000000000 */
[----:B------:R1:W-:Y:S01]  /*11dd0*/  STL [R1+0x410], R3 ;  /* 0x0004100301007387 */ /* 0x0003e20000100800 */
[----:B------:R-:W-:Y:S01]  /*11de0*/  IMAD.MOV R230, RZ, RZ, -R230 ;  /* 0x000000ffffe67224 */ /* 0x000fe200078e0ae6 */
[C---:B------:R-:W-:Y:S01]  /*11df0*/  ISETP.GT.U32.AND P0, PT, R4.reuse, R227, PT ;  /* 0x000000e30400720c */ /* 0x040fe20003f04070 */
[----:B------:R-:W-:Y:S01]  /*11e00*/  IMAD.MOV.U32 R28, RZ, RZ, R224 ;  /* 0x000000ffff1c7224 */ /* 0x000fe200078e00e0 */
[----:B------:R-:W-:Y:S01]  /*11e10*/  IABS R222, R220 ;  /* 0x000000dc00de7213 */ /* 0x000fe20000000000 */
[----:B------:R-:W-:-:S02]  /*11e20*/  IMAD R226, R4, R230, R226 ;  /* 0x000000e604e27224 */ /* 0x000fc400078e02e2 */
[----:B------:R-:W-:Y:S01]  /*11e30*/  @!P1 IMAD.IADD R219, R219, 0x1, -R4 ;  /* 0x00000001dbdb9824 */ /* 0x000fe200078e0a04 */
[----:B------:R-:W-:Y:S01]  /*11e40*/  ISETP.GE.AND P1, PT, R223, RZ, PT ;  /* 0x000000ffdf00720c */ /* 0x000fe20003f26270 */
[----:B------:R-:W-:Y:S01]  /*11e50*/  IMAD.HI.U32 R223, R2, R222, RZ ;  /* 0x000000de02df7227 */ /* 0x000fe200078e00ff */
[----:B-1----:R-:W-:-:S03]  /*11e60*/  MOV R3, R228 ;  /* 0x000000e400037202 */ /* 0x002fc60000000f00 */
[----:B------:R-:W-:Y:S02]  /*11e70*/  VIADD R221, R0, 0x171 ;  /* 0x0000017100dd7836 */ /* 0x000fe40000000000 */
[----:B------:R-:W-:Y:S02]  /*11e80*/  @!P0 IMAD.IADD R227, R227, 0x1, -R4 ;  /* 0x00000001e3e38824 */ /* 0x000fe400078e0a04 */
[----:B------:R-:W-:Y:S01]  /*11e90*/  @!P3 IMAD.MOV R3, RZ, RZ, -R3 ;  /* 0x000000ffff03b224 */ /* 0x000fe200078e0a03 */
[C---:B------:R-:W-:Y:S01]  /*11ea0*/  ISETP.GT.U32.AND P3, PT, R4.reuse, R219, PT ;  /* 0x000000db0400720c */ /* 0x040fe20003f64070 */
[----:B------:R-:W-:Y:S01]  /*11eb0*/  @!P2 IMAD.MOV R28, RZ, RZ, -R28 ;  /* 0x000000ffff1ca224 */ /* 0x000fe200078e0a1c */
[C---:B------:R-:W-:Y:S01]  /*11ec0*/  ISETP.GT.U32.AND P0, PT, R4.reuse, R227, PT ;  /* 0x000000e30400720c */ /* 0x040fe20003f04070 */
[----:B------:R-:W-:Y:S01]  /*11ed0*/  IMAD.MOV R223, RZ, RZ, -R223 ;  /* 0x000000ffffdf7224 */ /* 0x000fe200078e0adf */
[C---:B------:R-:W-:Y:S01]  /*11ee0*/  ISETP.GT.U32.AND P2, PT, R4.reuse, R226, PT ;  /* 0x000000e20400720c */ /* 0x040fe20003f44070 */
[----:B------:R1:W-:Y:S01]  /*11ef0*/  STL [R1+0x40c], R3 ;  /* 0x00040c0301007387 */ /* 0x0003e20000100800 */
[----:B------:R-:W-:Y:S01]  /*11f00*/  IABS R229, R221 ;  /* 0x000000dd00e57213 */ /* 0x000fe20000000000 */
[----:B------:R-:W-:-:S02]  /*11f10*/  IMAD R222, R4, R223, R222 ;  /* 0x000000df04de7224 */ /* 0x000fc400078e02de */
[----:B------:R2:W-:Y:S02]  /*11f20*/  STL [R1+0x3d0], R28 ;  /* 0x0003d01c01007387 */ /* 0x0005e40000100800 */
[----:B------:R-:W-:-:S04]  /*11f30*/  IMAD.HI.U32 R224, R2, R229, RZ ;  /* 0x000000e502e07227 */ /* 0x000fc800078e00ff */
[----:B------:R-:W-:Y:S01]  /*11f40*/  @!P0 IMAD.IADD R227, R227, 0x1, -R4 ;  /* 0x00000001e3e38824 */ /* 0x000fe200078e0a04 */
[----:B------:R-:W-:Y:S01]  /*11f50*/  ISETP.GT.U32.AND P0, PT, R4, R222, PT ;  /* 0x000000de0400720c */ /* 0x000fe20003f04070 */
[----:B------:R-:W-:Y:S01]  /*11f60*/  IMAD.MOV R224, RZ, RZ, -R224 ;  /* 0x000000ffffe07224 */ /* 0x000fe200078e0ae0 */
[----:B-1----:R-:W-:Y:S01]  /*11f70*/  MOV R3, R225 ;  /* 0x000000e100037202 */ /* 0x002fe20000000f00 */
[--C-:B------:R-:W-:Y:S01]  /*11f80*/  @!P3 IMAD.IADD R219, R219, 0x1, -R4.reuse ;  /* 0x00000001dbdbb824 */ /* 0x100fe200078e0a04 */
[----:B------:R-:W-:Y:S01]  /*11f90*/  IADD3 R225, R0, 0x172, RZ ;  /* 0x0000017200e17810 */ /* 0x000fe20007ffe0ff */
[----:B------:R-:W-:Y:S01]  /*11fa0*/  @!P2 IMAD.IADD R226, R226, 0x1, -R4 ;  /* 0x00000001e2e2a824 */ /* 0x000fe200078e0a04 */
[----:B------:R-:W-:Y:S01]  /*11fb0*/  ISETP.GE.AND P3, PT, R221, RZ, PT ;  /* 0x000000ffdd00720c */ /* 0x000fe20003f66270 */
[C---:B------:R-:W-:Y:S01]  /*11fc0*/  IMAD R229, R4.reuse, R224, R229 ;  /* 0x000000e004e57224 */ /* 0x040fe200078e02e5 */
[----:B------:R-:W-:Y:S01]  /*11fd0*/  IABS R221, R225 ;  /* 0x000000e100dd7213 */ /* 0x000fe20000000000 */
[----:B--2---:R-:W-:Y:S01]  /*11fe0*/  IMAD.MOV.U32 R28, RZ, RZ, R219 ;  /* 0x000000ffff1c7224 */ /* 0x004fe200078e00db */
[----:B------:R-:W-:Y:S01]  /*11ff0*/  ISETP.GT.U32.AND P2, PT, R4, R226, PT ;  /* 0x000000e20400720c */ /* 0x000fe20003f44070 */
[----:B------:R-:W-:Y:S01]  /*12000*/  @!P5 IMAD.MOV R3, RZ, RZ, -R3 ;  /* 0x000000ffff03d224 */ /* 0x000fe200078e0a03 */
[----:B------:R-:W-:Y:S01]  /*12010*/  ISETP.GE.AND P5, PT, R220, RZ, PT ;  /* 0x000000ffdc00720c */ /* 0x000fe20003fa6270 */
[----:B------:R-:W-:Y:S01]  /*12020*/  @!P6 IMAD.MOV R28, RZ, RZ, -R28 ;  /* 0x000000ffff1ce224 */ /* 0x000fe200078e0a1c */
[----:B------:R-:W-:Y:S01]  /*12030*/  ISETP.GT.U32.AND P6, PT, R4, R229, PT ;  /* 0x000000e50400720c */ /* 0x000fe20003fc4070 */
[----:B------:R-:W-:Y:S01]  /*12040*/  @!P0 IMAD.IADD R222, R222, 0x1, -R4 ;  /* 0x00000001dede8824 */ /* 0x000fe200078e0a04 */
[----:B------:R1:W-:Y:S01]  /*12050*/  STL [R1+0x3d4], R3 ;  /* 0x0003d40301007387 */ /* 0x0003e20000100800 */
[----:B------:R-:W-:-:S02]  /*12060*/  VIADD R224, R0, 0x173 ;  /* 0x0000017300e07836 */ /* 0x000fc40000000000 */
[----:B------:R-:W-:Y:S01]  /*12070*/  VIADD R220, R0, 0x174 ;  /* 0x0000017400dc7836 */ /* 0x000fe20000000000 */
[----:B------:R-:W-:Y:S01]  /*12080*/  ISETP.GT.U32.AND P0, PT, R4, R222, PT ;  /* 0x000000de0400720c */ /* 0x000fe20003f04070 */
[----:B------:R-:W-:Y:S01]  /*12090*/  STL [R1+0x3f4], R28 ;  /* 0x0003f41c01007387 */ /* 0x000fe20000100800 */
[----:B------:R-:W-:Y:S01]  /*120a0*/  IABS R223, R224 ;  /* 0x000000e000df7213 */ /* 0x000fe20000000000 */
[----:B------:R-:W-:Y:S01]  /*120b0*/  @!P2 IMAD.IADD R226, R226, 0x1, -R4 ;  /* 0x00000001e2e2a824 */ /* 0x000fe200078e0a04 */
[----:B------:R-:W-:Y:S02]  /*120c0*/  ISETP.GE.AND P2, PT, R224, RZ, PT ;  /* 0x000000ffe000720c */ /* 0x000fe40003f46270 */
[----:B-1----:R-:W-:Y:S01]  /*120d0*/  MOV R3, R227 ;  /* 0x000000e300037202 */ /* 0x002fe20000000f00 */
[----:B------:R-:W-:Y:S01]  /*120e0*/  IMAD.HI.U32 R227, R2, R221, RZ ;  /* 0x000000dd02e37227 */ /* 0x000fe200078e00ff */
[----:B------:R-:W-:Y:S02]  /*120f0*/  @!P6 IADD3 R229, R229, -R4, RZ ;  /* 0x80000004e5e5e210 */ /* 0x000fe40007ffe0ff */
[----:B------:R-:W-:Y:S01]  /*12100*/  IABS R219, R220 ;  /* 0x000000dc00db7213 */ /* 0x000fe20000000000 */
[----:B------:R-:W-:Y:S01]  /*12110*/  @!P4 IMAD.MOV R3, RZ, RZ, -R3 ;  /* 0x000000ffff03c224 */ /* 0x000fe200078e0a03 */
[----:B------:R-:W-:Y:S01]  /*12120*/  ISETP.GT.U32.AND P6, PT, R4, R229, PT ;  /* 0x000000e50400720c */ /* 0x000fe20003fc4070 */
[----:B------:R-:W-:Y:S01]  /*12130*/  IMAD.HI.U32 R224, R2, R223, RZ ;  /* 0x000000df02e07227 */ /* 0x000fe200078e00ff */
[----:B------:R-:W-:-:S02]  /*12140*/  ISETP.GE.AND P4, PT, R225, RZ, PT ;  /* 0x000000ffe100720c */ /* 0x000fc40003f86270 */
[----:B------:R1:W-:Y:S01]  /*12150*/  STL [R1+0x3f0], R3 ;  /* 0x0003f00301007387 */ /* 0x0003e20000100800 */
[----:B------:R-:W-:Y:S02]  /*12160*/  @!P0 IMAD.IADD R222, R222, 0x1, -R4 ;  /* 0x00000001dede8824 */ /* 0x000fe400078e0a04 */
[----:B------:R-:W-:Y:S02]  /*12170*/  IMAD.MOV R227, RZ, RZ, -R227 ;  /* 0x000000ffffe37224 */ /* 0x000fe400078e0ae3 */
[----:B------:R-:W-:Y:S02]  /*12180*/  IMAD.MOV R224, RZ, RZ, -R224 ;  /* 0x000000ffffe07224 */ /* 0x000fe400078e0ae0 */
[----:B------:R-:W-:Y:S02]  /*12190*/  IMAD R221, R4, R227, R221 ;  /* 0x000000e304dd7224 */ /* 0x000fe400078e02dd */
[----:B------:R-:W-:Y:S01]  /*121a0*/  IMAD.HI.U32 R225, R2, R219, RZ ;  /* 0x000000db02e17227 */ /* 0x000fe200078e00ff */
[----:B------:R-:W-:-:S02]  /*121b0*/  @!P6 IADD3 R229, R229, -R4, RZ ;  /* 0x80000004e5e5e210 */ /* 0x000fc40007ffe0ff */
[----:B------:R-:W-:Y:S01]  /*121c0*/  ISETP.GT.U32.AND P0, PT, R4, R221, PT ;  /* 0x000000dd0400720c */ /* 0x000fe20003f04070 */
[----:B-1----:R-:W-:Y:S02]  /*121d0*/  IMAD.MOV.U32 R3, RZ, RZ, R226 ;  /* 0x000000ffff037224 */ /* 0x002fe400078e00e2 */
[----:B------:R-:W-:Y:S02]  /*121e0*/  IMAD.MOV R225, RZ, RZ, -R225 ;  /* 0x000000ffffe17224 */ /* 0x000fe400078e0ae1 */
[----:B------:R-:W-:Y:S01]  /*121f0*/  @!P1 IMAD.MOV R3, RZ, RZ, -R3 ;  /* 0x000000ffff039224 */ /* 0x000fe200078e0a03 */
[----:B------:R-:W-:Y:S01]  /*12200*/  ISETP.GE.AND P1, PT, R220, RZ, PT ;  /* 0x000000ffdc00720c */ /* 0x000fe20003f26270 */
[C---:B------:R-:W-:Y:S02]  /*12210*/  IMAD R220, R4.reuse, R224, R223 ;  /* 0x000000e004dc7224 */ /* 0x040fe400078e02df */
[----:B------:R-:W-:Y:S01]  /*12220*/  IMAD R219, R4, R225, R219 ;  /* 0x000000e104db7224 */ /* 0x000fe200078e02db */
[----:B------:R1:W-:Y:S01]  /*12230*/  STL [R1+0x3dc], R3 ;  /* 0x0003dc0301007387 */ /* 0x0003e20000100800 */
[----:B------:R-:W-:-:S02]  /*12240*/  VIADD R225, R0, 0x175 ;  /* 0x0000017500e17836 */ /* 0x000fc40000000000 */
[----:B------:R-:W-:Y:S02]  /*12250*/  @!P0 IMAD.IADD R221, R221, 0x1, -R4 ;  /* 0x00000001dddd8824 */ /* 0x000fe400078e0a04 */
[C---:B------:R-:W-:Y:S01]  /*12260*/  VIADD R224, R0.reuse, 0x178 ;  /* 0x0000017800e07836 */ /* 0x040fe20000000000 */
[----:B------:R-:W-:Y:S01]  /*12270*/  ISETP.GE.AND P6, PT, R225, RZ, PT ;  /* 0x000000ffe100720c */ /* 0x000fe20003fc6270 */
[----:B------:R-:W-:Y:S01]  /*12280*/  VIADD R223, R0, 0x177 ;  /* 0x0000017700df7836 */ /* 0x000fe20000000000 */
[----:B------:R-:W-:Y:S02]  /*12290*/  ISETP.GT.U32.AND P0, PT, R4, R221, PT ;  /* 0x000000dd0400720c */ /* 0x000fe40003f04070 */
[----:B-1----:R-:W-:Y:S01]  /*122a0*/  MOV R3, R222 ;  /* 0x000000de00037202 */ /* 0x002fe20000000f00 */
[----:B------:R-:W-:Y:S01]  /*122b0*/  VIADD R222, R0, 0x176 ;  /* 0x0000017600de7836 */ /* 0x000fe20000000000 */
[----:B------:R-:W-:Y:S02]  /*122c0*/  IABS R225, R225 ;  /* 0x000000e100e17213 */ /* 0x000fe40000000000 */
[----:B------:R-:W-:Y:S01]  /*122d0*/  IABS R228, R224 ;  /* 0x000000e000e47213 */ /* 0x000fe20000000000 */
[----:B------:R-:W-:Y:S01]  /*122e0*/  @!P5 IMAD.MOV R3, RZ, RZ, -R3 ;  /* 0x000000ffff03d224 */ /* 0x000fe200078e0a03 */
[----:B------:R-:W-:-:S02]  /*122f0*/  ISETP.GT.U32.AND P5, PT, R4, R220, PT ;  /* 0x000000dc0400720c */ /* 0x000fc40003fa4070 */
[----:B------:R-:W-:Y:S02]  /*12300*/  IABS R226, R222 ;  /* 0x000000de00e27213 */ /* 0x000fe40000000000 */
[----:B------:R1:W-:Y:S01]  /*12310*/  STL [R1+0x3e0], R3 ;  /* 0x0003e00301007387 */ /* 0x0003e20000100800 */
[----:B------:R-:W-:Y:S01]  /*12320*/  @!P0 IMAD.IADD R221, R221, 0x1, -R4 ;  /* 0x00000001dddd8824 */ /* 0x000fe200078e0a04 */
[----:B------:R-:W-:Y:S01]  /*12330*/  ISETP.GE.AND P0, PT, R222, RZ, PT ;  /* 0x000000ffde00720c */ /* 0x000fe20003f06270 */
[----:B------:R-:W-:Y:S01]  /*12340*/  IMAD.HI.U32 R230, R2, R226, RZ ;  /* 0x000000e202e67227 */ /* 0x000fe200078e00ff */
[----:B------:R-:W-:-:S03]  /*12350*/  IABS R227, R223 ;  /* 0x000000df00e37213 */ /* 0x000fc60000000000 */
[----:B------:R-:W-:Y:S01]  /*12360*/  IMAD.MOV.U32 R28, RZ, RZ, R221 ;  /* 0x000000ffff1c7224 */ /* 0x000fe200078e00dd */
[----:B------:R-:W-:Y:S01]  /*12370*/  IADD3 R230, -R230, RZ, RZ ;  /* 0x000000ffe6e67210 */ /* 0x000fe20007ffe1ff */
[----:B------:R-:W-:Y:S02]  /*12380*/  @!P5 IMAD.IADD R220, R220, 0x1, -R4 ;  /* 0x00000001dcdcd824 */ /* 0x000fe400078e0a04 */
[----:B-1----:R-:W-:Y:S02]  /*12390*/  IMAD.MOV.U32 R3, RZ, RZ, R229 ;  /* 0x000000ffff037224 */ /* 0x002fe400078e00e5 */
[----:B------:R-:W-:Y:S01]  /*123a0*/  IMAD.HI.U32 R229, R2, R225, RZ ;  /* 0x000000e102e57227 */ /* 0x000fe200078e00ff */
[----:B------:R-:W-:-:S03]  /*123b0*/  ISETP.GT.U32.AND P5, PT, R4, R220, PT ;  /* 0x000000dc0400720c */ /* 0x000fc60003fa4070 */
[----:B------:R-:W-:Y:S01]  /*123c0*/  @!P3 IMAD.MOV R3, RZ, RZ, -R3 ;  /* 0x000000ffff03b224 */ /* 0x000fe200078e0a03 */
[C---:B------:R-:W-:Y:S01]  /*123d0*/  ISETP.GT.U32.AND P3, PT, R4.reuse, R219, PT ;  /* 0x000000db0400720c */ /* 0x040fe20003f64070 */
[----:B------:R-:W-:Y:S02]  /*123e0*/  IMAD.MOV R229, RZ, RZ, -R229 ;  /* 0x000000ffffe57224 */ /* 0x000fe400078e0ae5 */
[C---:B------:R-:W-:Y:S01]  /*123f0*/  IMAD R226, R4.reuse, R230, R226 ;  /* 0x000000e604e27224 */ /* 0x040fe200078e02e2 */
[----:B------:R1:W-:Y:S01]  /*12400*/  STL [R1+0x3d8], R3 ;  /* 0x0003d80301007387 */ /* 0x0003e20000100800 */
[----:B------:R-:W-:Y:S02]  /*12410*/  IMAD R225, R4, R229, R225 ;  /* 0x000000e504e17224 */ /* 0x000fe400078e02e1 */
[----:B------:R-:W-:-:S04]  /*12420*/  IMAD.HI.U32 R222, R2, R228, RZ ;  /* 0x000000e402de7227 */ /* 0x000fc800078e00ff */
[--C-:B------:R-:W-:Y:S01]  /*12430*/  @!P5 IMAD.IADD R220, R220, 0x1, -R4.reuse ;  /* 0x00000001dcdcd824 */ /* 0x100fe200078e0a04 */
[----:B------:R-:W-:Y:S01]  /*12440*/  ISETP.GT.U32.AND P5, PT, R4, R225, PT ;  /* 0x000000e10400720c */ /* 0x000fe20003fa4070 */
[----:B------:R-:W-:Y:S01]  /*12450*/  @!P3 IMAD.IADD R219, R219, 0x1, -R4 ;  /* 0x00000001dbdbb824 */ /* 0x000fe200078e0a04 */
[----:B------:R-:W-:Y:S01]  /*12460*/  IADD3 R222, -R222, RZ, RZ ;  /* 0x000000ffdede7210 */ /* 0x000fe20007ffe1ff */
[----:B-1----:R-:W-:Y:S02]  /*12470*/  IMAD.MOV.U32 R3, RZ, RZ, R220 ;  /* 0x000000ffff037224 */ /* 0x002fe400078e00dc */
[----:B------:R-:W-:Y:S01]  /*12480*/  @!P4 IMAD.MOV R28, RZ, RZ, -R28 ;  /* 0x000000ffff1cc224 */ /* 0x000fe200078e0a1c */
[C---:B------:R-:W-:Y:S01]  /*12490*/  ISETP.GT.U32.AND P3, PT, R4.reuse, R219, PT ;  /* 0x000000db0400720c */ /* 0x040fe20003f64070 */
[----:B------:R-:W-:Y:S01]  /*124a0*/  @!P2 IMAD.MOV R3, RZ, RZ, -R3 ;  /* 0x000000ffff03a224 */ /* 0x000fe200078e0a03 */
[C---:B------:R-:W-:Y:S01]  /*124b0*/  ISETP.GT.U32.AND P4, PT, R4.reuse, R226, PT ;  /* 0x000000e20400720c */ /* 0x040fe20003f84070 */
[----:B------:R-:W-:Y:S01]  /*124c0*/  IMAD R228, R4, R222, R228 ;  /* 0x000000de04e47224 */ /* 0x000fe200078e02e4 */
[----:B------:R-:W-:Y:S01]  /*124d0*/  STL [R1+0x3c8], R28 ;  /* 0x0003c81c01007387 */ /* 0x000fe20000100800 */
[----:B------:R-:W-:Y:S01]  /*124e0*/  IMAD.HI.U32 R231, R2, R227, RZ ;  /* 0x000000e302e77227 */ /* 0x000fe200078e00ff */
[----:B------:R-:W-:-:S02]  /*124f0*/  IADD3 R222, R0, 0x17a, RZ ;  /* 0x0000017a00de7810 */ /* 0x000fc40007ffe0ff */
[----:B------:R1:W-:Y:S01]  /*12500*/  STL [R1+0x3c0], R3 ;  /* 0x0003c00301007387 */ /* 0x0003e20000100800 */
[--C-:B------:R-:W-:Y:S01]  /*12510*/  @!P5 IMAD.IADD R225, R225, 0x1, -R4.reuse ;  /* 0x00000001e1e1d824 */ /* 0x100fe200078e0a04 */
[----:B------:R-:W-:Y:S01]  /*12520*/  ISETP.GE.AND P2, PT, R223, RZ, PT ;  /* 0x000000ffdf00720c */ /* 0x000fe20003f46270 */
[----:B------:R-:W-:Y:S01]  /*12530*/  IMAD.MOV R231, RZ, RZ, -R231 ;  /* 0x000000ffffe77224 */ /* 0x000fe200078e0ae7 */
[----:B------:R-:W-:Y:S01]  /*12540*/  IABS R229, R222 ;  /* 0x000000de00e57213 */ /* 0x000fe20000000000 */
[--C-:B------:R-:W-:Y:S01]  /*12550*/  @!P3 IMAD.IADD R219, R219, 0x1, -R4.reuse ;  /* 0x00000001dbdbb824 */ /* 0x100fe200078e0a04 */
[----:B------:R-:W-:Y:S01]  /*12560*/  ISETP.GT.U32.AND P5, PT, R4, R225, PT ;  /* 0x000000e10400720c */ /* 0x000fe20003fa4070 */
[--C-:B------:R-:W-:Y:S02]  /*12570*/  @!P4 IMAD.IADD R226, R226, 0x1, -R4.reuse ;  /* 0x00000001e2e2c824 */ /* 0x100fe400078e0a04 */
[----:B------:R-:W-:Y:S02]  /*12580*/  VIADD R221, R0, 0x179 ;  /* 0x0000017900dd7836 */ /* 0x000fe40000000000 */
[----:B-1----:R-:W-:Y:S01]  /*12590*/  IMAD.MOV.U32 R3, RZ, RZ, R219 ;  /* 0x000000ffff037224 */ /* 0x002fe200078e00db */
[C---:B------:R-:W-:Y:S01]  /*125a0*/  ISETP.GT.U32.AND P4, PT, R4.reuse, R226, PT ;  /* 0x000000e20400720c */ /* 0x040fe20003f84070 */
[C---:B------:R-:W-:Y:S01]  /*125b0*/  IMAD R220, R4.reuse, R231, R227 ;  /* 0x000000e704dc7224 */ /* 0x040fe200078e02e3 */
[----:B------:R-:W-:Y:S01]  /*125c0*/  IABS R227, R221 ;  /* 0x000000dd00e37213 */ /* 0x000fe20000000000 */
[----:B------:R-:W-:Y:S01]  /*125d0*/  @!P1 IMAD.MOV R3, RZ, RZ, -R3 ;  /* 0x000000ffff039224 */ /* 0x000fe200078e0a03 */
[----:B------:R-:W-:Y:S01]  /*125e0*/  ISETP.GT.U32.AND P1, PT, R4, R228, PT ;  /* 0x000000e40400720c */ /* 0x000fe20003f24070 */
[----:B------:R-:W-:Y:S01]  /*125f0*/  VIADD R223, R0, 0x17b ;  /* 0x0000017b00df7836 */ /* 0x000fe20000000000 */
[----:B------:R-:W-:Y:S01]  /*12600*/  ISETP.GT.U32.AND P3, PT, R4, R220, PT ;  /* 0x000000dc0400720c */ /* 0x000fe20003f64070 */
[----:B------:R-:W-:Y:S01]  /*12610*/  @!P5 IMAD.IADD R225, R225, 0x1, -R4 ;  /* 0x00000001e1e1d824 */ /* 0x000fe200078e0a04 */
[----:B------:R-:W-:Y:S01]  /*12620*/  ISETP.GE.AND P5, PT, R224, RZ, PT ;  /* 0x000000ffe000720c */ /* 0x000fe20003fa6270 */
[C---:B------:R-:W-:Y:S01]  /*12630*/  IMAD.HI.U32 R230, R2.reuse, R227, RZ ;  /* 0x000000e302e67227 */ /* 0x040fe200078e00ff */
[----:B------:R-:W-:Y:S01]  /*12640*/  IABS R219, R223 ;  /* 0x000000df00db7213 */ /* 0x000fe20000000000 */
[----:B------:R1:W-:Y:S02]  /*12650*/  STL [R1+0x3b8], R3 ;  /* 0x0003b80301007387 */ /* 0x0003e40000100800 */
[----:B------:R-:W-:Y:S01]  /*12660*/  IMAD.HI.U32 R224, R2, R229, RZ ;  /* 0x000000e502e07227 */ /* 0x000fe200078e00ff */
[----:B------:R-:W-:-:S03]  /*12670*/  IADD3 R230, -R230, RZ, RZ ;  /* 0x000000ffe6e67210 */ /* 0x000fc60007ffe1ff */
[--C-:B------:R-:W-:Y:S02]  /*12680*/  @!P1 IMAD.IADD R228, R228, 0x1, -R4.reuse ;  /* 0x00000001e4e49824 */ /* 0x100fe400078e0a04 */
[----:B------:R-:W-:Y:S02]  /*12690*/  @!P4 IMAD.IADD R226, R226, 0x1, -R4 ;  /* 0x00000001e2e2c824 */ /* 0x000fe400078e0a04 */
[----:B------:R-:W-:Y:S01]  /*126a0*/  IMAD.MOV.U32 R28, RZ, RZ, R225 ;  /* 0x000000ffff1c7224 */ /* 0x000fe200078e00e1 */
[----:B------:R-:W-:Y:S01]  /*126b0*/  ISETP.GT.U32.AND P1, PT, R4, R228, PT ;  /* 0x000000e40400720c */ /* 0x000fe20003f24070 */
[----:B------:R-:W-:Y:S01]  /*126c0*/  IMAD.HI.U32 R225, R2, R219, RZ ;  /* 0x000000db02e17227 */ /* 0x000fe200078e00ff */
[----:B-1----:R-:W-:-:S03]  /*126d0*/  MOV R3, R226 ;  /* 0x000000e200037202 */ /* 0x002fc60000000f00 */
[----:B------:R-:W-:Y:S02]  /*126e0*/  IMAD.MOV R224, RZ, RZ, -R224 ;  /* 0x000000ffffe07224 */ /* 0x000fe400078e0ae0 */
[----:B------:R-:W-:Y:S02]  /*126f0*/  IMAD.MOV R226, RZ, RZ, -R225 ;  /* 0x000000ffffe27224 */ /* 0x000fe400078e0ae1 */
[----:B------:R-:W-:Y:S02]  /*12700*/  IMAD R225, R4, R224, R229 ;  /* 0x000000e004e17224 */ /* 0x000fe400078e02e5 */
[--C-:B------:R-:W-:Y:S02]  /*12710*/  @!P3 IMAD.IADD R220, R220, 0x1, -R4.reuse ;  /* 0x00000001dcdcb824 */ /* 0x100fe400078e0a04 */
[----:B------:R-:W-:Y:S02]  /*12720*/  IMAD R227, R4, R230, R227 ;  /* 0x000000e604e37224 */ /* 0x000fe400078e02e3 */
[----:B------:R-:W-:Y:S01]  /*12730*/  @!P1 IMAD.IADD R228, R228, 0x1, -R4 ;  /* 0x00000001e4e49824 */ /* 0x000fe200078e0a04 */
[C---:B------:R-:W-:Y:S01]  /*12740*/  ISETP.GT.U32.AND P1, PT, R4.reuse, R225, PT ;  /* 0x000000e10400720c */ /* 0x040fe20003f24070 */
[C---:B------:R-:W-:Y:S01]  /*12750*/  IMAD R226, R4.reuse, R226, R219 ;  /* 0x000000e204e27224 */ /* 0x040fe200078e02db */
[----:B------:R-:W-:Y:S01]  /*12760*/  ISETP.GT.U32.AND P3, PT, R4, R220, PT ;  /* 0x000000dc0400720c */ /* 0x000fe20003f64070 */
[----:B------:R-:W-:Y:S01]  /*12770*/  VIADD R219, R0, 0x17c ;  /* 0x0000017c00db7836 */ /* 0x000fe20000000000 */
[----:B------:R-:W-:Y:S01]  /*12780*/  ISETP.GT.U32.AND P4, PT, R4, R227, PT ;  /* 0x000000e30400720c */ /* 0x000fe20003f84070 */
[----:B------:R-:W-:Y:S01]  /*12790*/  @!P6 IMAD.MOV R28, RZ, RZ, -R28 ;  /* 0x000000ffff1ce224 */ /* 0x000fe200078e0a1c */
[----:B------:R-:W-:Y:S01]  /*127a0*/  ISETP.GE.AND P6, PT, R221, RZ, PT ;  /* 0x000000ffdd00720c */ /* 0x000fe20003fc6270 */
[----:B------:R-:W-:Y:S01]  /*127b0*/  @!P0 IMAD.MOV R3, RZ, RZ, -R3 ;  /* 0x000000ffff038224 */ /* 0x000fe200078e0a03 */
[----:B------:R-:W-:Y:S01]  /*127c0*/  IABS R230, R219 ;  /* 0x000000db00e67213 */ /* 0x000fe20000000000 */
[----:B------:R-:W-:Y:S01]  /*127d0*/  VIADD R229, R0, 0x180 ;  /* 0x0000018000e57836 */ /* 0x000fe20000000000 */
[----:B------:R1:W-:Y:S01]  /*127e0*/  STL [R1+0x3b0], R28 ;  /* 0x0003b01c01007387 */ /* 0x0003e20000100800 */
[----:B------:R-:W-:Y:S01]  /*127f0*/  ISETP.GE.AND P0, PT, R222, RZ, PT ;  /* 0x000000ffde00720c */ /* 0x000fe20003f06270 */
[----:B------:R-:W-:-:S02]  /*12800*/  VIADD R231, R0, 0x182 ;  /* 0x0000018200e77836 */ /* 0x000fc40000000000 */
[--C-:B------:R-:W-:Y:S01]  /*12810*/  @!P1 IMAD.IADD R225, R225, 0x1, -R4.reuse ;  /* 0x00000001e1e19824 */ /* 0x100fe200078e0a04 */
[----:B------:R2:W-:Y:S01]  /*12820*/  STL [R1+0x388], R3 ;  /* 0x0003880301007387 */ /* 0x0005e20000100800 */
[----:B------:R-:W-:Y:S01]  /*12830*/  @!P3 IMAD.IADD R220, R220, 0x1, -R4 ;  /* 0x00000001dcdcb824 */ /* 0x000fe200078e0a04 */
[----:B------:R-:W-:Y:S01]  /*12840*/  @!P4 IADD3 R227, R227, -R4, RZ ;  /* 0x80000004e3e3c210 */ /* 0x000fe20007ffe0ff */
[----:B------:R-:W-:Y:S01]  /*12850*/  IMAD.HI.U32 R224, R2, R230, RZ ;  /* 0x000000e602e07227 */ /* 0x000fe200078e00ff */
[C---:B------:R-:W-:Y:S02]  /*12860*/  ISETP.GT.U32.AND P1, PT, R4.reuse, R225, PT ;  /* 0x000000e10400720c */ /* 0x040fe40003f24070 */
[----:B------:R-:W-:Y:S01]  /*12870*/  ISETP.GT.U32.AND P4, PT, R4, R227, PT ;  /* 0x000000e30400720c */ /* 0x000fe20003f84070 */
[----:B-1----:R-:W-:Y:S01]  /*12880*/  IMAD.MOV.U32 R28, RZ, RZ, R220 ;  /* 0x000000ffff1c7224 */ /* 0x002fe200078e00dc */
[----:B------:R-:W-:Y:S01]  /*12890*/  IADD3 R224, -R224, RZ, RZ ;  /* 0x000000ffe0e07210 */ /* 0x000fe20007ffe1ff */
[----:B------:R-:W-:Y:S01]  /*128a0*/  VIADD R220, R0, 0x17d ;  /* 0x0000017d00dc7836 */ /* 0x000fe20000000000 */
[----:B------:R-:W-:Y:S01]  /*128b0*/  ISETP.GE.AND P3, PT, R223, RZ, PT ;  /* 0x000000ffdf00720c */ /* 0x000fe20003f66270 */
[----:B--2---:R-:W-:Y:S01]  /*128c0*/  IMAD.MOV.U32 R3, RZ, RZ, R228 ;  /* 0x000000ffff037224 */ /* 0x004fe200078e00e4 */
[----:B------:R-:W-:Y:S01]  /*128d0*/  @!P2 IADD3 R28, -R28, RZ, RZ ;  /* 0x000000ff1c1ca210 */ /* 0x000fe20007ffe1ff */
[----:B------:R-:W-:Y:S01]  /*128e0*/  IMAD R230, R4, R224, R230 ;  /* 0x000000e004e67224 */ /* 0x000fe200078e02e6 */
[----:B------:R-:W-:Y:S01]  /*128f0*/  IABS R222, R220 ;  /* 0x000000dc00de7213 */ /* 0x000fe20000000000 */
[----:B------:R-:W-:Y:S01]  /*12900*/  @!P5 IMAD.MOV R3, RZ, RZ, -R3 ;  /* 0x000000ffff03d224 */ /* 0x000fe200078e0a03 */
[----:B------:R-:W-:Y:S01]  /*12910*/  ISETP.GE.AND P5, PT, R220, RZ, PT ;  /* 0x000000ffdc00720c */ /* 0x000fe20003fa6270 */
[----:B------:R-:W-:Y:S01]  /*12920*/  @!P1 IMAD.IADD R225, R225, 0x1, -R4 ;  /* 0x00000001e1e19824 */ /* 0x000fe200078e0a04 */
[----:B------:R-:W-:Y:S01]  /*12930*/  ISETP.GT.U32.AND P1, PT, R4, R230, PT ;  /* 0x000000e60400720c */ /* 0x000fe20003f24070 */
[----:B------:R-:W-:Y:S01]  /*12940*/  IMAD.HI.U32 R220, R2, R222, RZ ;  /* 0x000000de02dc7227 */ /* 0x000fe200078e00ff */
[----:B------:R1:W-:Y:S01]  /*12950*/  STL [R1+0x3a4], R28 ;  /* 0x0003a41c01007387 */ /* 0x0003e20000100800 */
[----:B------:R-:W-:-:S02]  /*12960*/  ISETP.GE.AND P2, PT, R219, RZ, PT ;  /* 0x000000ffdb00720c */ /* 0x000fc40003f46270 */
[----:B------:R-:W-:Y:S01]  /*12970*/  @!P4 IMAD.IADD R227, R227, 0x1, -R4 ;  /* 0x00000001e3e3c824 */ /* 0x000fe200078e0a04 */
[----:B------:R-:W-:Y:S01]  /*12980*/  ISETP.GT.U32.AND P4, PT, R4, R226, PT ;  /* 0x000000e20400720c */ /* 0x000fe20003f84070 */
[----:B------:R-:W-:Y:S01]  /*12990*/  IMAD.MOV R220, RZ, RZ, -R220 ;  /* 0x000000ffffdc7224 */ /* 0x000fe200078e0adc */
[----:B------:R2:W-:Y:S01]  /*129a0*/  STL [R1+0x3a8], R3 ;  /* 0x0003a80301007387 */ /* 0x0005e20000100800 */
[----:B------:R-:W-:Y:S01]  /*129b0*/  VIADD R219, R0, 0x17e ;  /* 0x0000017e00db7836 */ /* 0x000fe20000000000 */
[----:B------:R-:W-:Y:S01]  /*129c0*/  IABS R235, R229 ;  /* 0x000000e500eb7213 */ /* 0x000fe20000000000 */
[----:B------:R-:W-:Y:S01]  /*129d0*/  IMAD R222, R4, R220, R222 ;  /* 0x000000dc04de7224 */ /* 0x000fe200078e02de */
[----:B------:R-:W-:Y:S01]  /*129e0*/  IABS R232, R231 ;  /* 0x000000e700e87213 */ /* 0x000fe20000000000 */
[----:B-1----:R-:W-:Y:S01]  /*129f0*/  IMAD.MOV.U32 R28, RZ, RZ, R227 ;  /* 0x000000ffff1c7224 */ /* 0x002fe200078e00e3 */
[----:B------:R-:W-:Y:S01]  /*12a00*/  IABS R221, R219 ;  /* 0x000000db00dd7213 */ /* 0x000fe20000000000 */
[----:B------:R-:W-:Y:S01]  /*12a10*/  VIADD R223, R0, 0x17f ;  /* 0x0000017f00df7836 */ /* 0x000fe20000000000 */
[----:B------:R-:W-:Y:S01]  /*12a20*/  @!P1 IADD3 R230, R230, -R4, RZ ;  /* 0x80000004e6e69210 */ /* 0x000fe20007ffe0ff */
[----:B------:R-:W-:Y:S01]  /*12a30*/  @!P6 IMAD.MOV R28, RZ, RZ, -R28 ;  /* 0x000000ffff1ce224 */ /* 0x000fe200078e0a1c */
[----:B------:R-:W-:Y:S01]  /*12a40*/  ISETP.GT.U32.AND P6, PT, R4, R222, PT ;  /* 0x000000de0400720c */ /* 0x000fe20003fc4070 */
[----:B------:R-:W-:Y:S01]  /*12a50*/  @!P4 IMAD.IADD R226, R226, 0x1, -R4 ;  /* 0x00000001e2e2c824 */ /* 0x000fe200078e0a04 */
[----:B------:R-:W-:Y:S01]  /*12a60*/  ISETP.GT.U32.AND P1, PT, R4, R230, PT ;  /* 0x000000e60400720c */ /* 0x000fe20003f24070 */
[----:B------:R-:W-:Y:S01]  /*12a70*/  IMAD.HI.U32 R224, R2, R221, RZ ;  /* 0x000000dd02e07227 */ /* 0x000fe200078e00ff */
[----:B--2---:R-:W-:Y:S01]  /*12a80*/  MOV R3, R225 ;  /* 0x000000e100037202 */ /* 0x004fe20000000f00 */
[----:B------:R-:W-:Y:S01]  /*12a90*/  STL [R1+0x390], R28 ;  /* 0x0003901c01007387 */ /* 0x000fe20000100800 */
[C---:B------:R-:W-:Y:S01]  /*12aa0*/  ISETP.GT.U32.AND P4, PT, R4.reuse, R226, PT ;  /* 0x000000e20400720c */ /* 0x040fe20003f84070 */
[----:B------:R-:W-:Y:S01]  /*12ab0*/  IMAD.MOV R224, RZ, RZ, -R224 ;  /* 0x000000ffffe07224 */ /* 0x000fe200078e0ae0 */
[----:B------:R-:W-:Y:S01]  /*12ac0*/  IABS R228, R223 ;  /* 0x000000df00e47213 */ /* 0x000fe20000000000 */
[----:B------:R-:W-:Y:S01]  /*12ad0*/  @!P0 IMAD.MOV R3, RZ, RZ, -R3 ;  /* 0x000000ffff038224 */ /* 0x000fe200078e0a03 */
[----:B------:R-:W-:Y:S01]  /*12ae0*/  ISETP.GE.AND P0, PT, R219, RZ, PT ;  /* 0x000000ffdb00720c */ /* 0x000fe20003f06270 */
[----:B------:R-:W-:-:S02]  /*12af0*/  IMAD R219, R4, R224, R221 ;  /* 0x000000e004db7224 */ /* 0x000fc400078e02dd */
[--C-:B------:R-:W-:Y:S01]  /*12b00*/  @!P6 IMAD.IADD R222, R222, 0x1, -R4.reuse ;  /* 0x00000001dedee824 */ /* 0x100fe200078e0a04 */
[----:B------:R1:W-:Y:S01]  /*12b10*/  STL [R1+0x394], R3 ;  /* 0x0003940301007387 */ /* 0x0003e20000100800 */
[----:B------:R-:W-:Y:S01]  /*12b20*/  IMAD.HI.U32 R220, R2, R228, RZ ;  /* 0x000000e402dc7227 */ /* 0x000fe200078e00ff */
[----:B------:R-:W-:Y:S02]  /*12b30*/  @!P1 IADD3 R230, R230, -R4, RZ ;  /* 0x80000004e6e69210 */ /* 0x000fe40007ffe0ff */
[----:B------:R-:W-:Y:S01]  /*12b40*/  ISETP.GT.U32.AND P6, PT, R4, R222, PT ;  /* 0x000000de0400720c */ /* 0x000fe20003fc4070 */
[----:B------:R-:W-:Y:S01]  /*12b50*/  @!P4 IMAD.IADD R226, R226, 0x1, -R4 ;  /* 0x00000001e2e2c824 */ /* 0x000fe200078e0a04 */
[----:B------:R-:W-:Y:S01]  /*12b60*/  ISETP.GT.U32.AND P1, PT, R4, R219, PT ;  /* 0x000000db0400720c */ /* 0x000fe20003f24070 */
[----:B------:R-:W-:Y:S01]  /*12b70*/  IMAD.HI.U32 R225, R2, R235, RZ ;  /* 0x000000eb02e17227 */ /* 0x000fe200078e00ff */
[----:B------:R-:W-:-:S03]  /*12b80*/  ISETP.GE.AND P4, PT, R223, RZ, PT ;  /* 0x000000ffdf00720c */ /* 0x000fc60003f86270 */
[----:B------:R-:W-:Y:S02]  /*12b90*/  IMAD.MOV R220, RZ, RZ, -R220 ;  /* 0x000000ffffdc7224 */ /* 0x000fe400078e0adc */
[----:B------:R-:W-:Y:S02]  /*12ba0*/  VIADD R223, R0, 0x181 ;  /* 0x0000018100df7836 */ /* 0x000fe40000000000 */
[----:B------:R-:W-:Y:S02]  /*12bb0*/  IMAD.MOV R225, RZ, RZ, -R225 ;  /* 0x000000ffffe17224 */ /* 0x000fe400078e0ae1 */
[C---:B------:R-:W-:Y:S01]  /*12bc0*/  IMAD R228, R4.reuse, R220, R228 ;  /* 0x000000dc04e47224 */ /* 0x040fe200078e02e4 */
[----:B------:R-:W-:Y:S01]  /*12bd0*/  IABS R233, R223 ;  /* 0x000000df00e97213 */ /* 0x000fe20000000000 */
[----:B------:R-:W-:Y:S02]  /*12be0*/  IMAD R225, R4, R225, R235 ;  /* 0x000000e104e17224 */ /* 0x000fe400078e02eb */
[----:B------:R-:W-:Y:S01]  /*12bf0*/  @!P6 IMAD.IADD R222, R222, 0x1, -R4 ;  /* 0x00000001dedee824 */ /* 0x000fe200078e0a04 */
[----:B------:R-:W-:Y:S01]  /*12c00*/  ISETP.GT.U32.AND P6, PT, R4, R228, PT ;  /* 0x000000e40400720c */ /* 0x000fe20003fc4070 */
[----:B------:R-:W-:-:S04]  /*12c10*/  IMAD.HI.U32 R234, R2, R233, RZ ;  /* 0x000000e902ea7227 */ /* 0x000fc800078e00ff */
[----:B------:R-:W-:Y:S01]  /*12c20*/  @!P1 IMAD.IADD R219, R219, 0x1, -R4 ;  /* 0x00000001dbdb9824 */ /* 0x000fe200078e0a04 */
[----:B------:R-:W-:Y:S01]  /*12c30*/  ISETP.GT.U32.AND P1, PT, R4, R225, PT ;  /* 0x000000e10400720c */ /* 0x000fe20003f24070 */
[----:B-1----:R-:W-:Y:S02]  /*12c40*/  IMAD.MOV.U32 R3, RZ, RZ, R226 ;  /* 0x000000ffff037224 */ /* 0x002fe400078e00e2 */
[----:B------:R-:W-:Y:S02]  /*12c50*/  VIADD R227, R0, 0x183 ;  /* 0x0000018300e37836 */ /* 0x000fe40000000000 */
[----:B------:R-:W-:Y:S02]  /*12c60*/  IMAD.MOV R234, RZ, RZ, -R234 ;  /* 0x000000ffffea7224 */ /* 0x000fe400078e0aea */
[----:B------:R-:W-:Y:S01]  /*12c70*/  @!P3 IMAD.MOV R3, RZ, RZ, -R3 ;  /* 0x000000ffff03b224 */ /* 0x000fe200078e0a03 */
[----:B------:R-:W-:Y:S01]  /*12c80*/  IABS R224, R227 ;  /* 0x000000e300e07213 */ /* 0x000fe20000000000 */
[----:B------:R-:W-:-:S02]  /*12c90*/  IMAD R233, R4, R234, R233 ;  /* 0x000000ea04e97224 */ /* 0x000fc400078e02e9 */
[----:B------:R-:W-:Y:S01]  /*12ca0*/  @!P6 IMAD.IADD R228, R228, 0x1, -R4 ;  /* 0x00000001e4e4e824 */ /* 0x000fe200078e0a04 */
[----:B------:R1:W-:Y:S01]  /*12cb0*/  STL [R1+0x374], R3 ;  /* 0x0003740301007387 */ /* 0x0003e20000100800 */
[----:B------:R-:W-:Y:S01]  /*12cc0*/  IMAD.HI.U32 R238, R2, R232, RZ ;  /* 0x000000e802ee7227 */ /* 0x000fe200078e00ff */
[----:B------:R-:W-:Y:S02]  /*12cd0*/  ISETP.GT.U32.AND P6, PT, R4, R233, PT ;  /* 0x000000e90400720c */ /* 0x000fe40003fc4070 */
[----:B------:R-:W-:Y:S01]  /*12ce0*/  @!P1 IADD3 R225, R225, -R4, RZ ;  /* 0x80000004e1e19210 */ /* 0x000fe20007ffe0ff */
[----:B------:R-:W-:Y:S01]  /*12cf0*/  IMAD.HI.U32 R236, R2, R224, RZ ;  /* 0x000000e002ec7227 */ /* 0x000fe200078e00ff */
[C---:B------:R-:W-:Y:S02]  /*12d00*/  ISETP.GT.U32.AND P1, PT, R4.reuse, R219, PT ;  /* 0x000000db0400720c */ /* 0x040fe40003f24070 */
[----:B------:R-:W-:Y:S01]  /*12d10*/  ISETP.GT.U32.AND P3, PT, R4, R228, PT ;  /* 0x000000e40400720c */ /* 0x000fe20003f64070 */
[----:B------:R-:W-:Y:S01]  /*12d20*/  VIADD R221, R0, 0x184 ;  /* 0x0000018400dd7836 */ /* 0x000fe20000000000 */
[----:B------:R-:W-:Y:S01]  /*12d30*/  IADD3 R236, -R236, RZ, RZ ;  /* 0x000000ffecec7210 */ /* 0x000fe20007ffe1ff */
[----:B-1----:R-:W-:-:S02]  /*12d40*/  IMAD.MOV.U32 R3, RZ, RZ, R230 ;  /* 0x000000ffff037224 */ /* 0x002fc400078e00e6 */
[----:B------:R-:W-:Y:S01]  /*12d50*/  IMAD.MOV R235, RZ, RZ, -R238 ;  /* 0x000000ffffeb7224 */ /* 0x000fe200078e0aee */
[----:B------:R-:W-:Y:S01]  /*12d60*/  IABS R220, R221 ;  /* 0x000000dd00dc7213 */ /* 0x000fe20000000000 */
[----:B------:R-:W-:Y:S01]  /*12d70*/  @!P2 IMAD.MOV R3, RZ, RZ, -R3 ;  /* 0x000000ffff03a224 */ /* 0x000fe200078e0a03 */
[C---:B------:R-:W-:Y:S01]  /*12d80*/  ISETP.GT.U32.AND P2, PT, R4.reuse, R225, PT ;  /* 0x000000e10400720c */ /* 0x040fe20003f44070 */
[C---:B------:R-:W-:Y:S02]  /*12d90*/  IMAD R232, R4.reuse, R235, R232 ;  /* 0x000000eb04e87224 */ /* 0x040fe400078e02e8 */
[----:B------:R-:W-:Y:S01]  /*12da0*/  IMAD R224, R4, R236, R224 ;  /* 0x000000ec04e07224 */ /* 0x000fe200078e02e0 */
[----:B------:R1:W-:Y:S01]  /*12db0*/  STL [R1+0x370], R3 ;  /* 0x0003700301007387 */ /* 0x0003e20000100800 */
[----:B------:R-:W-:Y:S02]  /*12dc0*/  @!P6 IMAD.IADD R233, R233, 0x1, -R4 ;  /* 0x00000001e9e9e824 */ /* 0x000fe400078e0a04 */
[----:B------:R-:W-:-:S03]  /*12dd0*/  IMAD.HI.U32 R237, R2, R220, RZ ;  /* 0x000000dc02ed7227 */ /* 0x000fc600078e00ff */
[C---:B------:R-:W-:Y:S01]  /*12de0*/  ISETP.GT.U32.AND P6, PT, R4.reuse, R233, PT ;  /* 0x000000e90400720c */ /* 0x040fe20003fc4070 */
[----:B------:R-:W-:Y:S01]  /*12df0*/  @!P1 IMAD.IADD R219, R219, 0x1, -R4 ;  /* 0x00000001dbdb9824 */ /* 0x000fe200078e0a04 */
[C---:B------:R-:W-:Y:S01]  /*12e00*/  ISETP.GT.U32.AND P1, PT, R4.reuse, R224, PT ;  /* 0x000000e00400720c */ /* 0x040fe20003f24070 */
[----:B------:R-:W-:Y:S02]  /*12e10*/  IMAD.MOV R237, RZ, RZ, -R237 ;  /* 0x000000ffffed7224 */ /* 0x000fe400078e0aed */
[----:B-1----:R-:W-:Y:S02]  /*12e20*/  IMAD.MOV.U32 R3, RZ, RZ, R222 ;  /* 0x000000ffff037224 */ /* 0x002fe400078e00de */
[----:B------:R-:W-:Y:S02]  /*12e30*/  IMAD R220, R4, R237, R220 ;  /* 0x000000ed04dc7224 */ /* 0x000fe400078e02dc */
[----:B------:R-:W-:Y:S01]  /*12e40*/  VIADD R234, R0, 0x185 ;  /* 0x0000018500ea7836 */ /* 0x000fe20000000000 */
[----:B------:R-:W-:Y:S01]  /*12e50*/  @!P5 IADD3 R3, -R3, RZ, RZ ;  /* 0x000000ff0303d210 */ /* 0x000fe20007ffe1ff */
[--C-:B------:R-:W-:Y:S01]  /*12e60*/  @!P3 IMAD.IADD R228, R228, 0x1, -R4.reuse ;  /* 0x00000001e4e4b824 */ /* 0x100fe200078e0a04 */
[----:B------:R-:W-:Y:S01]  /*12e70*/  ISETP.GT.U32.AND P5, PT, R4, R232, PT ;  /* 0x000000e80400720c */ /* 0x000fe20003fa4070 */
[----:B------:R-:W-:Y:S01]  /*12e80*/  VIADD R226, R0, 0x186 ;  /* 0x0000018600e27836 */ /* 0x000fe20000000000 */
[----:B------:R-:W-:Y:S01]  /*12e90*/  IABS R235, R234 ;  /* 0x000000ea00eb7213 */ /* 0x000fe20000000000 */
[--C-:B------:R-:W-:Y:S01]  /*12ea0*/  @!P2 IMAD.IADD R225, R225, 0x1, -R4.reuse ;  /* 0x00000001e1e1a824 */ /* 0x100fe200078e0a04 */
[----:B------:R1:W-:Y:S01]  /*12eb0*/  STL [R1+0x36c], R3 ;  /* 0x00036c0301007387 */ /* 0x0003e20000100800 */
[----:B------:R-:W-:Y:S01]  /*12ec0*/  IMAD.MOV.U32 R28, RZ, RZ, R219 ;  /* 0x000000ffff1c7224 */ /* 0x000fe200078e00db */
[----:B------:R-:W-:Y:S01]  /*12ed0*/  ISETP.GT.U32.AND P2, PT, R4, R220, PT ;  /* 0x000000dc0400720c */ /* 0x000fe20003f44070 */
[--C-:B------:R-:W-:Y:S01]  /*12ee0*/  @!P1 IMAD.IADD R224, R224, 0x1, -R4.reuse ;  /* 0x00000001e0e09824 */ /* 0x100fe200078e0a04 */
[----:B------:R-:W-:Y:S01]  /*12ef0*/  IABS R230, R226 ;  /* 0x000000e200e67213 */ /* 0x000fe20000000000 */
[----:B------:R-:W-:Y:S01]  /*12f00*/  @!P6 IMAD.IADD R233, R233, 0x1, -R4 ;  /* 0x00000001e9e9e824 */ /* 0x000fe200078e0a04 */
[----:B------:R-:W-:Y:S01]  /*12f10*/  ISETP.GE.AND P3, PT, R229, RZ, PT ;  /* 0x000000ffe500720c */ /* 0x000fe20003f66270 */
[----:B------:R-:W-:Y:S01]  /*12f20*/  @!P0 IMAD.MOV R28, RZ, RZ, -R28 ;  /* 0x000000ffff1c8224 */ /* 0x000fe200078e0a1c */
[----:B------:R-:W-:Y:S01]  /*12f30*/  ISETP.GE.AND P6, PT, R223, RZ, PT ;  /* 0x000000ffdf00720c */ /* 0x000fe20003fc6270 */
[----:B------:R-:W-:Y:S01]  /*12f40*/  @!P5 IMAD.IADD R232, R232, 0x1, -R4 ;  /* 0x00000001e8e8d824 */ /* 0x000fe200078e0a04 */
[----:B------:R-:W-:Y:S01]  /*12f50*/  ISETP.GE.AND P5, PT, R231, RZ, PT ;  /* 0x000000ffe700720c */ /* 0x000fe20003fa6270 */
[----:B-1----:R-:W-:Y:S01]  /*12f60*/  IMAD.MOV.U32 R3, RZ, RZ, R228 ;  /* 0x000000ffff037224 */ /* 0x002fe200078e00e4 */
[----:B------:R1:W-:Y:S01]  /*12f70*/  STL [R1+0x360], R28 ;  /* 0x0003601c01007387 */ /* 0x0003e20000100800 */
[----:B------:R-:W-:Y:S01]  /*12f80*/  IMAD.HI.U32 R222, R2, R235, RZ ;  /* 0x000000eb02de7227 */ /* 0x000fe200078e00ff */
[----:B------:R-:W-:-:S02]  /*12f90*/  ISETP.GT.U32.AND P0, PT, R4, R232, PT ;  /* 0x000000e80400720c */ /* 0x000fc40003f04070 */
[----:B------:R-:W-:Y:S01]  /*12fa0*/  @!P2 IADD3 R220, R220, -R4, RZ ;  /* 0x80000004dcdca210 */ /* 0x000fe20007ffe0ff */
[----:B------:R-:W-:Y:S01]  /*12fb0*/  @!P4 IMAD.MOV R3, RZ, RZ, -R3 ;  /* 0x000000ffff03c224 */ /* 0x000fe200078e0a03 */
[----:B------:R-:W-:Y:S01]  /*12fc0*/  ISETP.GT.U32.AND P4, PT, R4, R224, PT ;  /* 0x000000e00400720c */ /* 0x000fe20003f84070 */
[----:B------:R-:W-:Y:S01]  /*12fd0*/  IMAD.HI.U32 R229, R2, R230, RZ ;  /* 0x000000e602e57227 */ /* 0x000fe200078e00ff */
[----:B------:R-:W-:Y:S02]  /*12fe0*/  ISETP.GE.AND P1, PT, R227, RZ, PT ;  /* 0x000000ffe300720c */ /* 0x000fe40003f26270 */
[----:B------:R2:W-:Y:S01]  /*12ff0*/  STL [R1+0x358], R3 ;  /* 0x0003580301007387 */ /* 0x0005e20000100800 */
[----:B------:R-:W-:Y:S01]  /*13000*/  IMAD.MOV R222, RZ, RZ, -R222 ;  /* 0x000000ffffde7224 */ /* 0x000fe200078e0ade */
[----:B------:R-:W-:Y:S01]  /*13010*/  IADD3 R229, -R229, RZ, RZ ;  /* 0x000000ffe5e57210 */ /* 0x000fe20007ffe1ff */
[----:B-1----:R-:W-:Y:S01]  /*13020*/  IMAD.MOV.U32 R28, RZ, RZ, R225 ;  /* 0x000000ffff1c7224 */ /* 0x002fe200078e00e1 */
[C---:B------:R-:W-:Y:S01]  /*13030*/  ISETP.GT.U32.AND P2, PT, R4.reuse, R220, PT ;  /* 0x000000dc0400720c */ /* 0x040fe20003f44070 */
[----:B------:R-:W-:-:S02]  /*13040*/  IMAD R222, R4, R222, R235 ;  /* 0x000000de04de7224 */ /* 0x000fc400078e02eb */
[----:B------:R-:W-:Y:S01]  /*13050*/  VIADD R219, R0, 0x187 ;  /* 0x0000018700db7836 */ /* 0x000fe20000000000 */
[----:B------:R-:W-:Y:S01]  /*13060*/  @!P3 IADD3 R28, -R28, RZ, RZ ;  /* 0x000000ff1c1cb210 */ /* 0x000fe20007ffe1ff */
[----:B------:R-:W-:Y:S01]  /*13070*/  @!P0 IMAD.IADD R232, R232, 0x1, -R4 ;  /* 0x00000001e8e88824 */ /* 0x000fe200078e0a04 */
[C---:B------:R-:W-:Y:S01]  /*13080*/  ISETP.GT.U32.AND P3, PT, R4.reuse, R222, PT ;  /* 0x000000de0400720c */ /* 0x040fe20003f64070 */
[----:B--2---:R-:W-:Y:S02]  /*13090*/  IMAD.MOV.U32 R3, RZ, RZ, R233 ;  /* 0x000000ffff037224 */ /* 0x004fe400078e00e9 */
[----:B------:R-:W-:Y:S01]  /*130a0*/  IMAD R229, R4, R229, R230 ;  /* 0x000000e504e57224 */ /* 0x000fe200078e02e6 */
[----:B------:R1:W-:Y:S01]  /*130b0*/  STL [R1+0x350], R28 ;  /* 0x0003501c01007387 */ /* 0x0003e20000100800 */
[----:B------:R-:W-:Y:S01]  /*130c0*/  @!P6 IMAD.MOV R3, RZ, RZ, -R3 ;  /* 0x000000ffff03e224 */ /* 0x000fe200078e0a03 */
[----:B------:R-:W-:Y:S01]  /*130d0*/  ISETP.GE.AND P6, PT, R221, RZ, PT ;  /* 0x000000ffdd00720c */ /* 0x000fe20003fc6270 */
[--C-:B------:R-:W-:Y:S01]  /*130e0*/  @!P4 IMAD.IADD R224, R224, 0x1, -R4.reuse ;  /* 0x00000001e0e0c824 */ /* 0x100fe200078e0a04 */
[----:B------:R-:W-:Y:S01]  /*130f0*/  IABS R221, R219 ;  /* 0x000000db00dd7213 */ /* 0x000fe20000000000 */
[----:B------:R-:W-:Y:S01]  /*13100*/  @!P2 IMAD.IADD R220, R220, 0x1, -R4 ;  /* 0x00000001dcdca824 */ /* 0x000fe200078e0a04 */
[----:B------:R2:W-:Y:S01]  /*13110*/  STL [R1+0x34c], R3 ;  /* 0x00034c0301007387 */ /* 0x0005e20000100800 */
[----:B------:R-:W-:Y:S01]  /*13120*/  ISETP.GT.U32.AND P0, PT, R4, R229, PT ;  /* 0x000000e50400720c */ /* 0x000fe20003f04070 */
[----:B------:R-:W-:Y:S01]  /*13130*/  VIADD R223, R0, 0x188 ;  /* 0x0000018800df7836 */ /* 0x000fe20000000000 */
[----:B------:R-:W-:Y:S01]  /*13140*/  ISETP.GE.AND P2, PT, R226, RZ, PT ;  /* 0x000000ffe200720c */ /* 0x000fe20003f46270 */
[----:B------:R-:W-:Y:S01]  /*13150*/  IMAD.HI.U32 R225, R2, R221, RZ ;  /* 0x000000dd02e17227 */ /* 0x000fe200078e00ff */
[----:B-1----:R-:W-:-:S02]  /*13160*/  MOV R28, R232 ;  /* 0x000000e8001c7202 */ /* 0x002fc40000000f00 */
[----:B------:R-:W-:Y:S01]  /*13170*/  IABS R231, R223 ;  /* 0x000000df00e77213 */ /* 0x000fe20000000000 */
[----:B------:R-:W-:Y:S01]  /*13180*/  IMAD.MOV R225, RZ, RZ, -R225 ;  /* 0x000000ffffe17224 */ /* 0x000fe200078e0ae1 */
[----:B------:R-:W-:Y:S01]  /*13190*/  ISETP.GE.AND P4, PT, R234, RZ, PT ;  /* 0x000000ffea00720c */ /* 0x000fe20003f86270 */
[----:B--2---:R-:W-:Y:S02]  /*131a0*/  IMAD.MOV.U32 R3, RZ, RZ, R224 ;  /* 0x000000ffff037224 */ /* 0x004fe400078e00e0 */
[----:B------:R-:W-:Y:S02]  /*131b0*/  @!P5 IMAD.MOV R28, RZ, RZ, -R28 ;  /* 0x000000ffff1cd224 */ /* 0x000fe400078e0a1c */
[--C-:B------:R-:W-:Y:S01]  /*131c0*/  @!P3 IMAD.IADD R222, R222, 0x1, -R4.reuse ;  /* 0x00000001dedeb824 */ /* 0x100fe200078e0a04 */
[----:B------:R-:W-:Y:S01]  /*131d0*/  @!P1 IADD3 R3, -R3, RZ, RZ ;  /* 0x000000ff03039210 */ /* 0x000fe20007ffe1ff */
[C---:B------:R-:W-:Y:S01]  /*131e0*/  IMAD R226, R4.reuse, R225, R221 ;  /* 0x000000e104e27224 */ /* 0x040fe200078e02dd */
[----:B------:R-:W-:Y:S01]  /*131f0*/  STL [R1+0x33c], R28 ;  /* 0x00033c1c01007387 */ /* 0x000fe20000100800 */
[----:B------:R-:W-:Y:S01]  /*13200*/  @!P0 IMAD.IADD R229, R229, 0x1, -R4 ;  /* 0x00000001e5e58824 */ /* 0x000fe200078e0a04 */
[----:B------:R-:W-:Y:S01]  /*13210*/  ISETP.GT.U32.AND P0, PT, R4, R222, PT ;  /* 0x000000de0400720c */ /* 0x000fe20003f04070 */
[----:B------:R-:W-:Y:S01]  /*13220*/  VIADD R228, R0, 0x189 ;  /* 0x0000018900e47836 */ /* 0x000fe20000000000 */
[----:B------:R1:W-:Y:S01]  /*13230*/  STL [R1+0x338], R3 ;  /* 0x0003380301007387 */ /* 0x0003e20000100800 */
[----:B------:R-:W-:Y:S01]  /*13240*/  ISETP.GE.AND P3, PT, R219, RZ, PT ;  /* 0x000000ffdb00720c */ /* 0x000fe20003f66270 */
[----:B------:R-:W-:Y:S01]  /*13250*/  IMAD.HI.U32 R219, R2, R231, RZ ;  /* 0x000000e702db7227 */ /* 0x000fe200078e00ff */
[----:B------:R-:W-:-:S02]  /*13260*/  ISETP.GT.U32.AND P5, PT, R4, R229, PT ;  /* 0x000000e50400720c */ /* 0x000fc40003fa4070 */
[----:B------:R-:W-:Y:S01]  /*13270*/  ISETP.GE.AND P1, PT, R223, RZ, PT ;  /* 0x000000ffdf00720c */ /* 0x000fe20003f26270 */
[----:B------:R-:W-:Y:S02]  /*13280*/  IMAD.MOV R219, RZ, RZ, -R219 ;  /* 0x000000ffffdb7224 */ /* 0x000fe400078e0adb */
[----:B------:R-:W-:Y:S02]  /*13290*/  VIADD R227, R0, 0x18d ;  /* 0x0000018d00e37836 */ /* 0x000fe40000000000 */
[----:B-1----:R-:W-:Y:S01]  /*132a0*/  IMAD.MOV.U32 R3, RZ, RZ, R220 ;  /* 0x000000ffff037224 */ /* 0x002fe200078e00dc */
[----:B------:R-:W-:Y:S01]  /*132b0*/  @!P0 IADD3 R222, R222, -R4, RZ ;  /* 0x80000004dede8210 */ /* 0x000fe20007ffe0ff */
[----:B------:R-:W-:Y:S01]  /*132c0*/  IMAD R231, R4, R219, R231 ;  /* 0x000000db04e77224 */ /* 0x000fe200078e02e7 */
[----:B------:R-:W-:Y:S01]  /*132d0*/  ISETP.GE.AND P0, PT, R228, RZ, PT ;  /* 0x000000ffe400720c */ /* 0x000fe20003f06270 */
[----:B------:R-:W-:Y:S01]  /*132e0*/  @!P6 IMAD.MOV R3, RZ, RZ, -R3 ;  /* 0x000000ffff03e224 */ /* 0x000fe200078e0a03 */
[----:B------:R-:W-:Y:S01]  /*132f0*/  ISETP.GT.U32.AND P6, PT, R4, R226, PT ;  /* 0x000000e20400720c */ /* 0x000fe20003fc4070 */
[----:B------:R-:W-:Y:S01]  /*13300*/  @!P5 IMAD.IADD R229, R229, 0x1, -R4 ;  /* 0x00000001e5e5d824 */ /* 0x000fe200078e0a04 */
[----:B------:R-:W-:Y:S01]  /*13310*/  IABS R228, R228 ;  /* 0x000000e400e47213 */ /* 0x000fe20000000000 */
[----:B------:R-:W-:Y:S01]  /*13320*/  VIADD R219, R0, 0x18b ;  /* 0x0000018b00db7836 */ /* 0x000fe20000000000 */
[----:B------:R-:W-:Y:S01]  /*13330*/  ISETP.GT.U32.AND P5, PT, R4, R231, PT ;  /* 0x000000e70400720c */ /* 0x000fe20003fa4070 */
[----:B------:R1:W-:Y:S01]  /*13340*/  STL [R1+0x334], R3 ;  /* 0x0003340301007387 */ /* 0x0003e20000100800 */
[C---:B------:R-:W-:Y:S01]  /*13350*/  VIADD R220, R0.reuse, 0x18a ;  /* 0x0000018a00dc7836 */ /* 0x040fe20000000000 */
[----:B------:R-:W-:Y:S01]  /*13360*/  IABS R230, R227 ;  /* 0x000000e300e67213 */ /* 0x000fe20000000000 */
[C---:B------:R-:W-:Y:S01]  /*13370*/  VIADD R234, R0.reuse, 0x1af ;  /* 0x000001af00ea7836 */ /* 0x040fe20000000000 */
[----:B------:R-:W-:Y:S01]  /*13380*/  IABS R223, R219 ;  /* 0x000000db00df7213 */ /* 0x000fe20000000000 */
[C---:B------:R-:W-:Y:S01]  /*13390*/  VIADD R238, R0.reuse, 0x1e0 ;  /* 0x000001e000ee7836 */ /* 0x040fe20000000000 */
[----:B------:R-:W-:Y:S01]  /*133a0*/  IABS R224, R220 ;  /* 0x000000dc00e07213 */ /* 0x000fe20000000000 */
[----:B------:R-:W-:-:S02]  /*133b0*/  VIADD R237, R0, 0x1e1 ;  /* 0x000001e100ed7836 */ /* 0x000fc40000000000 */
[----:B------:R-:W-:Y:S02]  /*133c0*/  @!P6 IMAD.IADD R226, R226, 0x1, -R4 ;  /* 0x00000001e2e2e824 */ /* 0x000fe400078e0a04 */
[----:B-1----:R-:W-:Y:S02]  /*133d0*/  IMAD.MOV.U32 R3, RZ, RZ, R222 ;  /* 0x000000ffff037224 */ /* 0x002fe400078e00de */
[----:B------:R-:W-:Y:S01]  /*133e0*/  IMAD.HI.U32 R222, R2, R228, RZ ;  /* 0x000000e402de7227 */ /* 0x000fe200078e00ff */
[----:B------:R-:W-:-:S03]  /*133f0*/  ISETP.GT.U32.AND P6, PT, R4, R226, PT ;  /* 0x000000e20400720c */ /* 0x000fc60003fc4070 */
[----:B------:R-:W-:Y:S01]  /*13400*/  @!P4 IMAD.MOV R3, RZ, RZ, -R3 ;  /* 0x000000ffff03c224 */ /* 0x000fe200078e0a03 */
[----:B------:R-:W-:Y:S01]  /*13410*/  ISETP.GE.AND P4, PT, R220, RZ, PT ;  /* 0x000000ffdc00720c */ /* 0x000fe20003f86270 */
[----:B------:R-:W-:Y:S02]  /*13420*/  IMAD.MOV R222, RZ, RZ, -R222 ;  /* 0x000000ffffde7224 */ /* 0x000fe400078e0ade */
[----:B------:R-:W-:Y:S01]  /*13430*/  @!P5 IMAD.IADD R231, R231, 0x1, -R4 ;  /* 0x00000001e7e7d824 */ /* 0x000fe200078e0a04 */
[----:B------:R1:W-:Y:S01]  /*13440*/  STL [R1+0x1f8], R3 ;  /* 0x0001f80301007387 */ /* 0x0003e20000100800 */
[----:B------:R-:W-:Y:S02]  /*13450*/  IMAD R228, R4, R222, R228 ;  /* 0x000000de04e47224 */ /* 0x000fe400078e02e4 */
[----:B------:R-:W-:Y:S01]  /*13460*/  IMAD.HI.U32 R220, R2, R223, RZ ;  /* 0x000000df02dc7227 */ /* 0x000fe200078e00ff */
[----:B------:R-:W-:Y:S02]  /*13470*/  ISETP.GT.U32.AND P5, PT, R4, R231, PT ;  /* 0x000000e70400720c */ /* 0x000fe40003fa4070 */
[----:B------:R-:W-:Y:S01]  /*13480*/  @!P6 IADD3 R226, R226, -R4, RZ ;  /* 0x80000004e2e2e210 */ /* 0x000fe20007ffe0ff */
[----:B------:R-:W-:Y:S01]  /*13490*/  IMAD.HI.U32 R221, R2, R224, RZ ;  /* 0x000000e002dd7227 */ /* 0x000fe200078e00ff */
[----:B------:R-:W-:-:S02]  /*134a0*/  ISETP.GT.U32.AND P6, PT, R4, R228, PT ;  /* 0x000000e40400720c */ /* 0x000fc40003fc4070 */
[----:B-1----:R-:W-:Y:S01]  /*134b0*/  MOV R3, R229 ;  /* 0x000000e500037202 */ /* 0x002fe20000000f00 */
[----:B------:R-:W-:Y:S02]  /*134c0*/  IMAD.MOV R221, RZ, RZ, -R221 ;  /* 0x000000ffffdd7224 */ /* 0x000fe400078e0add */
[C---:B------:R-:W-:Y:S02]  /*134d0*/  VIADD R222, R0.reuse, 0x18e ;  /* 0x0000018e00de7836 */ /* 0x040fe40000000000 */
[----:B------:R-:W-:Y:S01]  /*134e0*/  @!P2 IMAD.MOV R3, RZ, RZ, -R3 ;  /* 0x000000ffff03a224 */ /* 0x000fe200078e0a03 */
[----:B------:R-:W-:Y:S01]  /*134f0*/  ISETP.GE.AND P2, PT, R219, RZ, PT ;  /* 0x000000ffdb00720c */ /* 0x000fe20003f46270 */
[----:B------:R-:W-:Y:S01]  /*13500*/  IMAD.MOV R219, RZ, RZ, -R220 ;  /* 0x000000ffffdb7224 */ /* 0x000fe200078e0adc */
[----:B------:R-:W-:Y:S01]  /*13510*/  IABS R229, R222 ;  /* 0x000000de00e57213 */ /* 0x000fe20000000000 */
[----:B------:R-:W-:Y:S01]  /*13520*/  VIADD R220, R0, 0x18c ;  /* 0x0000018c00dc7836 */ /* 0x000fe20000000000 */
[----:B------:R1:W-:Y:S01]  /*13530*/  STL [R1+0x330], R3 ;  /* 0x0003300301007387 */ /* 0x0003e20000100800 */
[----:B------:R-:W-:Y:S01]  /*13540*/  IMAD R223, R4, R219, R223 ;  /* 0x000000db04df7224 */ /* 0x000fe200078e02df */
[----:B------:R-:W-:Y:S01]  /*13550*/  @!P6 IADD3 R228, R228, -R4, RZ ;  /* 0x80000004e4e4e210 */ /* 0x000fe20007ffe0ff */
[C---:B------:R-:W-:Y:S01]  /*13560*/  IMAD R224, R4.reuse, R221, R224 ;  /* 0x000000dd04e07224 */ /* 0x040fe200078e02e0 */
[----:B------:R-:W-:Y:S01]  /*13570*/  IABS R221, R220 ;  /* 0x000000dc00dd7213 */ /* 0x000fe20000000000 */
[----:B------:R-:W-:Y:S01]  /*13580*/  @!P5 IMAD.IADD R231, R231, 0x1, -R4 ;  /* 0x00000001e7e7d824 */ /* 0x000fe200078e0a04 */
[----:B------:R-:W-:Y:S01]  /*13590*/  ISETP.GT.U32.AND P6, PT, R4, R228, PT ;  /* 0x000000e40400720c */ /* 0x000fe20003fc4070 */
[----:B------:R-:W-:Y:S01]  /*135a0*/  VIADD R219, R0, 0x18f ;  /* 0x0000018f00db7836 */ /* 0x000fe20000000000 */
[----:B------:R-:W-:Y:S01]  /*135b0*/  ISETP.GT.U32.AND P5, PT, R4, R224, PT ;  /* 0x000000e00400720c */ /* 0x000fe20003fa4070 */
[----:B-1----:R-:W-:-:S02]  /*135c0*/  IMAD.MOV.U32 R3, RZ, RZ, R226 ;  /* 0x000000ffff037224 */ /* 0x002fc400078e00e2 */
[----:B------:R-:W-:Y:S01]  /*135d0*/  IMAD.HI.U32 R226, R2, R221, RZ ;  /* 0x000000dd02e27227 */ /* 0x000fe200078e00ff */
[----:B------:R-:W-:-:S03]  /*135e0*/  IABS R225, R219 ;  /* 0x000000db00e17213 */ /* 0x000fc60000000000 */
[----:B------:R-:W-:Y:S01]  /*135f0*/  @!P3 IMAD.MOV R3, RZ, RZ, -R3 ;  /* 0x000000ffff03b224 */ /* 0x000fe200078e0a03 */
[----:B------:R-:W-:Y:S01]  /*13600*/  ISETP.GT.U32.AND P3, PT, R4, R223, PT ;  /* 0x000000df0400720c */ /* 0x000fe20003f64070 */
[----:B------:R-:W-:Y:S02]  /*13610*/  IMAD.MOV R226, RZ, RZ, -R226 ;  /* 0x000000ffffe27224 */ /* 0x000fe400078e0ae2 */
[----:B------:R-:W-:Y:S01]  /*13620*/  @!P6 IADD3 R228, R228, -R4, RZ ;  /* 0x80000004e4e4e210 */ /* 0x000fe20007ffe0ff */
[----:B------:R1:W-:Y:S01]  /*13630*/  STL [R1+0x2cc], R3 ;  /* 0x0002cc0301007387 */ /* 0x0003e20000100800 */
[----:B------:R-:W-:-:S05]  /*13640*/  @!P5 IMAD.IADD R224, R224, 0x1, -R4 ;  /* 0x00000001e0e0d824 */ /* 0x000fca00078e0a04 */
[----:B------:R-:W-:-:S03]  /*13650*/  ISETP.GT.U32.AND P5, PT, R4, R224, PT ;  /* 0x000000e00400720c */ /* 0x000fc60003fa4070 */
[----:B------:R-:W-:Y:S02]  /*13660*/  @!P3 IMAD.IADD R223, R223, 0x1, -R4 ;  /* 0x00000001dfdfb824 */ /* 0x000fe400078e0a04 */
[----:B-1----:R-:W-:Y:S02]  /*13670*/  IMAD.MOV.U32 R3, RZ, RZ, R231 ;  /* 0x000000ffff037224 */ /* 0x002fe400078e00e7 */
[----:B------:R-:W-:Y:S01]  /*13680*/  IMAD.HI.U32 R231, R2, R230, RZ ;  /* 0x000000e602e77227 */ /* 0x000fe200078e00ff */
[----:B------:R-:W-:-:S03]  /*13690*/  ISETP.GT.U32.AND P3, PT, R4, R223, PT ;  /* 0x000000df0400720c */ /* 0x000fc60003f64070 */
[----:B------:R-:W-:Y:S01]  /*136a0*/  @!P1 IMAD.MOV R3, RZ, RZ, -R3 ;  /* 0x000000ffff039224 */ /* 0x000fe200078e0a03 */
[----:B------:R-:W-:Y:S01]  /*136b0*/  ISETP.GE.AND P1, PT, R220, RZ, PT ;  /* 0x000000ffdc00720c */ /* 0x000fe20003f26270 */
[----:B------:R-:W-:Y:S02]  /*136c0*/  IMAD R220, R4, R226, R221 ;  /* 0x000000e204dc7224 */ /* 0x000fe400078e02dd */
[----:B------:R-:W-:Y:S01]  /*136d0*/  IMAD.HI.U32 R221, R2, R229, RZ ;  /* 0x000000e502dd7227 */ /* 0x000fe200078e00ff */
[----:B------:R1:W-:Y:S02]  /*136e0*/  STL [R1+0x32c], R3 ;  /* 0x00032c0301007387 */ /* 0x0003e40000100800 */
[----:B------:R-:W-:Y:S01]  /*136f0*/  ISETP.GT.U32.AND P6, PT, R4, R220, PT ;  /* 0x000000dc0400720c */ /* 0x000fe20003fc4070 */
[----:B------:R-:W-:-:S04]  /*13700*/  IMAD.HI.U32 R226, R2, R225, RZ ;  /* 0x000000e102e27227 */ /* 0x000fc800078e00ff */
[----:B------:R-:W-:Y:S02]  /*13710*/  IMAD.MOV R221, RZ, RZ, -R221 ;  /* 0x000000ffffdd7224 */ /* 0x000fe400078e0add */
[----:B------:R-:W-:Y:S02]  /*13720*/  @!P3 IMAD.IADD R223, R223, 0x1, -R4 ;  /* 0x00000001dfdfb824 */ /* 0x000fe400078e0a04 */
[----:B-1----:R-:W-:Y:S02]  /*13730*/  IMAD.MOV.U32 R3, RZ, RZ, R228 ;  /* 0x000000ffff037224 */ /* 0x002fe400078e00e4 */
[----:B------:R-:W-:Y:S02]  /*13740*/  IMAD.MOV R231, RZ, RZ, -R231 ;  /* 0x000000ffffe77224 */ /* 0x000fe400078e0ae7 */
[----:B------:R-:W-:Y:S02]  /*13750*/  @!P0 IMAD.MOV R3, RZ, RZ, -R3 ;  /* 0x000000ffff038224 */ /* 0x000fe400078e0a03 */
[----:B------:R-:W-:-:S02]  /*13760*/  @!P6 IMAD.IADD R220, R220, 0x1, -R4 ;  /* 0x00000001dcdce824 */ /* 0x000fc400078e0a04 */
[----:B------:R-:W-:Y:S01]  /*13770*/  IMAD.MOV R226, RZ, RZ, -R226 ;  /* 0x000000ffffe27224 */ /* 0x000fe200078e0ae2 */
[----:B------:R1:W-:Y:S01]  /*13780*/  STL [R1+0x304], R3 ;  /* 0x0003040301007387 */ /* 0x0003e20000100800 */
[C---:B------:R-:W-:Y:S01]  /*13790*/  IMAD R229, R4.reuse, R221, R229 ;  /* 0x000000dd04e57224 */ /* 0x040fe200078e02e5 */
[----:B------:R-:W-:Y:S01]  /*137a0*/  ISETP.GT.U32.AND P6, PT, R4, R220, PT ;  /* 0x000000dc0400720c */ /* 0x000fe20003fc4070 */
[----:B------:R-:W-:Y:S01]  /*137b0*/  @!P5 IMAD.IADD R224, R224, 0x1, -R4 ;  /* 0x00000001e0e0d824 */ /* 0x000fe200078e0a04 */
[----:B------:R-:W-:Y:S01]  /*137c0*/  ISETP.GE.AND P5, PT, R227, RZ, PT ;  /* 0x000000ffe300720c */ /* 0x000fe20003fa6270 */
[C---:B------:R-:W-:Y:S01]  /*137d0*/  IMAD R227, R4.reuse, R231, R230 ;  /* 0x000000e704e37224 */ /* 0x040fe200078e02e6 */
[C---:B------:R-:W-:Y:S01]  /*137e0*/  ISETP.GT.U32.AND P3, PT, R4.reuse, R229, PT ;  /* 0x000000e50400720c */ /* 0x040fe20003f64070 */
[----:B------:R-:W-:Y:S01]  /*137f0*/  IMAD R225, R4, R226, R225 ;  /* 0x000000e204e17224 */ /* 0x000fe200078e02e1 */
[C---:B------:R-:W-:Y:S01]  /*13800*/  IADD3 R221, R0.reuse, 0x190, RZ ;  /* 0x0000019000dd7810 */ /* 0x040fe20007ffe0ff */
[----:B------:R-:W-:Y:S01]  /*13810*/  IMAD.MOV.U32 R28, RZ, RZ, R224 ;  /* 0x000000ffff1c7224 */ /* 0x000fe200078e00e0 */
[----:B-1----:R-:W-:Y:S01]  /*13820*/  MOV R3, R223 ;  /* 0x000000df00037202 */ /* 0x002fe20000000f00 */
[----:B------:R-:W-:Y:S01]  /*13830*/  VIADD R226, R0, 0x194 ;  /* 0x0000019400e27836 */ /* 0x000fe20000000000 */
[----:B------:R-:W-:Y:S01]  /*13840*/  ISETP.GT.U32.AND P0, PT, R4, R227, PT ;  /* 0x000000e30400720c */ /* 0x000fe20003f04070 */
[----:B------:R-:W-:Y:S01]  /*13850*/  @!P4 IMAD.MOV R28, RZ, RZ, -R28 ;  /* 0x000000ffff1cc224 */ /* 0x000fe200078e0a1c */
[----:B------:R-:W-:Y:S01]  /*13860*/  ISETP.GE.AND P4, PT, R222, RZ, PT ;  /* 0x000000ffde00720c */ /* 0x000fe20003f86270 */
[----:B------:R-:W-:Y:S01]  /*13870*/  @!P2 IMAD.MOV R3, RZ, RZ, -R3 ;  /* 0x000000ffff03a224 */ /* 0x000fe200078e0a03 */
[----:B------:R-:W-:Y:S01]  /*13880*/  ISETP.GT.U32.AND P2, PT, R4, R225, PT ;  /* 0x000000e10400720c */ /* 0x000fe20003f44070 */
[----:B------:R-:W-:Y:S01]  /*13890*/  VIADD R222, R0, 0x191 ;  /* 0x0000019100de7836 */ /* 0x000fe20000000000 */
[----:B------:R-:W-:Y:S01]  /*138a0*/  IABS R228, R221 ;  /* 0x000000dd00e47213 */ /* 0x000fe20000000000 */
[--C-:B------:R-:W-:Y:S01]  /*138b0*/  @!P6 IMAD.IADD R220, R220, 0x1, -R4.reuse ;  /* 0x00000001dcdce824 */ /* 0x100fe200078e0a04 */
[----:B------:R-:W-:Y:S01]  /*138c0*/  ISETP.GE.AND P6, PT, R219, RZ, PT ;  /* 0x000000ffdb00720c */ /* 0x000fe20003fc6270 */
[----:B------:R-:W-:Y:S01]  /*138d0*/  @!P3 IMAD.IADD R229, R229, 0x1, -R4 ;  /* 0x00000001e5e5b824 */ /* 0x000fe200078e0a04 */
[----:B------:R-:W-:Y:S01]  /*138e0*/  IABS R219, R222 ;  /* 0x000000de00db7213 */ /* 0x000fe20000000000 */
[----:B------:R-:W-:Y:S01]  /*138f0*/  IMAD.HI.U32 R223, R2, R228, RZ ;  /* 0x000000e402df7227 */ /* 0x000fe200078e00ff */
[----:B------:R-:W-:Y:S01]  /*13900*/  STL [R1+0x310], R28 ;  /* 0x0003101c01007387 */ /* 0x000fe20000100800 */
[----:B------:R-:W-:-:S02]  /*13910*/  IABS R230, R226 ;  /* 0x000000e200e67213 */ /* 0x000fc40000000000 */
[--C-:B------:R-:W-:Y:S01]  /*13920*/  @!P0 IMAD.IADD R227, R227, 0x1, -R4.reuse ;  /* 0x00000001e3e38824 */ /* 0x100fe200078e0a04 */
[----:B------:R-:W-:Y:S01]  /*13930*/  ISETP.GE.AND P0, PT, R221, RZ, PT ;  /* 0x000000ffdd00720c */ /* 0x000fe20003f06270 */
[----:B------:R-:W-:Y:S01]  /*13940*/  @!P2 IMAD.IADD R225, R225, 0x1, -R4 ;  /* 0x00000001e1e1a824 */ /* 0x000fe200078e0a04 */
[----:B------:R-:W-:Y:S01]  /*13950*/  ISETP.GT.U32.AND P2, PT, R4, R229, PT ;  /* 0x000000e50400720c */ /* 0x000fe20003f44070 */
[----:B------:R-:W-:Y:S01]  /*13960*/  IMAD.HI.U32 R221, R2, R219, RZ ;  /* 0x000000db02dd7227 */ /* 0x000fe200078e00ff */
[----:B------:R-:W-:Y:S01]  /*13970*/  ISETP.GT.U32.AND P3, PT, R4, R227, PT ;  /* 0x000000e30400720c */ /* 0x000fe20003f64070 */
[----:B------:R1:W-:Y:S01]  /*13980*/  STL [R1+0x314], R3 ;  /* 0x0003140301007387 */ /* 0x0003e20000100800 */
[----:B------:R-:W-:Y:S01]  /*13990*/  IADD3 R223, -R223, RZ, RZ ;  /* 0x000000ffdfdf7210 */ /* 0x000fe20007ffe1ff */
[----:B------:R-:W-:Y:S02]  /*139a0*/  IMAD.MOV R221, RZ, RZ, -R221 ;  /* 0x000000ffffdd7224 */ /* 0x000fe400078e0add */
[----:B------:R-:W-:-:S02]  /*139b0*/  VIADD R224, R0, 0x192 ;  /* 0x0000019200e07836 */ /* 0x000fc40000000000 */
[C---:B------:R-:W-:Y:S02]  /*139c0*/  IMAD R219, R4.reuse, R221, R219 ;  /* 0x000000dd04db7224 */ /* 0x040fe400078e02db */
[----:B------:R-:W-:Y:S01]  /*139d0*/  IMAD R228, R4, R223, R228 ;  /* 0x000000df04e47224 */ /* 0x000fe200078e02e4 */
[----:B------:R-:W-:Y:S01]  /*139e0*/  IADD3 R223, R0, 0x193, RZ ;  /* 0x0000019300df7810 */ /* 0x000fe20007ffe0ff */
[----:B-1----:R-:W-:Y:S01]  /*139f0*/  IMAD.MOV.U32 R3, RZ, RZ, R220 ;  /* 0x000000ffff037224 */ /* 0x002fe200078e00dc */
[----:B------:R-:W-:Y:S01]  /*13a00*/  IABS R220, R224 ;  /* 0x000000e000dc7213 */ /* 0x000fe20000000000 */
[--C-:B------:R-:W-:Y:S01]  /*13a10*/  @!P2 IMAD.IADD R229, R229, 0x1, -R4.reuse ;  /* 0x00000001e5e5a824 */ /* 0x100fe200078e0a04 */
[C---:B------:R-:W-:Y:S01]  /*13a20*/  ISETP.GT.U32.AND P2, PT, R4.reuse, R219, PT ;  /* 0x000000db0400720c */ /* 0x040fe20003f44070 */
[----:B------:R-:W-:Y:S01]  /*13a30*/  @!P1 IMAD.MOV R3, RZ, RZ, -R3 ;  /* 0x000000ffff039224 */ /* 0x000fe200078e0a03 */
[C---:B------:R-:W-:Y:S01]  /*13a40*/  ISETP.GT.U32.AND P1, PT, R4.reuse, R225, PT ;  /* 0x000000e10400720c */ /* 0x040fe20003f24070 */
[----:B------:R-:W-:Y:S01]  /*13a50*/  @!P3 IMAD.IADD R227, R227, 0x1, -R4 ;  /* 0x00000001e3e3b824 */ /* 0x000fe200078e0a04 */
[----:B------:R-:W-:Y:S01]  /*13a60*/  ISETP.GT.U32.AND P3, PT, R4, R228, PT ;  /* 0x000000e40400720c */ /* 0x000fe20003f64070 */
[----:B------:R-:W-:Y:S01]  /*13a70*/  IMAD.MOV.U32 R28, RZ, RZ, R229 ;  /* 0x000000ffff1c7224 */ /* 0x000fe200078e00e5 */
[----:B------:R1:W-:Y:S01]  /*13a80*/  STL [R1+0x318], R3 ;  /* 0x0003180301007387 */ /* 0x0003e20000100800 */
[----:B------:R-:W-:-:S02]  /*13a90*/  IABS R221, R223 ;  /* 0x000000df00dd7213 */ /* 0x000fc40000000000 */
[----:B------:R-:W-:-:S03]  /*13aa0*/  @!P4 IMAD.MOV R28, RZ, RZ, -R28 ;  /* 0x000000ffff1cc224 */ /* 0x000fc600078e0a1c */
[----:B------:R-:W-:-:S04]  /*13ab0*/  IMAD.HI.U32 R231, R2, R221, RZ ;  /* 0x000000dd02e77227 */ /* 0x000fc800078e00ff */
[--C-:B------:R-:W-:Y:S01]  /*13ac0*/  @!P1 IMAD.IADD R225, R225, 0x1, -R4.reuse ;  /* 0x00000001e1e19824 */ /* 0x100fe200078e0a04 */
[----:B------:R-:W-:Y:S01]  /*13ad0*/  ISETP.GE.AND P1, PT, R222, RZ, PT ;  /* 0x000000ffde00720c */ /* 0x000fe20003f26270 */
[----:B-1----:R-:W-:Y:S01]  /*13ae0*/  IMAD.MOV.U32 R3, RZ, RZ, R227 ;  /* 0x000000ffff037224 */ /* 0x002fe200078e00e3 */
[----:B------:R-:W-:Y:S01]  /*13af0*/  MOV R222, R230 ;  /* 0x000000e600de7202 */ /* 0x000fe20000000f00 */
[--C-:B------:R-:W-:Y:S02]  /*13b00*/  @!P2 IMAD.IADD R219, R219, 0x1, -R4.reuse ;  /* 0x00000001dbdba824 */ /* 0x100fe400078e0a04 */
[----:B------:R-:W-:Y:S01]  /*13b10*/  @!P3 IMAD.IADD R228, R228, 0x1, -R4 ;  /* 0x00000001e4e4b824 */ /* 0x000fe200078e0a04 */
[----:B------:R-:W-:Y:S01]  /*13b20*/  @!P5 IADD3 R3, -R3, RZ, RZ ;  /* 0x000000ff0303d210 */ /* 0x000fe20007ffe1ff */
[----:B------:R-:W-:Y:S01]  /*13b30*/  IMAD.MOV R227, RZ, RZ, -R231 ;  /* 0x000000ffffe37224 */ /* 0x000fe200078e0ae7 */
[----:B------:R-:W-:Y:S01]  /*13b40*/  ISETP.GE.AND P3, PT, R224, RZ, PT ;  /* 0x000000ffe000720c */ /* 0x000fe20003f66270 */
[----:B------:R-:W-:Y:S01]  /*13b50*/  IMAD.HI.U32 R224, R2, R222, RZ ;  /* 0x000000de02e07227 */ /* 0x000fe200078e00ff */
[C---:B------:R-:W-:Y:S01]  /*13b60*/  ISETP.GT.U32.AND P5, PT, R4.reuse, R219, PT ;  /* 0x000000db0400720c */ /* 0x040fe20003fa4070 */
[----:B------:R1:W-:Y:S01]  /*13b70*/  STL [R1+0x30c], R3 ;  /* 0x00030c0301007387 */ /* 0x0003e20000100800 */
[----:B------:R-:W-:Y:S01]  /*13b80*/  ISETP.GT.U32.AND P2, PT, R4, R228, PT ;  /* 0x000000e40400720c */ /* 0x000fe20003f44070 */
[----:B------:R-:W-:-:S02]  /*13b90*/  IMAD.MOV R224, RZ, RZ, -R224 ;  /* 0x000000ffffe07224 */ /* 0x000fc400078e0ae0 */
[----:B------:R-:W-:Y:S01]  /*13ba0*/  IMAD R221, R4, R227, R221 ;  /* 0x000000e304dd7224 */ /* 0x000fe200078e02dd */
[----:B------:R-:W-:Y:S01]  /*13bb0*/  STL [R1+0x2ec], R28 ;  /* 0x0002ec1c01007387 */ /* 0x000fe20000100800 */
[----:B------:R-:W-:-:S04]  /*13bc0*/  IMAD.HI.U32 R230, R2, R220, RZ ;  /* 0x000000dc02e67227 */ /* 0x000fc800078e00ff */
[----:B-1----:R-:W-:Y:S02]  /*13bd0*/  IMAD.MOV.U32 R3, RZ, RZ, R225 ;  /* 0x000000ffff037224 */ /* 0x002fe400078e00e1 */
[C---:B------:R-:W-:Y:S02]  /*13be0*/  IMAD R222, R4.reuse, R224, R222 ;  /* 0x000000e004de7224 */ /* 0x040fe400078e02de */
[----:B------:R-:W-:Y:S01]  /*13bf0*/  IMAD.MOV R230, RZ, RZ, -R230 ;  /* 0x000000ffffe67224 */ /* 0x000fe200078e0ae6 */
[----:B------:R-:W-:Y:S01]  /*13c00*/  @!P6 IADD3 R3, -R3, RZ, RZ ;  /* 0x000000ff0303e210 */ /* 0x000fe20007ffe1ff */
[----:B------:R-:W-:Y:S01]  /*13c10*/  @!P5 IMAD.IADD R219, R219, 0x1, -R4 ;  /* 0x00000001dbdbd824 */ /* 0x000fe200078e0a04 */
[C---:B------:R-:W-:Y:S01]  /*13c20*/  ISETP.GT.U32.AND P6, PT, R4.reuse, R221, PT ;  /* 0x000000dd0400720c */ /* 0x040fe20003fc4070 */
[C---:B------:R-:W-:Y:S01]  /*13c30*/  IMAD R220, R4.reuse, R230, R220 ;  /* 0x000000e604dc7224 */ /* 0x040fe200078e02dc */
[----:B------:R-:W-:Y:S01]  /*13c40*/  ISETP.GT.U32.AND P5, PT, R4, R222, PT ;  /* 0x000000de0400720c */ /* 0x000fe20003fa4070 */
[C---:B------:R-:W-:Y:S01]  /*13c50*/  VIADD R225, R0.reuse, 0x196 ;  /* 0x0000019600e17836 */ /* 0x040fe20000000000 */
[----:B------:R1:W-:Y:S01]  /*13c60*/  STL [R1+0x2f4], R3 ;  /* 0x0002f40301007387 */ /* 0x0003e20000100800 */
[----:B------:R-:W-:Y:S01]  /*13c70*/  VIADD R231, R0, 0x195 ;  /* 0x0000019500e77836 */ /* 0x000fe20000000000 */
[----:B------:R-:W-:Y:S01]  /*13c80*/  ISETP.GT.U32.AND P4, PT, R4, R220, PT ;  /* 0x000000dc0400720c */ /* 0x000fe20003f84070 */
[----:B------:R-:W-:Y:S01]  /*13c90*/  @!P2 IMAD.IADD R228, R228, 0x1, -R4 ;  /* 0x00000001e4e4a824 */ /* 0x000fe200078e0a04 */
[----:B------:R-:W-:-:S02]  /*13ca0*/  IABS R224, R225 ;  /* 0x000000e100e07213 */ /* 0x000fc40000000000 */
[----:B------:R-:W-:Y:S02]  /*13cb0*/  ISETP.GE.AND P2, PT, R223, RZ, PT ;  /* 0x000000ffdf00720c */ /* 0x000fe40003f46270 */
[----:B------:R-:W-:Y:S01]  /*13cc0*/  IABS R223, R231 ;  /* 0x000000e700df7213 */ /* 0x000fe20000000000 */
[----:B------:R-:W-:Y:S01]  /*13cd0*/  IMAD.HI.U32 R229, R2, R224, RZ ;  /* 0x000000e002e57227 */ /* 0x000fe200078e00ff */
[----:B------:R-:W-:-:S03]  /*13ce0*/  @!P6 IADD3 R221, R221, -R4, RZ ;  /* 0x80000004dddde210 */ /* 0x000fc60007ffe0ff */
[--C-:B------:R-:W-:Y:S01]  /*13cf0*/  @!P5 IMAD.IADD R222, R222, 0x1, -R4.reuse ;  /* 0x00000001deded824 */ /* 0x100fe200078e0a04 */
[----:B------:R-:W-:Y:S01]  /*13d00*/  ISETP.GT.U32.AND P5, PT, R4, R221, PT ;  /* 0x000000dd0400720c */ /* 0x000fe20003fa4070 */
[----:B------:R-:W-:Y:S02]  /*13d10*/  IMAD.MOV R229, RZ, RZ, -R229 ;  /* 0x000000ffffe57224 */ /* 0x000fe400078e0ae5 */
[----:B------:R-:W-:Y:S01]  /*13d20*/  @!P4 IMAD.IADD R220, R220, 0x1, -R4 ;  /* 0x00000001dcdcc824 */ /* 0x000fe200078e0a04 */
[----:B------:R-:W-:Y:S01]  /*13d30*/  ISETP.GE.AND P4, PT, R226, RZ, PT ;  /* 0x000000ffe200720c */ /* 0x000fe20003f86270 */
[----:B-1----:R-:W-:Y:S02]  /*13d40*/  IMAD.MOV.U32 R3, RZ, RZ, R228 ;  /* 0x000000ffff037224 */ /* 0x002fe400078e00e4 */
[C---:B------:R-:W-:Y:S01]  /*13d50*/  IMAD R224, R4.reuse, R229, R224 ;  /* 0x000000e504e07224 */ /* 0x040fe200078e02e0 */
[C---:B------:R-:W-:Y:S01]  /*13d60*/  ISETP.GT.U32.AND P6, PT, R4.reuse, R220, PT ;  /* 0x000000dc0400720c */ /* 0x040fe20003fc4070 */
[----:B------:R-:W-:Y:S01]  /*13d70*/  @!P0 IMAD.MOV R3, RZ, RZ, -R3 ;  /* 0x000000ffff038224 */ /* 0x000fe200078e0a03 */
[----:B------:R-:W-:Y:S01]  /*13d80*/  ISETP.GT.U32.AND P0, PT, R4, R222, PT ;  /* 0x000000de0400720c */ /* 0x000fe20003f04070 */
[----:B------:R-:W-:-:S03]  /*13d90*/  IMAD.HI.U32 R227, R2, R223, RZ ;  /* 0x000000df02e37227 */ /* 0x000fc600078e00ff */
[----:B------:R1:W-:Y:S01]  /*13da0*/  STL [R1+0x2f8], R3 ;  /* 0x0002f80301007387 */ /* 0x0003e20000100800 */
[--C-:B------:R-:W-:Y:S01]  /*13db0*/  @!P5 IMAD.IADD R221, R221, 0x1, -R4.reuse ;  /* 0x00000001ddddd824 */ /* 0x100fe200078e0a04 */
[----:B------:R-:W-:Y:S01]  /*13dc0*/  ISETP.GT.U32.AND P5, PT, R4, R224, PT ;  /* 0x000000e00400720c */ /* 0x000fe20003fa4070 */
[----:B------:R-:W-:Y:S02]  /*13dd0*/  VIADD R226, R0, 0x197 ;  /* 0x0000019700e27836 */ /* 0x000fe40000000000 */
[----:B------:R-:W-:Y:S01]  /*13de0*/  IMAD.MOV R227, RZ, RZ, -R227 ;  /* 0x000000ffffe37224 */ /* 0x000fe200078e0ae3 */
[----:B------:R-:W-:Y:S01]  /*13df0*/  MOV R28, R221 ;  /* 0x000000dd001c7202 */ /* 0x000fe20000000f00 */
[--C-:B------:R-:W-:Y:S01]  /*13e00*/  @!P6 IMAD.IADD R220, R220, 0x1, -R4.reuse ;  /* 0x00000001dcdce824 */ /* 0x100fe200078e0a04 */
[----:B------:R-:W-:Y:S01]  /*13e10*/  IABS R228, R226 ;  /* 0x000000e200e47213 */ /* 0x000fe20000000000 */
[----:B------:R-:W-:Y:S01]  /*13e20*/  IMAD R223, R4, R227, R223 ;  /* 0x000000e304df7224 */ /* 0x000fe200078e02df */
[----:B------:R-:W-:Y:S01]  /*13e30*/  IADD3 R227, R0, 0x198, RZ ;  /* 0x0000019800e37810 */ /* 0x000fe20007ffe0ff */
[----:B------:R-:W-:Y:S01]  /*13e40*/  @!P0 IMAD.IADD R222, R222, 0x1, -R4 ;  /* 0x00000001dede8824 */ /* 0x000fe200078e0a04 */
[----:B------:R-:W-:Y:S01]  /*13e50*/  ISETP.GE.AND P0, PT, R231, RZ, PT ;  /* 0x000000ffe700720c */ /* 0x000fe20003f06270 */
[----:B------:R-:W-:Y:S01]  /*13e60*/  IMAD.HI.U32 R232, R2, R228, RZ ;  /* 0x000000e402e87227 */ /* 0x000fe200078e00ff */
[----:B------:R-:W-:-:S02]  /*13e70*/  ISETP.GT.U32.AND P6, PT, R4, R223, PT ;  /* 0x000000df0400720c */ /* 0x000fc40003fc4070 */
[----:B------:R-:W-:Y:S01]  /*13e80*/  IABS R230, R227 ;  /* 0x000000e300e67213 */ /* 0x000fe20000000000 */
[----:B-1----:R-:W-:Y:S02]  /*13e90*/  IMAD.MOV.U32 R3, RZ, RZ, R219 ;  /* 0x000000ffff037224 */ /* 0x002fe400078e00db */
[----:B------:R-:W-:Y:S02]  /*13ea0*/  @!P5 IMAD.IADD R224, R224, 0x1, -R4 ;  /* 0x00000001e0e0d824 */ /* 0x000fe400078e0a04 */
[----:B------:R-:W-:Y:S02]  /*13eb0*/  IMAD.MOV R231, RZ, RZ, -R232 ;  /* 0x000000ffffe77224 */ /* 0x000fe400078e0ae8 */
[----:B------:R-:W-:Y:S01]  /*13ec0*/  @!P1 IMAD.MOV R3, RZ, RZ, -R3 ;  /* 0x000000ffff039224 */ /* 0x000fe200078e0a03 */
[C---:B------:R-:W-:Y:S01]  /*13ed0*/  ISETP.GT.U32.AND P1, PT, R4.reuse, R224, PT ;  /* 0x000000e00400720c */ /* 0x040fe20003f24070 */
[----:B------:R-:W-:Y:S02]  /*13ee0*/  IMAD R228, R4, R231, R228 ;  /* 0x000000e704e47224 */ /* 0x000fe400078e02e4 */
[----:B------:R-:W-:Y:S01]  /*13ef0*/  IMAD.MOV.U32 R29, RZ, RZ, R220 ;  /* 0x000000ffff1d7224 */ /* 0x000fe200078e00dc */
[----:B------:R-:W-:Y:S01]  /*13f00*/  @!P6 IADD3 R223, R223, -R4, RZ ;  /* 0x80000004dfdfe210 */ /* 0x000fe20007ffe0ff */
[----:B------:R-:W-:Y:S01]  /*13f10*/  IMAD.HI.U32 R233, R2, R230, RZ ;  /* 0x000000e602e97227 */ /* 0x000fe200078e00ff */
[----:B------:R1:W-:Y:S01]  /*13f20*/  STL [R1+0x2e4], R3 ;  /* 0x0002e40301007387 */ /* 0x0003e20000100800 */
[----:B------:R-:W-:-:S02]  /*13f30*/  ISETP.GE.AND P6, PT, R225, RZ, PT ;  /* 0x000000ffe100720c */ /* 0x000fc40003fc6270 */
[----:B------:R-:W-:Y:S01]  /*13f40*/  VIADD R229, R0, 0x199 ;  /* 0x0000019900e57836 */ /* 0x000fe20000000000 */
[C---:B------:R-:W-:Y:S01]  /*13f50*/  ISETP.GT.U32.AND P5, PT, R4.reuse, R223, PT ;  /* 0x000000df0400720c */ /* 0x040fe20003fa4070 */
[----:B------:R-:W-:Y:S01]  /*13f60*/  @!P3 IMAD.MOV R29, RZ, RZ, -R29 ;  /* 0x000000ffff1db224 */ /* 0x000fe200078e0a1d */
[----:B------:R-:W-:Y:S01]  /*13f70*/  ISETP.GT.U32.AND P3, PT, R4, R228, PT ;  /* 0x000000e40400720c */ /* 0x000fe20003f64070 */
[----:B------:R-:W-:Y:S01]  /*13f80*/  IMAD.MOV R233, RZ, RZ, -R233 ;  /* 0x000000ffffe97224 */ /* 0x000fe200078e0ae9 */
[----:B------:R-:W-:Y:S01]  /*13f90*/  IABS R232, R229 ;  /* 0x000000e500e87213 */ /* 0x000fe20000000000 */
[----:B------:R-:W-:Y:S01]  /*13fa0*/  @!P1 IMAD.IADD R224, R224, 0x1, -R4 ;  /* 0x00000001e0e09824 */ /* 0x000fe200078e0a04 */
[----:B------:R-:W-:Y:S01]  /*13fb0*/  STL [R1+0x2dc], R29 ;  /* 0x0002dc1d01007387 */ /* 0x000fe20000100800 */
[----:B------:R-:W-:Y:S02]  /*13fc0*/  IMAD R230, R4, R233, R230 ;  /* 0x000000e904e67224 */ /* 0x000fe400078e02e6 */
[----:B-1----:R-:W-:-:S02]  /*13fd0*/  IMAD.MOV.U32 R3, RZ, RZ, R222 ;  /* 0x000000ffff037224 */ /* 0x002fc400078e00de */
[----:B------:R-:W-:Y:S01]  /*13fe0*/  IMAD.HI.U32 R219, R2, R232, RZ ;  /* 0x000000e802db7227 */ /* 0x000fe200078e00ff */
[----:B------:R-:W-:Y:S02]  /*13ff0*/  ISETP.GT.U32.AND P1, PT, R4, R230, PT ;  /* 0x000000e60400720c */ /* 0x000fe40003f24070 */
[----:B------:R-:W-:Y:S01]  /*14000*/  @!P5 IADD3 R223, R223, -R4, RZ ;  /* 0x80000004dfdfd210 */ /* 0x000fe20007ffe0ff */
[----:B------:R-:W-:Y:S01]  /*14010*/  @!P2 IMAD.MOV R28, RZ, RZ, -R28 ;  /* 0x000000ffff1ca224 */ /* 0x000fe200078e0a1c */
[----:B------:R-:W-:Y:S01]  /*14020*/  ISETP.GE.AND P2, PT, R226, RZ, PT ;  /* 0x000000ffe200720c */ /* 0x000fe20003f46270 */
[----:B------:R-:W-:Y:S01]  /*14030*/  @!P4 IMAD.MOV R3, RZ, RZ, -R3 ;  /* 0x000000ffff03c224 */ /* 0x000fe200078e0a03 */
[----:B------:R-:W-:Y:S01]  /*14040*/  ISETP.GE.AND P4, PT, R227, RZ, PT ;  /* 0x000000ffe300720c */ /* 0x000fe20003f86270 */
[----:B------:R-:W-:Y:S01]  /*14050*/  IMAD.MOV R219, RZ, RZ, -R219 ;  /* 0x000000ffffdb7224 */ /* 0x000fe200078e0adb */
[----:B------:R1:W-:Y:S01]  /*14060*/  STL [R1+0x2d4], R28 ;  /* 0x0002d41c01007387 */ /* 0x0003e20000100800 */
[----:B------:R-:W-:Y:S01]  /*14070*/  @!P3 IMAD.IADD R228, R228, 0x1, -R4 ;  /* 0x00000001e4e4b824 */ /* 0x000fe200078e0a04 */
[----:B------:R-:W-:Y:S01]  /*14080*/  ISETP.GE.AND P5, PT, R229, RZ, PT ;  /* 0x000000ffe500720c */ /* 0x000fe20003fa6270 */
[----:B------:R-:W-:Y:S01]  /*14090*/  IMAD R219, R4, R219, R232 ;  /* 0x000000db04db7224 */ /* 0x000fe200078e02e8 */
[----:B------:R2:W-:Y:S01]  /*140a0*/  STL [R1+0x2d0], R3 ;  /* 0x0002d00301007387 */ /* 0x0005e20000100800 */
[----:B------:R-:W-:Y:S01]  /*140b0*/  VIADD R220, R0, 0x19a ;  /* 0x0000019a00dc7836 */ /* 0x000fe20000000000 */
[----:B------:R-:W-:Y:S01]  /*140c0*/  ISETP.GT.U32.AND P3, PT, R4, R228, PT ;  /* 0x000000e40400720c */ /* 0x000fe20003f64070 */
[----:B------:R-:W-:-:S02]  /*140d0*/  @!P1 IMAD.IADD R230, R230, 0x1, -R4 ;  /* 0x00000001e6e69824 */ /* 0x000fc400078e0a04 */
[----:B------:R-:W-:Y:S01]  /*140e0*/  VIADD R226, R0, 0x19c ;  /* 0x0000019c00e27836 */ /* 0x000fe20000000000 */
[----:B------:R-:W-:Y:S01]  /*140f0*/  IABS R225, R220 ;  /* 0x000000dc00e17213 */ /* 0x000fe20000000000 */
[----:B-1----:R-:W-:Y:S01]  /*14100*/  IMAD.MOV.U32 R28, RZ, RZ, R223 ;  /* 0x000000ffff1c7224 */ /* 0x002fe200078e00df */
[----:B------:R-:W-:Y:S01]  /*14110*/  ISETP.GT.U32.AND P1, PT, R4, R230, PT ;  /* 0x000000e60400720c */ /* 0x000fe20003f24070 */
[----:B------:R-:W-:Y:S01]  /*14120*/  VIADD R231, R0, 0x1ad ;  /* 0x000001ad00e77836 */ /* 0x000fe20000000000 */
[----:B------:R-:W-:Y:S01]  /*14130*/  IABS R223, R226 ;  /* 0x000000e200df7213 */ /* 0x000fe20000000000 */
[----:B--2---:R-:W-:Y:S01]  /*14140*/  IMAD.MOV.U32 R3, RZ, RZ, R224 ;  /* 0x000000ffff037224 */ /* 0x004fe200078e00e0 */
[----:B------:R-:W-:Y:S01]  /*14150*/  @!P0 IADD3 R28, -R28, RZ, RZ ;  /* 0x000000ff1c1c8210 */ /* 0x000fe20007ffe1ff */
[----:B------:R-:W-:Y:S01]  /*14160*/  IMAD.HI.U32 R222, R2, R225, RZ ;  /* 0x000000e102de7227 */ /* 0x000fe200078e00ff */
[----:B------:R-:W-:Y:S02]  /*14170*/  ISETP.GE.AND P0, PT, R220, RZ, PT ;  /* 0x000000ffdc00720c */ /* 0x000fe40003f06270 */
[----:B------:R-:W-:Y:S01]  /*14180*/  @!P3 IADD3 R228, R228, -R4, RZ ;  /* 0x80000004e4e4b210 */ /* 0x000fe20007ffe0ff */
[----:B------:R-:W-:Y:S01]  /*14190*/  @!P6 IMAD.MOV R3, RZ, RZ, -R3 ;  /* 0x000000ffff03e224 */ /* 0x000fe200078e0a03 */
[----:B------:R-:W-:Y:S01]  /*141a0*/  ISETP.GT.U32.AND P6, PT, R4, R219, PT ;  /* 0x000000db0400720c */ /* 0x000fe20003fc4070 */
[----:B------:R-:W-:Y:S01]  /*141b0*/  VIADD R220, R0, 0x19b ;  /* 0x0000019b00dc7836 */ /* 0x000fe20000000000 */
[----:B------:R-:W-:Y:S01]  /*141c0*/  STL [R1+0x28c], R28 ;  /* 0x00028c1c01007387 */ /* 0x000fe20000100800 */
[----:B------:R-:W-:-:S02]  /*141d0*/  IMAD.MOV R222, RZ, RZ, -R222 ;  /* 0x000000ffffde7224 */ /* 0x000fc400078e0ade */
[----:B------:R-:W-:Y:S01]  /*141e0*/  @!P1 IMAD.IADD R230, R230, 0x1, -R4 ;  /* 0x00000001e6e69824 */ /* 0x000fe200078e0a04 */
[----:B------:R1:W-:Y:S01]  /*141f0*/  STL [R1+0x250], R3 ;  /* 0x0002500301007387 */ /* 0x0003e20000100800 */
[----:B------:R-:W-:Y:S01]  /*14200*/  IABS R221, R220 ;  /* 0x000000dc00dd7213 */ /* 0x000fe20000000000 */
[----:B------:R-:W-:Y:S01]  /*14210*/  IMAD R225, R4, R222, R225 ;  /* 0x000000de04e17224 */ /* 0x000fe200078e02e1 */
[----:B------:R-:W-:Y:S01]  /*14220*/  ISETP.GE.AND P3, PT, R220, RZ, PT ;  /* 0x000000ffdc00720c */ /* 0x000fe20003f66270 */
[----:B------:R-:W-:-:S03]  /*14230*/  IMAD.HI.U32 R227, R2, R223, RZ ;  /* 0x000000df02e37227 */ /* 0x000fc600078e00ff */
[----:B------:R-:W-:Y:S01]  /*14240*/  ISETP.GT.U32.AND P1, PT, R4, R225, PT ;  /* 0x000000e10400720c */ /* 0x000fe20003f24070 */
[----:B------:R-:W-:Y:S02]  /*14250*/  @!P6 IMAD.IADD R219, R219, 0x1, -R4 ;  /* 0x00000001dbdbe824 */ /* 0x000fe400078e0a04 */
[----:B-1----:R-:W-:Y:S02]  /*14260*/  IMAD.MOV.U32 R3, RZ, RZ, R228 ;  /* 0x000000ffff037224 */ /* 0x002fe400078e00e4 */
[----:B------:R-:W-:Y:S01]  /*14270*/  IMAD.HI.U32 R224, R2, R221, RZ ;  /* 0x000000dd02e07227 */ /* 0x000fe200078e00ff */
[----:B------:R-:W-:-:S03]  /*14280*/  ISETP.GT.U32.AND P6, PT, R4, R219, PT ;  /* 0x000000db0400720c */ /* 0x000fc60003fc4070 */
[----:B------:R-:W-:Y:S01]  /*14290*/  @!P2 IMAD.MOV R3, RZ, RZ, -R3 ;  /* 0x000000ffff03a224 */ /* 0x000fe200078e0a03 */
[----:B------:R-:W-:Y:S01]  /*142a0*/  IADD3 R224, -R224, RZ, RZ ;  /* 0x000000ffe0e07210 */ /* 0x000fe20007ffe1ff */
[----:B------:R-:W-:Y:S01]  /*142b0*/  VIADD R220, R0, 0x19d ;  /* 0x0000019d00dc7836 */ /* 0x000fe20000000000 */
[----:B------:R-:W-:Y:S01]  /*142c0*/  ISETP.GE.AND P2, PT, R226, RZ, PT ;  /* 0x000000ffe200720c */ /* 0x000fe20003f46270 */
[----:B------:R-:W-:Y:S01]  /*142d0*/  IMAD.MOV R227, RZ, RZ, -R227 ;  /* 0x000000ffffe37224 */ /* 0x000fe200078e0ae3 */
[----:B------:R1:W-:Y:S01]  /*142e0*/  STL [R1+0x254], R3 ;  /* 0x0002540301007387 */ /* 0x0003e20000100800 */
[C---:B------:R-:W-:Y:S01]  /*142f0*/  IMAD R221, R4.reuse, R224, R221 ;  /* 0x000000e004dd7224 */ /* 0x040fe200078e02dd */
[----:B------:R-:W-:Y:S01]  /*14300*/  IABS R222, R220 ;  /* 0x000000dc00de7213 */ /* 0x000fe20000000000 */
[--C-:B------:R-:W-:Y:S02]  /*14310*/  @!P1 IMAD.IADD R225, R225, 0x1, -R4.reuse ;  /* 0x00000001e1e19824 */ /* 0x100fe400078e0a04 */
[----:B------:R-:W-:Y:S01]  /*14320*/  @!P6 IMAD.IADD R219, R219, 0x1, -R4 ;  /* 0x00000001dbdbe824 */ /* 0x000fe200078e0a04 */
[----:B------:R-:W-:Y:S01]  /*14330*/  ISETP.GT.U32.AND P6, PT, R4, R221, PT ;  /* 0x000000dd0400720c */ /* 0x000fe20003fc4070 */
[----:B------:R-:W-:Y:S01]  /*14340*/  VIADD R224, R0, 0x19f ;  /* 0x0000019f00e07836 */ /* 0x000fe20000000000 */
[----:B------:R-:W-:Y:S01]  /*14350*/  ISETP.GT.U32.AND P1, PT, R4, R225, PT ;  /* 0x000000e10400720c */ /* 0x000fe20003f24070 */
[----:B------:R-:W-:-:S02]  /*14360*/  VIADD R232, R0, 0x1ac ;  /* 0x000001ac00e87836 */ /* 0x000fc40000000000 */
[----:B-1----:R-:W-:Y:S01]  /*14370*/  IMAD.MOV.U32 R3, RZ, RZ, R230 ;  /* 0x000000ffff037224 */ /* 0x002fe200078e00e6 */
[----:B------:R-:W-:Y:S01]  /*14380*/  IABS R229, R224 ;  /* 0x000000e000e57213 */ /* 0x000fe20000000000 */
[----:B------:R-:W-:Y:S02]  /*14390*/  VIADD R29, R0, 0x1f1 ;  /* 0x000001f1001d7836 */ /* 0x000fe40000000000 */
[----:B------:R-:W-:Y:S01]  /*143a0*/  @!P4 IMAD.MOV R3, RZ, RZ, -R3 ;  /* 0x000000ffff03c224 */ /* 0x000fe200078e0a03 */
[----:B------:R-:W-:Y:S01]  /*143b0*/  ISETP.GE.AND P4, PT, R220, RZ, PT ;  /* 0x000000ffdc00720c */ /* 0x000fe20003f86270 */
[----:B------:R-:W-:Y:S01]  /*143c0*/  IMAD R220, R4, R227, R223 ;  /* 0x000000e304dc7224 */ /* 0x000fe200078e02df */
[----:B------:R-:W-:Y:S01]  /*143d0*/  IADD3 R227, R0, 0x19e, RZ ;  /* 0x0000019e00e37810 */ /* 0x000fe20007ffe0ff */
[----:B------:R-:W-:Y:S01]  /*143e0*/  IMAD.HI.U32 R223, R2, R222, RZ ;  /* 0x000000de02df7227 */ /* 0x000fe200078e00ff */
[----:B------:R1:W-:Y:S01]  /*143f0*/  STL [R1+0x2b4], R3 ;  /* 0x0002b40301007387 */ /* 0x0003e20000100800 */
[----:B------:R-:W-:-:S02]  /*14400*/  @!P6 IADD3 R221, R221, -R4, RZ ;  /* 0x80000004dddde210 */ /* 0x000fc40007ffe0ff */
[----:B------:R-:W-:Y:S02]  /*14410*/  IMAD.MOV R223, RZ, RZ, -R223 ;  /* 0x000000ffffdf7224 */ /* 0x000fe400078e0adf */
[----:B------:R-:W-:Y:S01]  /*14420*/  @!P1 IMAD.IADD R225, R225, 0x1, -R4 ;  /* 0x00000001e1e19824 */ /* 0x000fe200078e0a04 */
[C---:B------:R-:W-:Y:S01]  /*14430*/  ISETP.GT.U32.AND P6, PT, R4.reuse, R221, PT ;  /* 0x000000dd0400720c */ /* 0x040fe20003fc4070 */
[----:B------:R-:W-:Y:S01]  /*14440*/  IMAD R222, R4, R223, R222 ;  /* 0x000000df04de7224 */ /* 0x000fe200078e02de */
[----:B------:R-:W-:Y:S01]  /*14450*/  IABS R223, R227 ;  /* 0x000000e300df7213 */ /* 0x000fe20000000000 */
[----:B-1----:R-:W-:-:S03]  /*14460*/  IMAD.MOV.U32 R3, RZ, RZ, R219 ;  /* 0x000000ffff037224 */ /* 0x002fc600078e00db */
[----:B------:R-:W-:Y:S01]  /*14470*/  ISETP.GT.U32.AND P1, PT, R4, R222, PT ;  /* 0x000000de0400720c */ /* 0x000fe20003f24070 */
[----:B------:R-:W-:-:S04]  /*14480*/  IMAD.HI.U32 R226, R2, R223, RZ ;  /* 0x000000df02e27227 */ /* 0x000fc800078e00ff */
[----:B------:R-:W-:Y:S01]  /*14490*/  @!P5 IMAD.MOV R3, RZ, RZ, -R3 ;  /* 0x000000ffff03d224 */ /* 0x000fe200078e0a03 */
[----:B------:R-:W-:Y:S01]  /*144a0*/  ISETP.GT.U32.AND P5, PT, R4, R220, PT ;  /* 0x000000dc0400720c */ /* 0x000fe20003fa4070 */
[----:B------:R-:W-:Y:S02]  /*144b0*/  VIADD R219, R0, 0x1a0 ;  /* 0x000001a000db7836 */ /* 0x000fe40000000000 */
[----:B------:R-:W-:Y:S01]  /*144c0*/  IMAD.MOV R226, RZ, RZ, -R226 ;  /* 0x000000ffffe27224 */ /* 0x000fe200078e0ae2 */
[----:B------:R1:W-:Y:S01]  /*144d0*/  STL [R1+0x2bc], R3 ;  /* 0x0002bc0301007387 */ /* 0x0003e20000100800 */
[--C-:B------:R-:W-:Y:S01]  /*144e0*/  @!P6 IMAD.IADD R221, R221, 0x1, -R4.reuse ;  /* 0x00000001dddde824 */ /* 0x100fe200078e0a04 */
[----:B------:R-:W-:Y:S01]  /*144f0*/  IABS R228, R219 ;  /* 0x000000db00e47213 */ /* 0x000fe20000000000 */
[----:B------:R-:W-:Y:S01]  /*14500*/  @!P1 IMAD.IADD R222, R222, 0x1, -R4 ;  /* 0x00000001dede9824 */ /* 0x000fe200078e0a04 */
[----:B------:R-:W-:Y:S01]  /*14510*/  ISETP.GE.AND P6, PT, R224, RZ, PT ;  /* 0x000000ffe000720c */ /* 0x000fe20003fc6270 */
[----:B------:R-:W-:-:S02]  /*14520*/  IMAD R223, R4, R226, R223 ;  /* 0x000000e204df7224 */ /* 0x000fc400078e02df */
[----:B------:R-:W-:Y:S01]  /*14530*/  IMAD.MOV.U32 R28, RZ, RZ, R221 ;  /* 0x000000ffff1c7224 */ /* 0x000fe200078e00dd */
        /* <DEDUP_REMOVED lines=13> */
[----:B------:R-:W-:Y:S01]  /*14610*/  @!P5 IMAD.IADD R220, R220, 0x1, -R4 ;  /* 0x00000001dcdcd824 */ /* 0x000fe200078e0a04 */
[C---:B------:R-:W-:Y:S01]  /*14620*/  ISETP.GT.U32.AND P5, PT, R4.reuse, R223, PT ;  /* 0x000000df0400720c */ /* 0x040fe20003fa4070 */
[----:B------:R-:W-:Y:S01]  /*14630*/  IMAD.MOV R224, RZ, RZ, -R227 ;  /* 0x000000ffffe07224 */ /* 0x000fe200078e0ae3 */
[----:B------:R-:W-:Y:S01]  /*14640*/  ISETP.GT.U32.AND P3, PT, R4, R229, PT ;  /* 0x000000e50400720c */ /* 0x000fe20003f64070 */
[C---:B------:R-:W-:Y:S01]  /*14650*/  VIADD R227, R0.reuse, 0x1a2 ;  /* 0x000001a200e37836 */ /* 0x040fe20000000000 */
[----:B-1----:R-:W-:Y:S01]  /*14660*/  MOV R3, R220 ;  /* 0x000000dc00037202 */ /* 0x002fe20000000f00 */
[----:B------:R-:W-:-:S02]  /*14670*/  VIADD R220, R0, 0x1a1 ;  /* 0x000001a100dc7836 */ /* 0x000fc40000000000 */
[----:B------:R-:W-:Y:S02]  /*14680*/  @!P1 IMAD.IADD R222, R222, 0x1, -R4 ;  /* 0x00000001dede9824 */ /* 0x000fe400078e0a04 */
[----:B------:R-:W-:Y:S01]  /*14690*/  @!P2 IMAD.MOV R3, RZ, RZ, -R3 ;  /* 0x000000ffff03a224 */ /* 0x000fe200078e0a03 */
[----:B------:R-:W-:Y:S01]  /*146a0*/  ISETP.GE.AND P2, PT, R219, RZ, PT ;  /* 0x000000ffdb00720c */ /* 0x000fe20003f46270 */
[----:B------:R-:W-:Y:S01]  /*146b0*/  IMAD R228, R4, R224, R228 ;  /* 0x000000e004e47224 */ /* 0x000fe200078e02e4 */
[----:B------:R-:W-:Y:S01]  /*146c0*/  IABS R219, R227 ;  /* 0x000000e300db7213 */ /* 0x000fe20000000000 */
[----:B------:R-:W-:Y:S01]  /*146d0*/  VIADD R226, R0, 0x1a3 ;  /* 0x000001a300e27836 */ /* 0x000fe20000000000 */
[----:B------:R1:W-:Y:S01]  /*146e0*/  STL [R1+0x2a0], R3 ;  /* 0x0002a00301007387 */ /* 0x0003e20000100800 */
[----:B------:R-:W-:Y:S01]  /*146f0*/  @!P5 IADD3 R223, R223, -R4, RZ ;  /* 0x80000004dfdfd210 */ /* 0x000fe20007ffe0ff */
[----:B------:R-:W-:Y:S01]  /*14700*/  @!P3 IMAD.IADD R229, R229, 0x1, -R4 ;  /* 0x00000001e5e5b824 */ /* 0x000fe200078e0a04 */
[----:B------:R-:W-:-:S02]  /*14710*/  IABS R221, R220 ;  /* 0x000000dc00dd7213 */ /* 0x000fc40000000000 */
[----:B------:R-:W-:Y:S01]  /*14720*/  ISETP.GE.AND P5, PT, R220, RZ, PT ;  /* 0x000000ffdc00720c */ /* 0x000fe20003fa6270 */
[----:B------:R-:W-:Y:S01]  /*14730*/  IMAD.MOV.U32 R220, RZ, RZ, R219 ;  /* 0x000000ffffdc7224 */ /* 0x000fe200078e00db */
[----:B------:R-:W-:Y:S01]  /*14740*/  ISETP.GT.U32.AND P1, PT, R4, R228, PT ;  /* 0x000000e40400720c */ /* 0x000fe20003f24070 */
[----:B------:R-:W-:Y:S01]  /*14750*/  IMAD.HI.U32 R219, R2, R221, RZ ;  /* 0x000000dd02db7227 */ /* 0x000fe200078e00ff */
[----:B------:R-:W-:Y:S02]  /*14760*/  ISETP.GT.U32.AND P3, PT, R4, R223, PT ;  /* 0x000000df0400720c */ /* 0x000fe40003f64070 */
[----:B------:R-:W-:Y:S01]  /*14770*/  IABS R224, R226 ;  /* 0x000000e200e07213 */ /* 0x000fe20000000000 */
[----:B-1----:R-:W-:Y:S02]  /*14780*/  IMAD.MOV.U32 R3, RZ, RZ, R222 ;  /* 0x000000ffff037224 */ /* 0x002fe400078e00de */
[----:B------:R-:W-:-:S04]  /*14790*/  IMAD.HI.U32 R222, R2, R220, RZ ;  /* 0x000000dc02de7227 */ /* 0x000fc800078e00ff */
[----:B------:R-:W-:Y:S01]  /*147a0*/  @!P4 IMAD.MOV R3, RZ, RZ, -R3 ;  /* 0x000000ffff03c224 */ /* 0x000fe200078e0a03 */
[----:B------:R-:W-:Y:S01]  /*147b0*/  ISETP.GT.U32.AND P4, PT, R4, R229, PT ;  /* 0x000000e50400720c */ /* 0x000fe20003f84070 */
[----:B------:R-:W-:Y:S01]  /*147c0*/  IMAD.MOV R222, RZ, RZ, -R222 ;  /* 0x000000ffffde7224 */ /* 0x000fe200078e0ade */
[----:B------:R-:W-:Y:S01]  /*147d0*/  @!P1 IADD3 R228, R228, -R4, RZ ;  /* 0x80000004e4e49210 */ /* 0x000fe20007ffe0ff */
[----:B------:R-:W-:Y:S01]  /*147e0*/  IMAD.MOV R219, RZ, RZ, -R219 ;  /* 0x000000ffffdb7224 */ /* 0x000fe200078e0adb */
[----:B------:R1:W-:Y:S01]  /*147f0*/  STL [R1+0x2a4], R3 ;  /* 0x0002a40301007387 */ /* 0x0003e20000100800 */
[C---:B------:R-:W-:Y:S01]  /*14800*/  IMAD R220, R4.reuse, R222, R220 ;  /* 0x000000de04dc7224 */ /* 0x040fe200078e02dc */
[C---:B------:R-:W-:Y:S01]  /*14810*/  ISETP.GT.U32.AND P1, PT, R4.reuse, R228, PT ;  /* 0x000000e40400720c */ /* 0x040fe20003f24070 */
[----:B------:R-:W-:Y:S02]  /*14820*/  IMAD R221, R4, R219, R221 ;  /* 0x000000db04dd7224 */ /* 0x000fe400078e02dd */
[----:B------:R-:W-:-:S02]  /*14830*/  VIADD R219, R0, 0x1a4 ;  /* 0x000001a400db7836 */ /* 0x000fc40000000000 */
[--C-:B------:R-:W-:Y:S01]  /*14840*/  @!P3 IMAD.IADD R223, R223, 0x1, -R4.reuse ;  /* 0x00000001dfdfb824 */ /* 0x100fe200078e0a04 */
[----:B------:R-:W-:Y:S01]  /*14850*/  ISETP.GT.U32.AND P3, PT, R4, R221, PT ;  /* 0x000000dd0400720c */ /* 0x000fe20003f64070 */
[----:B------:R-:W-:Y:S01]  /*14860*/  VIADD R222, R0, 0x1a5 ;  /* 0x000001a500de7836 */ /* 0x000fe20000000000 */
[----:B------:R-:W-:Y:S01]  /*14870*/  @!P4 IADD3 R229, R229, -R4, RZ ;  /* 0x80000004e5e5c210 */ /* 0x000fe20007ffe0ff */
[----:B-1----:R-:W-:Y:S01]  /*14880*/  IMAD.MOV.U32 R3, RZ, RZ, R223 ;  /* 0x000000ffff037224 */ /* 0x002fe200078e00df */
[----:B------:R-:W-:Y:S01]  /*14890*/  ISETP.GT.U32.AND P4, PT, R4, R220, PT ;  /* 0x000000dc0400720c */ /* 0x000fe20003f84070 */
[----:B------:R-:W-:Y:S01]  /*148a0*/  IMAD.HI.U32 R225, R2, R224, RZ ;  /* 0x000000e002e17227 */ /* 0x000fe200078e00ff */
[----:B------:R-:W-:Y:S02]  /*148b0*/  IABS R230, R219 ;  /* 0x000000db00e67213 */ /* 0x000fe40000000000 */
[----:B------:R-:W-:Y:S01]  /*148c0*/  @!P0 IADD3 R3, -R3, RZ, RZ ;  /* 0x000000ff03038210 */ /* 0x000fe20007ffe1ff */
[----:B------:R-:W-:Y:S01]  /*148d0*/  @!P1 IMAD.IADD R228, R228, 0x1, -R4 ;  /* 0x00000001e4e49824 */ /* 0x000fe200078e0a04 */
[----:B------:R-:W-:Y:S01]  /*148e0*/  ISETP.GE.AND P0, PT, R226, RZ, PT ;  /* 0x000000ffe200720c */ /* 0x000fe20003f06270 */
[----:B------:R-:W-:Y:S01]  /*148f0*/  IMAD.MOV.U32 R223, RZ, RZ, R230 ;  /* 0x000000ffffdf7224 */ /* 0x000fe200078e00e6 */
[----:B------:R-:W-:Y:S01]  /*14900*/  ISETP.GE.AND P1, PT, R227, RZ, PT ;  /* 0x000000ffe300720c */ /* 0x000fe20003f26270 */
[----:B------:R-:W-:Y:S01]  /*14910*/  IMAD.MOV R225, RZ, RZ, -R225 ;  /* 0x000000ffffe17224 */ /* 0x000fe200078e0ae1 */
[----:B------:R-:W-:Y:S01]  /*14920*/  IABS R227, R222 ;  /* 0x000000de00e37213 */ /* 0x000fe20000000000 */
[----:B------:R-:W-:Y:S01]  /*14930*/  IMAD.HI.U32 R226, R2, R223, RZ ;  /* 0x000000df02e27227 */ /* 0x000fe200078e00ff */
[----:B------:R1:W-:Y:S03]  /*14940*/  STL [R1+0x298], R3 ;  /* 0x0002980301007387 */ /* 0x0003e60000100800 */
[----:B------:R-:W-:-:S02]  /*14950*/  @!P4 IMAD.IADD R220, R220, 0x1, -R4 ;  /* 0x00000001dcdcc824 */ /* 0x000fc400078e0a04 */
[----:B------:R-:W-:Y:S02]  /*14960*/  IMAD.MOV R226, RZ, RZ, -R226 ;  /* 0x000000ffffe27224 */ /* 0x000fe400078e0ae2 */
[----:B------:R-:W-:Y:S01]  /*14970*/  @!P3 IMAD.IADD R221, R221, 0x1, -R4 ;  /* 0x00000001ddddb824 */ /* 0x000fe200078e0a04 */
[C---:B------:R-:W-:Y:S01]  /*14980*/  ISETP.GT.U32.AND P4, PT, R4.reuse, R220, PT ;  /* 0x000000dc0400720c */ /* 0x040fe20003f84070 */
[C---:B------:R-:W-:Y:S02]  /*14990*/  IMAD R223, R4.reuse, R226, R223 ;  /* 0x000000e204df7224 */ /* 0x040fe400078e02df */
[C---:B------:R-:W-:Y:S01]  /*149a0*/  IMAD R224, R4.reuse, R225, R224 ;  /* 0x000000e104e07224 */ /* 0x040fe200078e02e0 */
[----:B------:R-:W-:Y:S01]  /*149b0*/  ISETP.GT.U32.AND P3, PT, R4, R221, PT ;  /* 0x000000dd0400720c */ /* 0x000fe20003f64070 */
[----:B------:R-:W-:-:S04]  /*149c0*/  IMAD.HI.U32 R225, R2, R227, RZ ;  /* 0x000000e302e17227 */ /* 0x000fc800078e00ff */
[----:B------:R-:W-:Y:S02]  /*149d0*/  IMAD.MOV.U32 R28, RZ, RZ, R229 ;  /* 0x000000ffff1c7224 */ /* 0x000fe400078e00e5 */
[----:B------:R-:W-:Y:S02]  /*149e0*/  IMAD.MOV R225, RZ, RZ, -R225 ;  /* 0x000000ffffe17224 */ /* 0x000fe400078e0ae1 */
[----:B------:R-:W-:Y:S01]  /*149f0*/  @!P4 IMAD.IADD R220, R220, 0x1, -R4 ;  /* 0x00000001dcdcc824 */ /* 0x000fe200078e0a04 */
[----:B------:R-:W-:Y:S01]  /*14a00*/  ISETP.GT.U32.AND P4, PT, R4, R223, PT ;  /* 0x000000df0400720c */ /* 0x000fe20003f84070 */
[----:B-1----:R-:W-:Y:S01]  /*14a10*/  IMAD.MOV.U32 R3, RZ, RZ, R228 ;  /* 0x000000ffff037224 */ /* 0x002fe200078e00e4 */
[----:B------:R-:W-:Y:S01]  /*14a20*/  @!P6 IADD3 R28, -R28, RZ, RZ ;  /* 0x000000ff1c1ce210 */ /* 0x000fe20007ffe1ff */
[C---:B------:R-:W-:Y:S01]  /*14a30*/  IMAD R227, R4.reuse, R225, R227 ;  /* 0x000000e104e37224 */ /* 0x040fe200078e02e3 */
[----:B------:R-:W-:Y:S01]  /*14a40*/  ISETP.GT.U32.AND P6, PT, R4, R224, PT ;  /* 0x000000e00400720c */ /* 0x000fe20003fc4070 */
[----:B------:R-:W-:-:S02]  /*14a50*/  VIADD R225, R0, 0x1a6 ;  /* 0x000001a600e17836 */ /* 0x000fc40000000000 */
[----:B------:R-:W-:Y:S01]  /*14a60*/  @!P2 IMAD.MOV R3, RZ, RZ, -R3 ;  /* 0x000000ffff03a224 */ /* 0x000fe200078e0a03 */
[----:B------:R-:W-:Y:S01]  /*14a70*/  STL [R1+0x260], R28 ;  /* 0x0002601c01007387 */ /* 0x000fe20000100800 */
[--C-:B------:R-:W-:Y:S01]  /*14a80*/  @!P3 IMAD.IADD R221, R221, 0x1, -R4.reuse ;  /* 0x00000001ddddb824 */ /* 0x100fe200078e0a04 */
[----:B------:R-:W-:Y:S01]  /*14a90*/  IABS R230, R225 ;  /* 0x000000e100e67213 */ /* 0x000fe20000000000 */
[C---:B------:R-:W-:Y:S01]  /*14aa0*/  VIADD R226, R0.reuse, 0x1ab ;  /* 0x000001ab00e27836 */ /* 0x040fe20000000000 */
[----:B------:R1:W-:Y:S01]  /*14ab0*/  STL [R1+0x264], R3 ;  /* 0x0002640301007387 */ /* 0x0003e20000100800 */
[--C-:B------:R-:W-:Y:S01]  /*14ac0*/  @!P4 IMAD.IADD R223, R223, 0x1, -R4.reuse ;  /* 0x00000001dfdfc824 */ /* 0x100fe200078e0a04 */
[----:B------:R-:W-:Y:S01]  /*14ad0*/  ISETP.GE.AND P2, PT, R219, RZ, PT ;  /* 0x000000ffdb00720c */ /* 0x000fe20003f46270 */
[----:B------:R-:W-:Y:S01]  /*14ae0*/  VIADD R219, R0, 0x1a7 ;  /* 0x000001a700db7836 */ /* 0x000fe20000000000 */
[----:B------:R-:W-:Y:S01]  /*14af0*/  ISETP.GE.AND P3, PT, R222, RZ, PT ;  /* 0x000000ffde00720c */ /* 0x000fe20003f66270 */
[----:B------:R-:W-:Y:S01]  /*14b00*/  @!P6 IMAD.IADD R224, R224, 0x1, -R4 ;  /* 0x00000001e0e0e824 */ /* 0x000fe200078e0a04 */
[----:B------:R-:W-:-:S02]  /*14b10*/  ISETP.GT.U32.AND P4, PT, R4, R223, PT ;  /* 0x000000df0400720c */ /* 0x000fc40003f84070 */
[----:B------:R-:W-:Y:S01]  /*14b20*/  IABS R228, R219 ;  /* 0x000000db00e47213 */ /* 0x000fe20000000000 */
[----:B-1----:R-:W-:Y:S01]  /*14b30*/  IMAD.MOV.U32 R3, RZ, RZ, R221 ;  /* 0x000000ffff037224 */ /* 0x002fe200078e00dd */
[----:B------:R-:W-:Y:S01]  /*14b40*/  ISETP.GT.U32.AND P6, PT, R4, R224, PT ;  /* 0x000000e00400720c */ /* 0x000fe20003fc4070 */
[----:B------:R-:W-:Y:S01]  /*14b50*/  IMAD.HI.U32 R221, R2, R230, RZ ;  /* 0x000000e602dd7227 */ /* 0x000fe200078e00ff */
[----:B------:R-:W-:Y:S02]  /*14b60*/  IADD3 R222, R0, 0x1a8, RZ ;  /* 0x000001a800de7810 */ /* 0x000fe40007ffe0ff */
[----:B------:R-:W-:Y:S01]  /*14b70*/  IABS R229, R226 ;  /* 0x000000e200e57213 */ /* 0x000fe20000000000 */
[----:B------:R-:W-:Y:S02]  /*14b80*/  IMAD.MOV R221, RZ, RZ, -R221 ;  /* 0x000000ffffdd7224 */ /* 0x000fe400078e0add */
[----:B------:R-:W-:Y:S01]  /*14b90*/  @!P5 IMAD.MOV R3, RZ, RZ, -R3 ;  /* 0x000000ffff03d224 */ /* 0x000fe200078e0a03 */
[C---:B------:R-:W-:Y:S01]  /*14ba0*/  ISETP.GT.U32.AND P5, PT, R4.reuse, R227, PT ;  /* 0x000000e30400720c */ /* 0x040fe20003fa4070 */
[----:B------:R-:W-:Y:S01]  /*14bb0*/  IMAD R230, R4, R221, R230 ;  /* 0x000000dd04e67224 */ /* 0x000fe200078e02e6 */
[----:B------:R-:W-:Y:S01]  /*14bc0*/  IADD3 R221, R0, 0x1a9, RZ ;  /* 0x000001a900dd7810 */ /* 0x000fe20007ffe0ff */
[--C-:B------:R-:W-:Y:S01]  /*14bd0*/  @!P4 IMAD.IADD R223, R223, 0x1, -R4.reuse ;  /* 0x00000001dfdfc824 */ /* 0x100fe200078e0a04 */
[----:B------:R1:W-:Y:S01]  /*14be0*/  STL [R1+0x27c], R3 ;  /* 0x00027c0301007387 */ /* 0x0003e20000100800 */
[----:B------:R-:W-:Y:S01]  /*14bf0*/  @!P6 IMAD.IADD R224, R224, 0x1, -R4 ;  /* 0x00000001e0e0e824 */ /* 0x000fe200078e0a04 */
[----:B------:R-:W-:-:S02]  /*14c00*/  ISETP.GT.U32.AND P4, PT, R4, R230, PT ;  /* 0x000000e60400720c */ /* 0x000fc40003f84070 */
[----:B------:R-:W-:Y:S01]  /*14c10*/  ISETP.GE.AND P6, PT, R219, RZ, PT ;  /* 0x000000ffdb00720c */ /* 0x000fe20003fc6270 */
[----:B------:R-:W-:Y:S01]  /*14c20*/  IMAD.MOV.U32 R28, RZ, RZ, R224 ;  /* 0x000000ffff1c7224 */ /* 0x000fe200078e00e0 */
[----:B------:R-:W-:-:S03]  /*14c30*/  IABS R224, R221 ;  /* 0x000000dd00e07213 */ /* 0x000fc60000000000 */
[----:B------:R-:W-:Y:S02]  /*14c40*/  @!P5 IMAD.IADD R227, R227, 0x1, -R4 ;  /* 0x00000001e3e3d824 */ /* 0x000fe400078e0a04 */
[----:B-1----:R-:W-:Y:S02]  /*14c50*/  IMAD.MOV.U32 R3, RZ, RZ, R220 ;  /* 0x000000ffff037224 */ /* 0x002fe400078e00dc */
[----:B------:R-:W-:Y:S01]  /*14c60*/  IMAD.HI.U32 R220, R2, R228, RZ ;  /* 0x000000e402dc7227 */ /* 0x000fe200078e00ff */
[C---:B------:R-:W-:Y:S02]  /*14c70*/  ISETP.GT.U32.AND P5, PT, R4.reuse, R227, PT ;  /* 0x000000e30400720c */ /* 0x040fe40003fa4070 */
[----:B------:R-:W-:Y:S01]  /*14c80*/  @!P1 IADD3 R3, -R3, RZ, RZ ;  /* 0x000000ff03039210 */ /* 0x000fe20007ffe1ff */
[----:B------:R-:W-:Y:S01]  /*14c90*/  IMAD.MOV R220, RZ, RZ, -R220 ;  /* 0x000000ffffdc7224 */ /* 0x000fe200078e0adc */
[----:B------:R-:W-:Y:S01]  /*14ca0*/  ISETP.GE.AND P1, PT, R225, RZ, PT ;  /* 0x000000ffe100720c */ /* 0x000fe20003f26270 */
[----:B------:R-:W-:Y:S01]  /*14cb0*/  @!P0 IMAD.MOV R28, RZ, RZ, -R28 ;  /* 0x000000ffff1c8224 */ /* 0x000fe200078e0a1c */
[----:B------:R-:W-:Y:S01]  /*14cc0*/  IABS R225, R222 ;  /* 0x000000de00e17213 */ /* 0x000fe20000000000 */
[----:B------:R-:W-:Y:S01]  /*14cd0*/  IMAD R228, R4, R220, R228 ;  /* 0x000000dc04e47224 */ /* 0x000fe200078e02e4 */
[----:B------:R1:W-:Y:S01]  /*14ce0*/  STL [R1+0x280], R3 ;  /* 0x0002800301007387 */ /* 0x0003e20000100800 */
[----:B------:R-:W-:-:S02]  /*14cf0*/  @!P4 IMAD.IADD R230, R230, 0x1, -R4 ;  /* 0x00000001e6e6c824 */ /* 0x000fc400078e0a04 */
[----:B------:R-:W-:Y:S01]  /*14d00*/  IMAD.MOV.U32 R219, RZ, RZ, R225 ;  /* 0x000000ffffdb7224 */ /* 0x000fe200078e00e1 */
[C---:B------:R-:W-:Y:S01]  /*14d10*/  ISETP.GT.U32.AND P0, PT, R4.reuse, R228, PT ;  /* 0x000000e40400720c */ /* 0x040fe20003f04070 */
[----:B------:R-:W-:Y:S01]  /*14d20*/  @!P5 IMAD.IADD R227, R227, 0x1, -R4 ;  /* 0x00000001e3e3d824 */ /* 0x000fe200078e0a04 */
[----:B------:R-:W-:Y:S01]  /*14d30*/  ISETP.GT.U32.AND P4, PT, R4, R230, PT ;  /* 0x000000e60400720c */ /* 0x000fe20003f84070 */
[C---:B------:R-:W-:Y:S01]  /*14d40*/  IMAD.HI.U32 R220, R2.reuse, R219, RZ ;  /* 0x000000db02dc7227 */ /* 0x040fe200078e00ff */
[----:B------:R-:W-:Y:S01]  /*14d50*/  ISETP.GE.AND P5, PT, R221, RZ, PT ;  /* 0x000000ffdd00720c */ /* 0x000fe20003fa6270 */
[----:B------:R-:W-:Y:S02]  /*14d60*/  STL [R1+0x268], R28 ;  /* 0x0002681c01007387 */ /* 0x000fe40000100800 */
[----:B------:R-:W-:Y:S02]  /*14d70*/  IMAD.MOV R220, RZ, RZ, -R220 ;  /* 0x000000ffffdc7224 */ /* 0x000fe400078e0adc */
[----:B------:R-:W-:-:S04]  /*14d80*/  IMAD.HI.U32 R221, R2, R224, RZ ;  /* 0x000000e002dd7227 */ /* 0x000fc800078e00ff */
[----:B------:R-:W-:Y:S01]  /*14d90*/  IMAD R219, R4, R220, R219 ;  /* 0x000000dc04db7224 */ /* 0x000fe200078e02db */
[----:B------:R-:W-:Y:S01]  /*14da0*/  IADD3 R221, -R221, RZ, RZ ;  /* 0x000000ffdddd7210 */ /* 0x000fe20007ffe1ff */
[----:B------:R-:W-:Y:S02]  /*14db0*/  VIADD R220, R0, 0x1aa ;  /* 0x000001aa00dc7836 */ /* 0x000fe40000000000 */
[--C-:B------:R-:W-:Y:S02]  /*14dc0*/  @!P0 IMAD.IADD R228, R228, 0x1, -R4.reuse ;  /* 0x00000001e4e48824 */ /* 0x100fe400078e0a04 */
[----:B------:R-:W-:Y:S01]  /*14dd0*/  @!P4 IMAD.IADD R230, R230, 0x1, -R4 ;  /* 0x00000001e6e6c824 */ /* 0x000fe200078e0a04 */
[----:B------:R-:W-:Y:S01]  /*14de0*/  IABS R225, R220 ;  /* 0x000000dc00e17213 */ /* 0x000fe20000000000 */
[----:B-1----:R-:W-:Y:S01]  /*14df0*/  IMAD.MOV.U32 R3, RZ, RZ, R223 ;  /* 0x000000ffff037224 */ /* 0x002fe200078e00df */
[C---:B------:R-:W-:Y:S01]  /*14e00*/  ISETP.GT.U32.AND P0, PT, R4.reuse, R228, PT ;  /* 0x000000e40400720c */ /* 0x040fe20003f04070 */
[C---:B------:R-:W-:Y:S01]  /*14e10*/  IMAD R224, R4.reuse, R221, R224 ;  /* 0x000000dd04e07224 */ /* 0x040fe200078e02e0 */
[----:B------:R-:W-:Y:S01]  /*14e20*/  ISETP.GT.U32.AND P4, PT, R4, R219, PT ;  /* 0x000000db0400720c */ /* 0x000fe20003f84070 */
[----:B------:R-:W-:Y:S01]  /*14e30*/  IMAD.HI.U32 R233, R2, R225, RZ ;  /* 0x000000e102e97227 */ /* 0x000fe200078e00ff */
[----:B------:R-:W-:-:S02]  /*14e40*/  @!P2 IADD3 R3, -R3, RZ, RZ ;  /* 0x000000ff0303a210 */ /* 0x000fc40007ffe1ff */
[----:B------:R-:W-:Y:S01]  /*14e50*/  IABS R223, R231 ;  /* 0x000000e700df7213 */ /* 0x000fe20000000000 */
[----:B------:R-:W-:Y:S01]  /*14e60*/  IMAD.MOV R233, RZ, RZ, -R233 ;  /* 0x000000ffffe97224 */ /* 0x000fe200078e0ae9 */
[----:B------:R-:W-:Y:S01]  /*14e70*/  ISETP.GE.AND P2, PT, R222, RZ, PT ;  /* 0x000000ffde00720c */ /* 0x000fe20003f46270 */
[----:B------:R-:W-:Y:S01]  /*14e80*/  IMAD.HI.U32 R221, R2, R229, RZ ;  /* 0x000000e502dd7227 */ /* 0x000fe200078e00ff */
[----:B------:R1:W-:Y:S01]  /*14e90*/  STL [R1+0x26c], R3 ;  /* 0x00026c0301007387 */ /* 0x0003e20000100800 */
[----:B------:R-:W-:Y:S02]  /*14ea0*/  IABS R222, R232 ;  /* 0x000000e800de7213 */ /* 0x000fe40000000000 */
[----:B------:R-:W-:Y:S01]  /*14eb0*/  IMAD R225, R4, R233, R225 ;  /* 0x000000e904e17224 */ /* 0x000fe200078e02e1 */
[----:B------:R-:W-:Y:S01]  /*14ec0*/  @!P0 IADD3 R228, R228, -R4, RZ ;  /* 0x80000004e4e48210 */ /* 0x000fe20007ffe0ff */
[----:B------:R-:W-:Y:S01]  /*14ed0*/  @!P4 IMAD.IADD R219, R219, 0x1, -R4 ;  /* 0x00000001dbdbc824 */ /* 0x000fe200078e0a04 */
[C---:B------:R-:W-:Y:S01]  /*14ee0*/  ISETP.GT.U32.AND P0, PT, R4.reuse, R224, PT ;  /* 0x000000e00400720c */ /* 0x040fe20003f04070 */
[----:B------:R-:W-:Y:S01]  /*14ef0*/  IMAD.MOV R221, RZ, RZ, -R221 ;  /* 0x000000ffffdd7224 */ /* 0x000fe200078e0add */
[----:B------:R-:W-:Y:S01]  /*14f00*/  ISETP.GT.U32.AND P4, PT, R4, R225, PT ;  /* 0x000000e10400720c */ /* 0x000fe20003f84070 */
[----:B------:R-:W-:-:S04]  /*14f10*/  IMAD.HI.U32 R233, R2, R223, RZ ;  /* 0x000000df02e97227 */ /* 0x000fc800078e00ff */
[----:B-1----:R-:W-:Y:S01]  /*14f20*/  IMAD.MOV.U32 R3, RZ, RZ, R227 ;  /* 0x000000ffff037224 */ /* 0x002fe200078e00e3 */
[----:B------:R-:W-:Y:S01]  /*14f30*/  IABS R227, R234 ;  /* 0x000000ea00e37213 */ /* 0x000fe20000000000 */
[C---:B------:R-:W-:Y:S02]  /*14f40*/  IMAD R229, R4.reuse, R221, R229 ;  /* 0x000000dd04e57224 */ /* 0x040fe400078e02e5 */
[----:B------:R-:W-:Y:S01]  /*14f50*/  @!P3 IMAD.MOV R3, RZ, RZ, -R3 ;  /* 0x000000ffff03b224 */ /* 0x000fe200078e0a03 */
[----:B------:R-:W-:Y:S01]  /*14f60*/  ISETP.GT.U32.AND P3, PT, R4, R219, PT ;  /* 0x000000db0400720c */ /* 0x000fe20003f64070 */
[----:B------:R-:W-:Y:S01]  /*14f70*/  VIADD R221, R0, 0x1ae ;  /* 0x000001ae00dd7836 */ /* 0x000fe20000000000 */
[----:B------:R-:W-:Y:S01]  /*14f80*/  @!P0 IADD3 R224, R224, -R4, RZ ;  /* 0x80000004e0e08210 */ /* 0x000fe20007ffe0ff */
[----:B------:R-:W-:Y:S01]  /*14f90*/  @!P4 IMAD.IADD R225, R225, 0x1, -R4 ;  /* 0x00000001e1e1c824 */ /* 0x000fe200078e0a04 */
[----:B------:R1:W-:Y:S01]  /*14fa0*/  STL [R1+0x24c], R3 ;  /* 0x00024c0301007387 */ /* 0x0003e20000100800 */
[----:B------:R-:W-:Y:S01]  /*14fb0*/  IMAD.MOV R233, RZ, RZ, -R233 ;  /* 0x000000ffffe97224 */ /* 0x000fe200078e0ae9 */
[----:B------:R-:W-:Y:S01]  /*14fc0*/  IABS R235, R221 ;  /* 0x000000dd00eb7213 */ /* 0x000fe20000000000 */
[----:B------:R-:W-:Y:S01]  /*14fd0*/  IMAD.HI.U32 R236, R2, R222, RZ ;  /* 0x000000de02ec7227 */ /* 0x000fe200078e00ff */
[----:B------:R-:W-:-:S02]  /*14fe0*/  ISETP.GT.U32.AND P0, PT, R4, R229, PT ;  /* 0x000000e50400720c */ /* 0x000fc40003f04070 */
[C---:B------:R-:W-:Y:S01]  /*14ff0*/  ISETP.GT.U32.AND P4, PT, R4.reuse, R224, PT ;  /* 0x000000e00400720c */ /* 0x040fe20003f84070 */
[----:B------:R-:W-:Y:S02]  /*15000*/  IMAD R223, R4, R233, R223 ;  /* 0x000000e904df7224 */ /* 0x000fe400078e02df */
[----:B------:R-:W-:-:S04]  /*15010*/  IMAD.HI.U32 R233, R2, R235, RZ ;  /* 0x000000eb02e97227 */ /* 0x000fc800078e00ff */
[----:B-1----:R-:W-:Y:S02]  /*15020*/  IMAD.MOV.U32 R3, RZ, RZ, R230 ;  /* 0x000000ffff037224 */ /* 0x002fe400078e00e6 */
[----:B------:R-:W-:Y:S02]  /*15030*/  IMAD.MOV R233, RZ, RZ, -R233 ;  /* 0x000000ffffe97224 */ /* 0x000fe400078e0ae9 */
[----:B------:R-:W-:Y:S01]  /*15040*/  @!P1 IMAD.MOV R3, RZ, RZ, -R3 ;  /* 0x000000ffff039224 */ /* 0x000fe200078e0a03 */
[C---:B------:R-:W-:Y:S01]  /*15050*/  ISETP.GT.U32.AND P1, PT, R4.reuse, R225, PT ;  /* 0x000000e10400720c */ /* 0x040fe20003f24070 */
[C---:B------:R-:W-:Y:S01]  /*15060*/  IMAD R235, R4.reuse, R233, R235 ;  /* 0x000000e904eb7224 */ /* 0x040fe200078e02eb */
[----:B------:R-:W-:Y:S01]  /*15070*/  @!P0 IADD3 R229, R229, -R4, RZ ;  /* 0x80000004e5e58210 */ /* 0x000fe20007ffe0ff */
[----:B------:R-:W-:Y:S01]  /*15080*/  IMAD.MOV R236, RZ, RZ, -R236 ;  /* 0x000000ffffec7224 */ /* 0x000fe200078e0aec */
[----:B------:R1:W-:Y:S01]  /*15090*/  STL [R1+0x248], R3 ;  /* 0x0002480301007387 */ /* 0x0003e20000100800 */
[----:B------:R-:W-:Y:S01]  /*150a0*/  @!P3 IMAD.IADD R219, R219, 0x1, -R4 ;  /* 0x00000001dbdbb824 */ /* 0x000fe200078e0a04 */
[C---:B------:R-:W-:Y:S01]  /*150b0*/  ISETP.GT.U32.AND P0, PT, R4.reuse, R229, PT ;  /* 0x000000e50400720c */ /* 0x040fe20003f04070 */
[----:B------:R-:W-:Y:S01]  /*150c0*/  IMAD R222, R4, R236, R222 ;  /* 0x000000ec04de7224 */ /* 0x000fe200078e02de */
[----:B------:R-:W-:Y:S01]  /*150d0*/  @!P4 IADD3 R224, R224, -R4, RZ ;  /* 0x80000004e0e0c210 */ /* 0x000fe20007ffe0ff */
[----:B------:R-:W-:Y:S01]  /*150e0*/  IMAD.MOV.U32 R28, RZ, RZ, R219 ;  /* 0x000000ffff1c7224 */ /* 0x000fe200078e00db */
[----:B------:R-:W-:Y:S01]  /*150f0*/  ISETP.GE.AND P4, PT, R220, RZ, PT ;  /* 0x000000ffdc00720c */ /* 0x000fe20003f86270 */
[----:B------:R-:W-:Y:S01]  /*15100*/  VIADD R230, R0, 0x1b2 ;  /* 0x000001b200e67836 */ /* 0x000fe20000000000 */
[C---:B------:R-:W-:Y:S01]  /*15110*/  ISETP.GT.U32.AND P3, PT, R4.reuse, R223, PT ;  /* 0x000000df0400720c */ /* 0x040fe20003f64070 */
[----:B------:R-:W-:Y:S01]  /*15120*/  @!P1 IMAD.IADD R225, R225, 0x1, -R4 ;  /* 0x00000001e1e19824 */ /* 0x000fe200078e0a04 */
[----:B------:R-:W-:Y:S01]  /*15130*/  ISETP.GT.U32.AND P1, PT, R4, R235, PT ;  /* 0x000000eb0400720c */ /* 0x000fe20003f24070 */
[----:B-1----:R-:W-:-:S02]  /*15140*/  IMAD.MOV.U32 R3, RZ, RZ, R228 ;  /* 0x000000ffff037224 */ /* 0x002fc400078e00e4 */
[----:B------:R-:W-:Y:S02]  /*15150*/  IMAD.MOV.U32 R228, RZ, RZ, R227 ;  /* 0x000000ffffe47224 */ /* 0x000fe400078e00e3 */
[----:B------:R-:W-:Y:S01]  /*15160*/  @!P6 IMAD.MOV R3, RZ, RZ, -R3 ;  /* 0x000000ffff03e224 */ /* 0x000fe200078e0a03 */
[----:B------:R-:W-:Y:S01]  /*15170*/  ISETP.GT.U32.AND P6, PT, R4, R222, PT ;  /* 0x000000de0400720c */ /* 0x000fe20003fc4070 */
[----:B------:R-:W-:Y:S02]  /*15180*/  VIADD R227, R0, 0x1b0 ;  /* 0x000001b000e37836 */ /* 0x000fe40000000000 */
[----:B------:R-:W-:Y:S01]  /*15190*/  @!P0 IMAD.IADD R229, R229, 0x1, -R4 ;  /* 0x00000001e5e58824 */ /* 0x000fe200078e0a04 */
[----:B------:R1:W-:Y:S01]  /*151a0*/  STL [R1+0x240], R3 ;  /* 0x0002400301007387 */ /* 0x0003e20000100800 */
[----:B------:R-:W-:Y:S01]  /*151b0*/  ISETP.GE.AND P0, PT, R226, RZ, PT ;  /* 0x000000ffe200720c */ /* 0x000fe20003f06270 */
[----:B------:R-:W-:Y:S01]  /*151c0*/  IMAD.HI.U32 R220, R2, R228, RZ ;  /* 0x000000e402dc7227 */ /* 0x000fe200078e00ff */
[----:B------:R-:W-:-:S02]  /*151d0*/  IABS R226, R227 ;  /* 0x000000e300e27213 */ /* 0x000fc40000000000 */
[----:B------:R-:W-:Y:S01]  /*151e0*/  @!P3 IADD3 R223, R223, -R4, RZ ;  /* 0x80000004dfdfb210 */ /* 0x000fe20007ffe0ff */
[----:B------:R-:W-:Y:S01]  /*151f0*/  @!P1 IMAD.IADD R235, R235, 0x1, -R4 ;  /* 0x00000001ebeb9824 */ /* 0x000fe200078e0a04 */
[----:B------:R-:W-:Y:S01]  /*15200*/  ISETP.GE.AND P3, PT, R231, RZ, PT ;  /* 0x000000ffe700720c */ /* 0x000fe20003f66270 */
[----:B------:R-:W-:Y:S02]  /*15210*/  @!P2 IMAD.MOV R28, RZ, RZ, -R28 ;  /* 0x000000ffff1ca224 */ /* 0x000fe400078e0a1c */
[----:B-1----:R-:W-:Y:S01]  /*15220*/  IMAD.MOV.U32 R3, RZ, RZ, R224 ;  /* 0x000000ffff037224 */ /* 0x002fe200078e00e0 */
[----:B------:R-:W-:Y:S01]  /*15230*/  ISETP.GT.U32.AND P2, PT, R4, R235, PT ;  /* 0x000000eb0400720c */ /* 0x000fe20003f44070 */
[----:B------:R-:W-:Y:S01]  /*15240*/  @!P6 IMAD.IADD R222, R222, 0x1, -R4 ;  /* 0x00000001dedee824 */ /* 0x000fe200078e0a04 */
[----:B------:R1:W-:Y:S01]  /*15250*/  STL [R1+0x234], R28 ;  /* 0x0002341c01007387 */ /* 0x0003e20000100800 */
[----:B------:R-:W-:Y:S01]  /*15260*/  @!P5 IMAD.MOV R3, RZ, RZ, -R3 ;  /* 0x000000ffff03d224 */ /* 0x000fe200078e0a03 */
[----:B------:R-:W-:Y:S01]  /*15270*/  ISETP.GE.AND P6, PT, R232, RZ, PT ;  /* 0x000000ffe800720c */ /* 0x000fe20003fc6270 */
[----:B------:R-:W-:Y:S01]  /*15280*/  IMAD.HI.U32 R219, R2, R226, RZ ;  /* 0x000000e202db7227 */ /* 0x000fe200078e00ff */
[----:B------:R-:W-:-:S02]  /*15290*/  ISETP.GT.U32.AND P1, PT, R4, R222, PT ;  /* 0x000000de0400720c */ /* 0x000fc40003f24070 */
[----:B------:R2:W-:Y:S01]  /*152a0*/  STL [R1+0x230], R3 ;  /* 0x0002300301007387 */ /* 0x0005e20000100800 */
[----:B------:R-:W-:Y:S01]  /*152b0*/  IMAD.MOV R220, RZ, RZ, -R220 ;  /* 0x000000ffffdc7224 */ /* 0x000fe200078e0adc */
[C---:B------:R-:W-:Y:S01]  /*152c0*/  ISETP.GT.U32.AND P5, PT, R4.reuse, R223, PT ;  /* 0x000000df0400720c */ /* 0x040fe20003fa4070 */
[----:B------:R-:W-:Y:S01]  /*152d0*/  IMAD.MOV R219, RZ, RZ, -R219 ;  /* 0x000000ffffdb7224 */ /* 0x000fe200078e0adb */
[----:B-1----:R-:W-:Y:S01]  /*152e0*/  MOV R28, R225 ;  /* 0x000000e1001c7202 */ /* 0x002fe20000000f00 */
[C---:B------:R-:W-:Y:S02]  /*152f0*/  IMAD R220, R4.reuse, R220, R228 ;  /* 0x000000dc04dc7224 */ /* 0x040fe400078e02e4 */
[----:B------:R-:W-:Y:S02]  /*15300*/  IMAD R219, R4, R219, R226 ;  /* 0x000000db04db7224 */ /* 0x000fe400078e02e2 */
[----:B------:R-:W-:Y:S02]  /*15310*/  VIADD R228, R0, 0x1b1 ;  /* 0x000001b100e47836 */ /* 0x000fe40000000000 */
[----:B--2---:R-:W-:Y:S01]  /*15320*/  IMAD.MOV.U32 R3, RZ, RZ, R229 ;  /* 0x000000ffff037224 */ /* 0x004fe200078e00e5 */
[----:B------:R-:W-:Y:S01]  /*15330*/  @!P1 IADD3 R222, R222, -R4, RZ ;  /* 0x80000004dede9210 */ /* 0x000fe20007ffe0ff */
[----:B------:R-:W-:Y:S01]  /*15340*/  @!P2 IMAD.IADD R235, R235, 0x1, -R4 ;  /* 0x00000001ebeba824 */ /* 0x000fe200078e0a04 */
[C---:B------:R-:W-:Y:S01]  /*15350*/  ISETP.GT.U32.AND P2, PT, R4.reuse, R219, PT ;  /* 0x000000db0400720c */ /* 0x040fe20003f44070 */
[----:B------:R-:W-:Y:S01]  /*15360*/  @!P0 IMAD.MOV R3, RZ, RZ, -R3 ;  /* 0x000000ffff038224 */ /* 0x000fe200078e0a03 */
[----:B------:R-:W-:Y:S01]  /*15370*/  ISETP.GT.U32.AND P0, PT, R4, R220, PT ;  /* 0x000000dc0400720c */ /* 0x000fe20003f04070 */
[----:B------:R-:W-:Y:S01]  /*15380*/  @!P4 IMAD.MOV R28, RZ, RZ, -R28 ;  /* 0x000000ffff1cc224 */ /* 0x000fe200078e0a1c */
[----:B------:R-:W-:Y:S01]  /*15390*/  ISETP.GE.AND P4, PT, R221, RZ, PT ;  /* 0x000000ffdd00720c */ /* 0x000fe20003f86270 */
[----:B------:R-:W-:Y:S01]  /*153a0*/  @!P5 IMAD.IADD R223, R223, 0x1, -R4 ;  /* 0x00000001dfdfd824 */ /* 0x000fe200078e0a04 */
[----:B------:R-:W-:Y:S01]  /*153b0*/  IABS R221, R228 ;  /* 0x000000e400dd7213 */ /* 0x000fe20000000000 */
[C---:B------:R-:W-:Y:S01]  /*153c0*/  VIADD R229, R0.reuse, 0x1b4 ;  /* 0x000001b400e57836 */ /* 0x040fe20000000000 */
[----:B------:R-:W-:Y:S01]  /*153d0*/  STL [R1+0x22c], R28 ;  /* 0x00022c1c01007387 */ /* 0x000fe20000100800 */
[----:B------:R-:W-:Y:S01]  /*153e0*/  ISETP.GE.AND P5, PT, R227, RZ, PT ;  /* 0x000000ffe300720c */ /* 0x000fe20003fa6270 */
[----:B------:R-:W-:Y:S01]  /*153f0*/  VIADD R226, R0, 0x1b3 ;  /* 0x000001b300e27836 */ /* 0x000fe20000000000 */
[----:B------:R-:W-:Y:S01]  /*15400*/  ISETP.GE.AND P1, PT, R234, RZ, PT ;  /* 0x000000ffea00720c */ /* 0x000fe20003f26270 */
[----:B------:R1:W-:Y:S01]  /*15410*/  STL [R1+0x228], R3 ;  /* 0x0002280301007387 */ /* 0x0003e20000100800 */
[----:B------:R-:W-:Y:S01]  /*15420*/  IMAD.HI.U32 R224, R2, R221, RZ ;  /* 0x000000dd02e07227 */ /* 0x000fe200078e00ff */
[----:B------:R-:W-:-:S02]  /*15430*/  IABS R225, R229 ;  /* 0x000000e500e17213 */ /* 0x000fc40000000000 */
[----:B------:R-:W-:Y:S01]  /*15440*/  @!P0 IADD3 R220, R220, -R4, RZ ;  /* 0x80000004dcdc8210 */ /* 0x000fe20007ffe0ff */
[----:B------:R-:W-:Y:S01]  /*15450*/  IMAD.MOV R224, RZ, RZ, -R224 ;  /* 0x000000ffffe07224 */ /* 0x000fe200078e0ae0 */
[----:B------:R-:W-:Y:S01]  /*15460*/  ISETP.GE.AND P0, PT, R228, RZ, PT ;  /* 0x000000ffe400720c */ /* 0x000fe20003f06270 */
[----:B------:R-:W-:Y:S01]  /*15470*/  @!P2 IMAD.IADD R219, R219, 0x1, -R4 ;  /* 0x00000001dbdba824 */ /* 0x000fe200078e0a04 */
[----:B------:R-:W-:Y:S01]  /*15480*/  IABS R232, R226 ;  /* 0x000000e200e87213 */ /* 0x000fe20000000000 */
[----:B------:R-:W-:Y:S02]  /*15490*/  IMAD R221, R4, R224, R221 ;  /* 0x000000e004dd7224 */ /* 0x000fe400078e02dd */
[----:B-1----:R-:W-:Y:S01]  /*154a0*/  IMAD.MOV.U32 R3, RZ, RZ, R222 ;  /* 0x000000ffff037224 */ /* 0x002fe200078e00de */
[----:B------:R-:W-:Y:S01]  /*154b0*/  IABS R222, R230 ;  /* 0x000000e600de7213 */ /* 0x000fe20000000000 */
[----:B------:R-:W-:Y:S01]  /*154c0*/  VIADD R228, R0, 0x1b5 ;  /* 0x000001b500e47836 */ /* 0x000fe20000000000 */
[C---:B------:R-:W-:Y:S01]  /*154d0*/  ISETP.GT.U32.AND P2, PT, R4.reuse, R219, PT ;  /* 0x000000db0400720c */ /* 0x040fe20003f44070 */
[----:B------:R-:W-:Y:S01]  /*154e0*/  @!P6 IMAD.MOV R3, RZ, RZ, -R3 ;  /* 0x000000ffff03e224 */ /* 0x000fe200078e0a03 */
[----:B------:R-:W-:Y:S01]  /*154f0*/  ISETP.GT.U32.AND P6, PT, R4, R220, PT ;  /* 0x000000dc0400720c */ /* 0x000fe20003fc4070 */
[----:B------:R-:W-:Y:S01]  /*15500*/  IMAD.HI.U32 R224, R2, R222, RZ ;  /* 0x000000de02e07227 */ /* 0x000fe200078e00ff */
[----:B------:R-:W-:-:S02]  /*15510*/  IABS R227, R228 ;  /* 0x000000e400e37213 */ /* 0x000fc40000000000 */
[----:B------:R1:W-:Y:S01]  /*15520*/  STL [R1+0x220], R3 ;  /* 0x0002200301007387 */ /* 0x0003e20000100800 */
[----:B------:R-:W-:Y:S01]  /*15530*/  IMAD.MOV.U32 R28, RZ, RZ, R223 ;  /* 0x000000ffff1c7224 */ /* 0x000fe200078e00df */
[----:B------:R-:W-:Y:S01]  /*15540*/  IADD3 R224, -R224, RZ, RZ ;  /* 0x000000ffe0e07210 */ /* 0x000fe20007ffe1ff */
[----:B------:R-:W-:-:S04]  /*15550*/  IMAD.HI.U32 R233, R2, R227, RZ ;  /* 0x000000e302e97227 */ /* 0x000fc800078e00ff */
[----:B------:R-:W-:Y:S01]  /*15560*/  IMAD R222, R4, R224, R222 ;  /* 0x000000e004de7224 */ /* 0x000fe200078e02de */
[----:B------:R-:W-:Y:S01]  /*15570*/  IADD3 R233, -R233, RZ, RZ ;  /* 0x000000ffe9e97210 */ /* 0x000fe20007ffe1ff */
[--C-:B------:R-:W-:Y:S01]  /*15580*/  @!P6 IMAD.IADD R220, R220, 0x1, -R4.reuse ;  /* 0x00000001dcdce824 */ /* 0x100fe200078e0a04 */
[C---:B------:R-:W-:Y:S01]  /*15590*/  ISETP.GT.U32.AND P6, PT, R4.reuse, R221, PT ;  /* 0x000000dd0400720c */ /* 0x040fe20003fc4070 */
[----:B------:R-:W-:Y:S01]  /*155a0*/  @!P2 IMAD.IADD R219, R219, 0x1, -R4 ;  /* 0x00000001dbdba824 */ /* 0x000fe200078e0a04 */
[----:B------:R-:W-:Y:S01]  /*155b0*/  ISETP.GT.U32.AND P2, PT, R4, R222, PT ;  /* 0x000000de0400720c */ /* 0x000fe20003f44070 */
[----:B-1----:R-:W-:Y:S02]  /*155c0*/  IMAD.MOV.U32 R3, RZ, RZ, R235 ;  /* 0x000000ffff037224 */ /* 0x002fe400078e00eb */
[----:B------:R-:W-:Y:S02]  /*155d0*/  VIADD R224, R0, 0x1b6 ;  /* 0x000001b600e07836 */ /* 0x000fe40000000000 */
[----:B------:R-:W-:Y:S01]  /*155e0*/  IMAD R227, R4, R233, R227 ;  /* 0x000000e904e37224 */ /* 0x000fe200078e02e3 */
[----:B------:R-:W-:Y:S01]  /*155f0*/  @!P4 IADD3 R3, -R3, RZ, RZ ;  /* 0x000000ff0303c210 */ /* 0x000fe20007ffe1ff */
[----:B------:R-:W-:-:S02]  /*15600*/  @!P3 IMAD.MOV R28, RZ, RZ, -R28 ;  /* 0x000000ffff1cb224 */ /* 0x000fc400078e0a1c */
[----:B------:R-:W-:-:S03]  /*15610*/  IMAD.HI.U32 R234, R2, R225, RZ ;  /* 0x000000e102ea7227 */ /* 0x000fc600078e00ff */
[----:B------:R1:W-:Y:S01]  /*15620*/  STL [R1+0x214], R28 ;  /* 0x0002141c01007387 */ /* 0x0003e20000100800 */
[--C-:B------:R-:W-:Y:S01]  /*15630*/  @!P6 IMAD.IADD R221, R221, 0x1, -R4.reuse ;  /* 0x00000001dddde824 */ /* 0x100fe200078e0a04 */
[----:B------:R-:W-:Y:S01]  /*15640*/  ISETP.GE.AND P6, PT, R230, RZ, PT ;  /* 0x000000ffe600720c */ /* 0x000fe20003fc6270 */
[----:B------:R-:W-:Y:S01]  /*15650*/  @!P2 IMAD.IADD R222, R222, 0x1, -R4 ;  /* 0x00000001dedea824 */ /* 0x000fe200078e0a04 */
[----:B------:R-:W-:Y:S01]  /*15660*/  IABS R230, R224 ;  /* 0x000000e000e67213 */ /* 0x000fe20000000000 */
[----:B------:R2:W-:Y:S01]  /*15670*/  STL [R1+0x210], R3 ;  /* 0x0002100301007387 */ /* 0x0005e20000100800 */
[----:B------:R-:W-:Y:S01]  /*15680*/  ISETP.GT.U32.AND P2, PT, R4, R221, PT ;  /* 0x000000dd0400720c */ /* 0x000fe20003f44070 */
[----:B------:R-:W-:Y:S01]  /*15690*/  IMAD.HI.U32 R231, R2, R232, RZ ;  /* 0x000000e802e77227 */ /* 0x000fe200078e00ff */
[----:B------:R-:W-:-:S03]  /*156a0*/  ISETP.GT.U32.AND P3, PT, R4, R222, PT ;  /* 0x000000de0400720c */ /* 0x000fc60003f64070 */
[----:B-1----:R-:W-:Y:S02]  /*156b0*/  IMAD.MOV.U32 R28, RZ, RZ, R220 ;  /* 0x000000ffff1c7224 */ /* 0x002fe400078e00dc */
[----:B------:R-:W-:Y:S02]  /*156c0*/  IMAD.MOV R234, RZ, RZ, -R234 ;  /* 0x000000ffffea7224 */ /* 0x000fe400078e0aea */
[----:B--2---:R-:W-:Y:S02]  /*156d0*/  IMAD.MOV.U32 R3, RZ, RZ, R219 ;  /* 0x000000ffff037224 */ /* 0x004fe400078e00db */
[----:B------:R-:W-:-:S04]  /*156e0*/  IMAD.HI.U32 R219, R2, R230, RZ ;  /* 0x000000e602db7227 */ /* 0x000fc800078e00ff */
[----:B------:R-:W-:Y:S01]  /*156f0*/  @!P2 IMAD.IADD R221, R221, 0x1, -R4 ;  /* 0x00000001dddda824 */ /* 0x000fe200078e0a04 */
[----:B------:R-:W-:Y:S01]  /*15700*/  ISETP.GT.U32.AND P2, PT, R4, R227, PT ;  /* 0x000000e30400720c */ /* 0x000fe20003f44070 */
[----:B------:R-:W-:Y:S01]  /*15710*/  @!P1 IMAD.MOV R28, RZ, RZ, -R28 ;  /* 0x000000ffff1c9224 */ /* 0x000fe200078e0a1c */
[----:B------:R-:W-:Y:S01]  /*15720*/  IADD3 R219, -R219, RZ, RZ ;  /* 0x000000ffdbdb7210 */ /* 0x000fe20007ffe1ff */
[----:B------:R-:W-:Y:S02]  /*15730*/  VIADD R220, R0, 0x1b7 ;  /* 0x000001b700dc7836 */ /* 0x000fe40000000000 */
[----:B------:R-:W-:Y:S01]  /*15740*/  IMAD.MOV R231, RZ, RZ, -R231 ;  /* 0x000000ffffe77224 */ /* 0x000fe200078e0ae7 */
[----:B------:R-:W-:Y:S01]  /*15750*/  STL [R1+0x208], R28 ;  /* 0x0002081c01007387 */ /* 0x000fe20000100800 */
[----:B------:R-:W-:Y:S01]  /*15760*/  @!P5 IMAD.MOV R3, RZ, RZ, -R3 ;  /* 0x000000ffff03d224 */ /* 0x000fe200078e0a03 */
[----:B------:R-:W-:Y:S01]  /*15770*/  ISETP.GE.AND P5, PT, R226, RZ, PT ;  /* 0x000000ffe200720c */ /* 0x000fe20003fa6270 */
[C---:B------:R-:W-:Y:S01]  /*15780*/  IMAD R225, R4.reuse, R234, R225 ;  /* 0x000000ea04e17224 */ /* 0x040fe200078e02e1 */
[----:B------:R-:W-:Y:S01]  /*15790*/  IABS R226, R220 ;  /* 0x000000dc00e27213 */ /* 0x000fe20000000000 */
[C---:B------:R-:W-:Y:S01]  /*157a0*/  IMAD R231, R4.reuse, R231, R232 ;  /* 0x000000e704e77224 */ /* 0x040fe200078e02e8 */
[----:B------:R1:W-:Y:S01]  /*157b0*/  STL [R1+0x200], R3 ;  /* 0x0002000301007387 */ /* 0x0003e20000100800 */
[----:B------:R-:W-:Y:S01]  /*157c0*/  @!P2 IMAD.IADD R227, R227, 0x1, -R4 ;  /* 0x00000001e3e3a824 */ /* 0x000fe200078e0a04 */
[C---:B------:R-:W-:Y:S01]  /*157d0*/  ISETP.GT.U32.AND P1, PT, R4.reuse, R225, PT ;  /* 0x000000e10400720c */ /* 0x040fe20003f24070 */
[C---:B------:R-:W-:Y:S01]  /*157e0*/  IMAD R223, R4.reuse, R219, R230 ;  /* 0x000000db04df7224 */ /* 0x040fe200078e02e6 */
[C---:B------:R-:W-:Y:S01]  /*157f0*/  ISETP.GT.U32.AND P4, PT, R4.reuse, R231, PT ;  /* 0x000000e70400720c */ /* 0x040fe20003f84070 */
[----:B------:R-:W-:Y:S01]  /*15800*/  IMAD.MOV.U32 R219, RZ, RZ, R226 ;  /* 0x000000ffffdb7224 */ /* 0x000fe200078e00e2 */
[----:B------:R-:W-:Y:S01]  /*15810*/  ISETP.GT.U32.AND P2, PT, R4, R227, PT ;  /* 0x000000e30400720c */ /* 0x000fe20003f44070 */
[----:B------:R-:W-:Y:S01]  /*15820*/  @!P3 IMAD.IADD R222, R222, 0x1, -R4 ;  /* 0x00000001dedeb824 */ /* 0x000fe200078e0a04 */
[----:B------:R-:W-:-:S02]  /*15830*/  ISETP.GE.AND P3, PT, R229, RZ, PT ;  /* 0x000000ffe500720c */ /* 0x000fc40003f66270 */
[----:B-1----:R-:W-:Y:S01]  /*15840*/  MOV R3, R221 ;  /* 0x000000dd00037202 */ /* 0x002fe20000000f00 */
[----:B------:R-:W-:-:S04]  /*15850*/  IMAD.HI.U32 R221, R2, R219, RZ ;  /* 0x000000db02dd7227 */ /* 0x000fc800078e00ff */
[----:B------:R-:W-:Y:S02]  /*15860*/  @!P0 IMAD.MOV R3, RZ, RZ, -R3 ;  /* 0x000000ffff038224 */ /* 0x000fe400078e0a03 */
[----:B------:R-:W-:Y:S02]  /*15870*/  IMAD.MOV R221, RZ, RZ, -R221 ;  /* 0x000000ffffdd7224 */ /* 0x000fe400078e0add */
[--C-:B------:R-:W-:Y:S01]  /*15880*/  @!P1 IMAD.IADD R225, R225, 0x1, -R4.reuse ;  /* 0x00000001e1e19824 */ /* 0x100fe200078e0a04 */
[----:B------:R1:W-:Y:S01]  /*15890*/  STL [R1+0x1f0], R3 ;  /* 0x0001f00301007387 */ /* 0x0003e20000100800 */
[----:B------:R-:W-:Y:S02]  /*158a0*/  IMAD R221, R4, R221, R219 ;  /* 0x000000dd04dd7224 */ /* 0x000fe400078e02db */
[--C-:B------:R-:W-:Y:S01]  /*158b0*/  @!P4 IMAD.IADD R231, R231, 0x1, -R4.reuse ;  /* 0x00000001e7e7c824 */ /* 0x100fe200078e0a04 */
[----:B------:R-:W-:Y:S01]  /*158c0*/  ISETP.GE.AND P4, PT, R228, RZ, PT ;  /* 0x000000ffe400720c */ /* 0x000fe20003f86270 */
[----:B------:R-:W-:Y:S01]  /*158d0*/  @!P2 IMAD.IADD R227, R227, 0x1, -R4 ;  /* 0x00000001e3e3a824 */ /* 0x000fe200078e0a04 */
[----:B------:R-:W-:Y:S01]  /*158e0*/  ISETP.GT.U32.AND P0, PT, R4, R225, PT ;  /* 0x000000e10400720c */ /* 0x000fe20003f04070 */
[----:B------:R-:W-:Y:S01]  /*158f0*/  VIADD R228, R0, 0x1b8 ;  /* 0x000001b800e47836 */ /* 0x000fe20000000000 */
[----:B------:R-:W-:Y:S01]  /*15900*/  ISETP.GT.U32.AND P2, PT, R4, R221, PT ;  /* 0x000000dd0400720c */ /* 0x000fe20003f44070 */
[----:B------:R-:W-:Y:S01]  /*15910*/  VIADD R219, R0, 0x1b9 ;  /* 0x000001b900db7836 */ /* 0x000fe20000000000 */
[----:B------:R-:W-:Y:S01]  /*15920*/  ISETP.GT.U32.AND P1, PT, R4, R231, PT ;  /* 0x000000e70400720c */ /* 0x000fe20003f24070 */
[----:B-1----:R-:W-:Y:S01]  /*15930*/  IMAD.MOV.U32 R3, RZ, RZ, R222 ;  /* 0x000000ffff037224 */ /* 0x002fe200078e00de */
[----:B------:R-:W-:-:S02]  /*15940*/  IABS R226, R228 ;  /* 0x000000e400e27213 */ /* 0x000fc40000000000 */
[----:B------:R-:W-:Y:S02]  /*15950*/  IABS R230, R219 ;  /* 0x000000db00e67213 */ /* 0x000fe40000000000 */
[----:B------:R-:W-:Y:S01]  /*15960*/  @!P6 IADD3 R3, -R3, RZ, RZ ;  /* 0x000000ff0303e210 */ /* 0x000fe20007ffe1ff */
[----:B------:R-:W-:Y:S01]  /*15970*/  IMAD.HI.U32 R222, R2, R226, RZ ;  /* 0x000000e202de7227 */ /* 0x000fe200078e00ff */
[----:B------:R-:W-:-:S03]  /*15980*/  ISETP.GT.U32.AND P6, PT, R4, R223, PT ;  /* 0x000000df0400720c */ /* 0x000fc60003fc4070 */
[--C-:B------:R-:W-:Y:S01]  /*15990*/  @!P0 IMAD.IADD R225, R225, 0x1, -R4.reuse ;  /* 0x00000001e1e18824 */ /* 0x100fe200078e0a04 */
[----:B------:R-:W-:Y:S01]  /*159a0*/  ISETP.GE.AND P0, PT, R220, RZ, PT ;  /* 0x000000ffdc00720c */ /* 0x000fe20003f06270 */
[--C-:B------:R-:W-:Y:S01]  /*159b0*/  @!P2 IMAD.IADD R221, R221, 0x1, -R4.reuse ;  /* 0x00000001dddda824 */ /* 0x100fe200078e0a04 */
[----:B------:R1:W-:Y:S01]  /*159c0*/  STL [R1+0x1e4], R3 ;  /* 0x0001e40301007387 */ /* 0x0003e20000100800 */
[----:B------:R-:W-:Y:S01]  /*159d0*/  @!P1 IMAD.IADD R231, R231, 0x1, -R4 ;  /* 0x00000001e7e79824 */ /* 0x000fe200078e0a04 */
[----:B------:R-:W-:Y:S01]  /*159e0*/  ISETP.GE.AND P1, PT, R224, RZ, PT ;  /* 0x000000ffe000720c */ /* 0x000fe20003f26270 */
[----:B------:R-:W-:Y:S02]  /*159f0*/  IMAD.MOV R220, RZ, RZ, -R222 ;  /* 0x000000ffffdc7224 */ /* 0x000fe400078e0ade */
[----:B------:R-:W-:Y:S02]  /*15a00*/  IMAD.MOV.U32 R28, RZ, RZ, R231 ;  /* 0x000000ffff1c7224 */ /* 0x000fe400078e00e7 */
[----:B------:R-:W-:Y:S01]  /*15a10*/  @!P6 IADD3 R223, R223, -R4, RZ ;  /* 0x80000004dfdfe210 */ /* 0x000fe20007ffe0ff */
[----:B------:R-:W-:Y:S01]  /*15a20*/  IMAD R220, R4, R220, R226 ;  /* 0x000000dc04dc7224 */ /* 0x000fe200078e02e2 */
[----:B------:R-:W-:Y:S01]  /*15a30*/  ISETP.GE.AND P6, PT, R228, RZ, PT ;  /* 0x000000ffe400720c */ /* 0x000fe20003fc6270 */
[----:B------:R-:W-:Y:S01]  /*15a40*/  IMAD.HI.U32 R228, R2, R230, RZ ;  /* 0x000000e602e47227 */ /* 0x000fe200078e00ff */
[----:B------:R-:W-:-:S02]  /*15a50*/  ISETP.GT.U32.AND P2, PT, R4, R223, PT ;  /* 0x000000df0400720c */ /* 0x000fc40003f44070 */
[----:B------:R-:W-:Y:S01]  /*15a60*/  @!P5 IADD3 R28, -R28, RZ, RZ ;  /* 0x000000ff1c1cd210 */ /* 0x000fe20007ffe1ff */
[----:B------:R-:W-:Y:S01]  /*15a70*/  IMAD.MOV R228, RZ, RZ, -R228 ;  /* 0x000000ffffe47224 */ /* 0x000fe200078e0ae4 */
[C---:B------:R-:W-:Y:S01]  /*15a80*/  ISETP.GT.U32.AND P5, PT, R4.reuse, R220, PT ;  /* 0x000000dc0400720c */ /* 0x040fe20003fa4070 */
[----:B-1----:R-:W-:Y:S02]  /*15a90*/  IMAD.MOV.U32 R3, RZ, RZ, R225 ;  /* 0x000000ffff037224 */ /* 0x002fe400078e00e1 */
[C---:B------:R-:W-:Y:S01]  /*15aa0*/  IMAD R230, R4.reuse, R228, R230 ;  /* 0x000000e404e67224 */ /* 0x040fe200078e02e6 */
[----:B------:R-:W-:Y:S01]  /*15ab0*/  STL [R1+0x1c8], R28 ;  /* 0x0001c81c01007387 */ /* 0x000fe20000100800 */
[----:B------:R-:W-:Y:S01]  /*15ac0*/  @!P3 IMAD.MOV R3, RZ, RZ, -R3 ;  /* 0x000000ffff03b224 */ /* 0x000fe200078e0a03 */
[----:B------:R-:W-:Y:S01]  /*15ad0*/  ISETP.GT.U32.AND P3, PT, R4, R221, PT ;  /* 0x000000dd0400720c */ /* 0x000fe20003f64070 */
[----:B------:R-:W-:Y:S02]  /*15ae0*/  VIADD R224, R0, 0x1ba ;  /* 0x000001ba00e07836 */ /* 0x000fe40000000000 */
[--C-:B------:R-:W-:Y:S01]  /*15af0*/  @!P2 IMAD.IADD R223, R223, 0x1, -R4.reuse ;  /* 0x00000001dfdfa824 */ /* 0x100fe200078e0a04 */
[----:B------:R-:W-:Y:S01]  /*15b00*/  ISETP.GT.U32.AND P2, PT, R4, R230, PT ;  /* 0x000000e60400720c */ /* 0x000fe20003f44070 */
[----:B------:R-:W-:Y:S01]  /*15b10*/  VIADD R222, R0, 0x1bb ;  /* 0x000001bb00de7836 */ /* 0x000fe20000000000 */
[----:B------:R1:W-:Y:S01]  /*15b20*/  STL [R1+0xc0], R3 ;  /* 0x0000c00301007387 */ /* 0x0003e20000100800 */
[----:B------:R-:W-:Y:S01]  /*15b30*/  IABS R229, R224 ;  /* 0x000000e000e57213 */ /* 0x000fe20000000000 */
[----:B------:R-:W-:-:S02]  /*15b40*/  @!P5 IMAD.IADD R220, R220, 0x1, -R4 ;  /* 0x00000001dcdcd824 */ /* 0x000fc400078e0a04 */
[----:B------:R-:W-:Y:S02]  /*15b50*/  IABS R226, R222 ;  /* 0x000000de00e27213 */ /* 0x000fe40000000000 */
[----:B------:R-:W-:Y:S01]  /*15b60*/  IMAD.MOV.U32 R225, RZ, RZ, R229 ;  /* 0x000000ffffe17224 */ /* 0x000fe200078e00e5 */
[----:B------:R-:W-:Y:S01]  /*15b70*/  ISETP.GE.AND P5, PT, R222, RZ, PT ;  /* 0x000000ffde00720c */ /* 0x000fe20003fa6270 */
[----:B------:R-:W-:Y:S01]  /*15b80*/  @!P3 IMAD.IADD R221, R221, 0x1, -R4 ;  /* 0x00000001ddddb824 */ /* 0x000fe200078e0a04 */
[----:B------:R-:W-:Y:S01]  /*15b90*/  ISETP.GE.AND P3, PT, R224, RZ, PT ;  /* 0x000000ffe000720c */ /* 0x000fe20003f66270 */
[----:B-1----:R-:W-:Y:S02]  /*15ba0*/  IMAD.MOV.U32 R3, RZ, RZ, R227 ;  /* 0x000000ffff037224 */ /* 0x002fe400078e00e3 */
[----:B------:R-:W-:Y:S02]  /*15bb0*/  IMAD.MOV.U32 R227, RZ, RZ, R226 ;  /* 0x000000ffffe37224 */ /* 0x000fe400078e00e2 */
[----:B------:R-:W-:Y:S01]  /*15bc0*/  @!P2 IMAD.IADD R230, R230, 0x1, -R4 ;  /* 0x00000001e6e6a824 */ /* 0x000fe200078e0a04 */
[----:B------:R-:W-:Y:S01]  /*15bd0*/  @!P4 IADD3 R3, -R3, RZ, RZ ;  /* 0x000000ff0303c210 */ /* 0x000fe20007ffe1ff */
[----:B------:R-:W-:Y:S01]  /*15be0*/  IMAD.HI.U32 R226, R2, R225, RZ ;  /* 0x000000e102e27227 */ /* 0x000fe200078e00ff */
[----:B------:R-:W-:-:S02]  /*15bf0*/  ISETP.GE.AND P4, PT, R219, RZ, PT ;  /* 0x000000ffdb00720c */ /* 0x000fc40003f86270 */
[----:B------:R-:W-:Y:S01]  /*15c00*/  ISETP.GT.U32.AND P2, PT, R4, R220, PT ;  /* 0x000000dc0400720c */ /* 0x000fe20003f44070 */
[----:B------:R1:W-:Y:S01]  /*15c10*/  STL [R1+0xf0], R3 ;  /* 0x0000f00301007387 */ /* 0x0003e20000100800 */
[----:B------:R-:W-:-:S04]  /*15c20*/  IMAD.HI.U32 R219, R2, R227, RZ ;  /* 0x000000e302db7227 */ /* 0x000fc800078e00ff */
[----:B------:R-:W-:Y:S02]  /*15c30*/  IMAD.MOV R226, RZ, RZ, -R226 ;  /* 0x000000ffffe27224 */ /* 0x000fe400078e0ae2 */
[----:B------:R-:W-:Y:S01]  /*15c40*/  IMAD.MOV R224, RZ, RZ, -R219 ;  /* 0x000000ffffe07224 */ /* 0x000fe200078e0adb */
[----:B------:R-:W-:Y:S01]  /*15c50*/  IADD3 R219, R0, 0x1bc, RZ ;  /* 0x000001bc00db7810 */ /* 0x000fe20007ffe0ff */
[C---:B------:R-:W-:Y:S02]  /*15c60*/  IMAD R226, R4.reuse, R226, R225 ;  /* 0x000000e204e27224 */ /* 0x040fe400078e02e1 */
[----:B-1----:R-:W-:Y:S01]  /*15c70*/  IMAD.MOV.U32 R3, RZ, RZ, R223 ;  /* 0x000000ffff037224 */ /* 0x002fe200078e00df */
[----:B------:R-:W-:Y:S01]  /*15c80*/  IABS R229, R219 ;  /* 0x000000db00e57213 */ /* 0x000fe20000000000 */
[----:B------:R-:W-:Y:S01]  /*15c90*/  IMAD R224, R4, R224, R227 ;  /* 0x000000e004e07224 */ /* 0x000fe200078e02e3 */
[----:B------:R-:W-:Y:S01]  /*15ca0*/  IADD3 R223, R0, 0x1bf, RZ ;  /* 0x000001bf00df7810 */ /* 0x000fe20007ffe0ff */
[----:B------:R-:W-:Y:S01]  /*15cb0*/  @!P1 IMAD.MOV R3, RZ, RZ, -R3 ;  /* 0x000000ffff039224 */ /* 0x000fe200078e0a03 */
[----:B------:R-:W-:Y:S01]  /*15cc0*/  ISETP.GT.U32.AND P1, PT, R4, R230, PT ;  /* 0x000000e60400720c */ /* 0x000fe20003f24070 */
[----:B------:R-:W-:Y:S01]  /*15cd0*/  @!P2 IMAD.IADD R220, R220, 0x1, -R4 ;  /* 0x00000001dcdca824 */ /* 0x000fe200078e0a04 */
[----:B------:R-:W-:Y:S01]  /*15ce0*/  ISETP.GT.U32.AND P2, PT, R4, R224, PT ;  /* 0x000000e00400720c */ /* 0x000fe20003f44070 */
[----:B------:R-:W-:Y:S01]  /*15cf0*/  IMAD.HI.U32 R231, R2, R229, RZ ;  /* 0x000000e502e77227 */ /* 0x000fe200078e00ff */
[----:B------:R1:W-:Y:S03]  /*15d00*/  STL [R1+0x1e0], R3 ;  /* 0x0001e00301007387 */ /* 0x0003e60000100800 */
[----:B------:R-:W-:-:S02]  /*15d10*/  VIADD R227, R0, 0x1bd ;  /* 0x000001bd00e37836 */ /* 0x000fc40000000000 */
[----:B------:R-:W-:Y:S02]  /*15d20*/  IMAD.MOV R231, RZ, RZ, -R231 ;  /* 0x000000ffffe77224 */ /* 0x000fe400078e0ae7 */
[----:B------:R-:W-:Y:S01]  /*15d30*/  VIADD R222, R0, 0x1be ;  /* 0x000001be00de7836 */ /* 0x000fe20000000000 */
[----:B------:R-:W-:Y:S01]  /*15d40*/  IABS R228, R227 ;  /* 0x000000e300e47213 */ /* 0x000fe20000000000 */
[--C-:B------:R-:W-:Y:S01]  /*15d50*/  @!P1 IMAD.IADD R230, R230, 0x1, -R4.reuse ;  /* 0x00000001e6e69824 */ /* 0x100fe200078e0a04 */
[----:B------:R-:W-:Y:S01]  /*15d60*/  ISETP.GE.AND P1, PT, R219, RZ, PT ;  /* 0x000000ffdb00720c */ /* 0x000fe20003f26270 */
[----:B-1----:R-:W-:Y:S01]  /*15d70*/  IMAD.MOV.U32 R3, RZ, RZ, R221 ;  /* 0x000000ffff037224 */ /* 0x002fe200078e00dd */
[----:B------:R-:W-:Y:S01]  /*15d80*/  IABS R225, R222 ;  /* 0x000000de00e17213 */ /* 0x000fe20000000000 */
[C---:B------:R-:W-:Y:S01]  /*15d90*/  IMAD R219, R4.reuse, R231, R229 ;  /* 0x000000e704db7224 */ /* 0x040fe200078e02e5 */
[----:B------:R-:W-:Y:S01]  /*15da0*/  IABS R221, R223 ;  /* 0x000000df00dd7213 */ /* 0x000fe20000000000 */
[----:B------:R-:W-:Y:S01]  /*15db0*/  @!P0 IMAD.MOV R3, RZ, RZ, -R3 ;  /* 0x000000ffff038224 */ /* 0x000fe200078e0a03 */
[----:B------:R-:W-:Y:S01]  /*15dc0*/  ISETP.GT.U32.AND P0, PT, R4, R226, PT ;  /* 0x000000e20400720c */ /* 0x000fe20003f04070 */
[----:B------:R-:W-:-:S02]  /*15dd0*/  @!P2 IMAD.IADD R224, R224, 0x1, -R4 ;  /* 0x00000001e0e0a824 */ /* 0x000fc400078e0a04 */
[C---:B------:R-:W-:Y:S01]  /*15de0*/  IMAD.HI.U32 R231, R2.reuse, R228, RZ ;  /* 0x000000e402e77227 */ /* 0x040fe200078e00ff */
[----:B------:R1:W-:Y:S03]  /*15df0*/  STL [R1+0x1dc], R3 ;  /* 0x0001dc0301007387 */ /* 0x0003e60000100800 */
[----:B------:R-:W-:-:S04]  /*15e00*/  IMAD.HI.U32 R229, R2, R225, RZ ;  /* 0x000000e102e57227 */ /* 0x000fc800078e00ff */
[----:B------:R-:W-:Y:S01]  /*15e10*/  IMAD.MOV R231, RZ, RZ, -R231 ;  /* 0x000000ffffe77224 */ /* 0x000fe200078e0ae7 */
[----:B------:R-:W-:Y:S02]  /*15e20*/  IADD3 R229, -R229, RZ, RZ ;  /* 0x000000ffe5e57210 */ /* 0x000fe40007ffe1ff */
[----:B------:R-:W-:Y:S01]  /*15e30*/  @!P0 IADD3 R226, R226, -R4, RZ ;  /* 0x80000004e2e28210 */ /* 0x000fe20007ffe0ff */
[----:B-1----:R-:W-:Y:S01]  /*15e40*/  IMAD.MOV.U32 R3, RZ, RZ, R220 ;  /* 0x000000ffff037224 */ /* 0x002fe200078e00dc */
[C---:B------:R-:W-:Y:S01]  /*15e50*/  ISETP.GT.U32.AND P0, PT, R4.reuse, R219, PT ;  /* 0x000000db0400720c */ /* 0x040fe20003f04070 */
[C---:B------:R-:W-:Y:S01]  /*15e60*/  IMAD R228, R4.reuse, R231, R228 ;  /* 0x000000e704e47224 */ /* 0x040fe200078e02e4 */
[C---:B------:R-:W-:Y:S01]  /*15e70*/  ISETP.GT.U32.AND P2, PT, R4.reuse, R226, PT ;  /* 0x000000e20400720c */ /* 0x040fe20003f44070 */
[----:B------:R-:W-:Y:S01]  /*15e80*/  @!P6 IMAD.MOV R3, RZ, RZ, -R3 ;  /* 0x000000ffff03e224 */ /* 0x000fe200078e0a03 */
[----:B------:R-:W-:Y:S01]  /*15e90*/  ISETP.GT.U32.AND P6, PT, R4, R224, PT ;  /* 0x000000e00400720c */ /* 0x000fe20003fc4070 */
[----:B------:R-:W-:-:S03]  /*15ea0*/  IMAD.HI.U32 R220, R2, R221, RZ ;  /* 0x000000dd02dc7227 */ /* 0x000fc600078e00ff */
[----:B------:R1:W-:Y:S01]  /*15eb0*/  STL [R1+0x1d4], R3 ;  /* 0x0001d40301007387 */ /* 0x0003e20000100800 */
[----:B------:R-:W-:Y:S02]  /*15ec0*/  IMAD R225, R4, R229, R225 ;  /* 0x000000e504e17224 */ /* 0x000fe400078e02e1 */
[----:B------:R-:W-:Y:S02]  /*15ed0*/  VIADD R231, R0, 0x1d5 ;  /* 0x000001d500e77836 */ /* 0x000fe40000000000 */
[--C-:B------:R-:W-:Y:S02]  /*15ee0*/  @!P0 IMAD.IADD R219, R219, 0x1, -R4.reuse ;  /* 0x00000001dbdb8824 */ /* 0x100fe400078e0a04 */
[----:B------:R-:W-:Y:S01]  /*15ef0*/  @!P2 IMAD.IADD R226, R226, 0x1, -R4 ;  /* 0x00000001e2e2a824 */ /* 0x000fe200078e0a04 */
[----:B------:R-:W-:Y:S01]  /*15f00*/  ISETP.GT.U32.AND P2, PT, R4, R228, PT ;  /* 0x000000e40400720c */ /* 0x000fe20003f44070 */
[----:B-1----:R-:W-:Y:S01]  /*15f10*/  IMAD.MOV.U32 R3, RZ, RZ, R230 ;  /* 0x000000ffff037224 */ /* 0x002fe200078e00e6 */
[----:B------:R-:W-:Y:S01]  /*15f20*/  @!P6 IADD3 R224, R224, -R4, RZ ;  /* 0x80000004e0e0e210 */ /* 0x000fe20007ffe0ff */
[----:B------:R-:W-:Y:S01]  /*15f30*/  IMAD.MOV.U32 R28, RZ, RZ, R226 ;  /* 0x000000ffff1c7224 */ /* 0x000fe200078e00e2 */
[C---:B------:R-:W-:Y:S01]  /*15f40*/  ISETP.GT.U32.AND P6, PT, R4.reuse, R225, PT ;  /* 0x000000e10400720c */ /* 0x040fe20003fc4070 */
[----:B------:R-:W-:Y:S01]  /*15f50*/  @!P4 IMAD.MOV R3, RZ, RZ, -R3 ;  /* 0x000000ffff03c224 */ /* 0x000fe200078e0a03 */
[----:B------:R-:W-:Y:S01]  /*15f60*/  ISETP.GE.AND P4, PT, R227, RZ, PT ;  /* 0x000000ffe300720c */ /* 0x000fe20003f86270 */
[----:B------:R-:W-:Y:S01]  /*15f70*/  IMAD.MOV R227, RZ, RZ, -R220 ;  /* 0x000000ffffe37224 */ /* 0x000fe200078e0adc */
[----:B------:R-:W-:Y:S01]  /*15f80*/  ISETP.GT.U32.AND P0, PT, R4, R219, PT ;  /* 0x000000db0400720c */ /* 0x000fe20003f04070 */
[----:B------:R-:W-:Y:S01]  /*15f90*/  VIADD R220, R0, 0x1c0 ;  /* 0x000001c000dc7836 */ /* 0x000fe20000000000 */
[----:B------:R1:W-:Y:S01]  /*15fa0*/  STL [R1+0x1d0], R3 ;  /* 0x0001d00301007387 */ /* 0x0003e20000100800 */
[----:B------:R-:W-:-:S02]  /*15fb0*/  IMAD R221, R4, R227, R221 ;  /* 0x000000e304dd7224 */ /* 0x000fc400078e02dd */
[----:B------:R-:W-:Y:S01]  /*15fc0*/  @!P3 IMAD.MOV R28, RZ, RZ, -R28 ;  /* 0x000000ffff1cb224 */ /* 0x000fe200078e0a1c */
[----:B------:R-:W-:Y:S01]  /*15fd0*/  IABS R227, R220 ;  /* 0x000000dc00e37213 */ /* 0x000fe20000000000 */
[--C-:B------:R-:W-:Y:S01]  /*15fe0*/  @!P2 IMAD.IADD R228, R228, 0x1, -R4.reuse ;  /* 0x00000001e4e4a824 */ /* 0x100fe200078e0a04 */
[----:B------:R-:W-:Y:S01]  /*15ff0*/  ISETP.GE.AND P3, PT, R222, RZ, PT ;  /* 0x000000ffde00720c */ /* 0x000fe20003f66270 */
[----:B------:R-:W-:Y:S01]  /*16000*/  @!P6 IMAD.IADD R225, R225, 0x1, -R4 ;  /* 0x00000001e1e1e824 */ /* 0x000fe200078e0a04 */
[----:B------:R-:W-:Y:S01]  /*16010*/  IADD3 R222, R0, 0x1c1, RZ ;  /* 0x000001c100de7810 */ /* 0x000fe20007ffe0ff */
[----:B------:R-:W-:Y:S01]  /*16020*/  STL [R1+0x118], R28 ;  /* 0x0001181c01007387 */ /* 0x000fe20000100800 */
[----:B-1----:R-:W-:Y:S01]  /*16030*/  IMAD.MOV.U32 R3, RZ, RZ, R224 ;  /* 0x000000ffff037224 */ /* 0x002fe200078e00e0 */
[----:B------:R-:W-:Y:S01]  /*16040*/  ISETP.GT.U32.AND P2, PT, R4, R228, PT ;  /* 0x000000e40400720c */ /* 0x000fe20003f44070 */
[----:B------:R-:W-:Y:S01]  /*16050*/  IMAD.HI.U32 R224, R2, R227, RZ ;  /* 0x000000e302e07227 */ /* 0x000fe200078e00ff */
[----:B------:R-:W-:-:S02]  /*16060*/  IABS R229, R222 ;  /* 0x000000de00e57213 */ /* 0x000fc40000000000 */
[C---:B------:R-:W-:Y:S01]  /*16070*/  ISETP.GT.U32.AND P6, PT, R4.reuse, R225, PT ;  /* 0x000000e10400720c */ /* 0x040fe20003fc4070 */
[----:B------:R-:W-:Y:S01]  /*16080*/  @!P5 IMAD.MOV R3, RZ, RZ, -R3 ;  /* 0x000000ffff03d224 */ /* 0x000fe200078e0a03 */
[----:B------:R-:W-:Y:S01]  /*16090*/  ISETP.GT.U32.AND P5, PT, R4, R221, PT ;  /* 0x000000dd0400720c */ /* 0x000fe20003fa4070 */
[----:B------:R-:W-:Y:S01]  /*160a0*/  @!P0 IMAD.IADD R219, R219, 0x1, -R4 ;  /* 0x00000001dbdb8824 */ /* 0x000fe200078e0a04 */
[----:B------:R-:W-:Y:S01]  /*160b0*/  ISETP.GE.AND P0, PT, R223, RZ, PT ;  /* 0x000000ffdf00720c */ /* 0x000fe20003f06270 */
[----:B------:R-:W-:Y:S01]  /*160c0*/  IMAD.MOV R223, RZ, RZ, -R224 ;  /* 0x000000ffffdf7224 */ /* 0x000fe200078e0ae0 */
[----:B------:R1:W-:Y:S01]  /*160d0*/  STL [R1+0x11c], R3 ;  /* 0x00011c0301007387 */ /* 0x0003e20000100800 */
[----:B------:R-:W-:Y:S02]  /*160e0*/  VIADD R226, R0, 0x1c2 ;  /* 0x000001c200e27836 */ /* 0x000fe40000000000 */
[----:B------:R-:W-:Y:S02]  /*160f0*/  IMAD R223, R4, R223, R227 ;  /* 0x000000df04df7224 */ /* 0x000fe400078e02e3 */
[----:B------:R-:W-:Y:S01]  /*16100*/  IMAD.MOV.U32 R227, RZ, RZ, R229 ;  /* 0x000000ffffe37224 */ /* 0x000fe200078e00e5 */
[----:B------:R-:W-:Y:S01]  /*16110*/  IABS R224, R226 ;  /* 0x000000e200e07213 */ /* 0x000fe20000000000 */
[----:B------:R-:W-:Y:S01]  /*16120*/  @!P2 IMAD.IADD R228, R228, 0x1, -R4 ;  /* 0x00000001e4e4a824 */ /* 0x000fe200078e0a04 */
[----:B------:R-:W-:Y:S01]  /*16130*/  ISETP.GE.AND P2, PT, R220, RZ, PT ;  /* 0x000000ffdc00720c */ /* 0x000fe20003f46270 */
[----:B------:R-:W-:Y:S01]  /*16140*/  IMAD.HI.U32 R229, R2, R227, RZ ;  /* 0x000000e302e57227 */ /* 0x000fe200078e00ff */
[----:B------:R-:W-:-:S02]  /*16150*/  @!P5 IADD3 R221, R221, -R4, RZ ;  /* 0x80000004ddddd210 */ /* 0x000fc40007ffe0ff */
[----:B------:R-:W-:Y:S01]  /*16160*/  IADD3 R220, R0, 0x1c3, RZ ;  /* 0x000001c300dc7810 */ /* 0x000fe20007ffe0ff */
[----:B-1----:R-:W-:Y:S01]  /*16170*/  IMAD.MOV.U32 R3, RZ, RZ, R219 ;  /* 0x000000ffff037224 */ /* 0x002fe200078e00db */
[C---:B------:R-:W-:Y:S01]  /*16180*/  ISETP.GT.U32.AND P5, PT, R4.reuse, R221, PT ;  /* 0x000000dd0400720c */ /* 0x040fe20003fa4070 */
[----:B------:R-:W-:Y:S02]  /*16190*/  IMAD.MOV R229, RZ, RZ, -R229 ;  /* 0x000000ffffe57224 */ /* 0x000fe400078e0ae5 */
[----:B------:R-:W-:Y:S01]  /*161a0*/  @!P1 IMAD.MOV R3, RZ, RZ, -R3 ;  /* 0x000000ffff039224 */ /* 0x000fe200078e0a03 */
[----:B------:R-:W-:Y:S01]  /*161b0*/  ISETP.GT.U32.AND P1, PT, R4, R223, PT ;  /* 0x000000df0400720c */ /* 0x000fe20003f24070 */
[----:B------:R-:W-:Y:S02]  /*161c0*/  IMAD.MOV.U32 R219, RZ, RZ, R224 ;  /* 0x000000ffffdb7224 */ /* 0x000fe400078e00e0 */
[----:B------:R-:W-:Y:S01]  /*161d0*/  @!P6 IMAD.IADD R225, R225, 0x1, -R4 ;  /* 0x00000001e1e1e824 */ /* 0x000fe200078e0a04 */
[----:B------:R1:W-:Y:S01]  /*161e0*/  STL [R1+0x160], R3 ;  /* 0x0001600301007387 */ /* 0x0003e20000100800 */
[----:B------:R-:W-:Y:S01]  /*161f0*/  ISETP.GE.AND P6, PT, R222, RZ, PT ;  /* 0x000000ffde00720c */ /* 0x000fe20003fc6270 */
[----:B------:R-:W-:Y:S01]  /*16200*/  IMAD R222, R4, R229, R227 ;  /* 0x000000e504de7224 */ /* 0x000fe200078e02e3 */
[----:B------:R-:W-:Y:S01]  /*16210*/  IABS R227, R220 ;  /* 0x000000dc00e37213 */ /* 0x000fe20000000000 */
[----:B------:R-:W-:-:S04]  /*16220*/  IMAD.HI.U32 R224, R2, R219, RZ ;  /* 0x000000db02e07227 */ /* 0x000fc800078e00ff */
[----:B------:R-:W-:Y:S01]  /*16230*/  @!P5 IMAD.IADD R221, R221, 0x1, -R4 ;  /* 0x00000001ddddd824 */ /* 0x000fe200078e0a04 */
[C---:B------:R-:W-:Y:S01]  /*16240*/  ISETP.GT.U32.AND P5, PT, R4.reuse, R222, PT ;  /* 0x000000de0400720c */ /* 0x040fe20003fa4070 */
[----:B-1----:R-:W-:Y:S02]  /*16250*/  IMAD.MOV.U32 R3, RZ, RZ, R228 ;  /* 0x000000ffff037224 */ /* 0x002fe400078e00e4 */
[----:B------:R-:W-:Y:S02]  /*16260*/  IMAD.MOV R224, RZ, RZ, -R224 ;  /* 0x000000ffffe07224 */ /* 0x000fe400078e0ae0 */
[--C-:B------:R-:W-:Y:S01]  /*16270*/  @!P1 IMAD.IADD R223, R223, 0x1, -R4.reuse ;  /* 0x00000001dfdf9824 */ /* 0x100fe200078e0a04 */
[----:B------:R-:W-:Y:S01]  /*16280*/  @!P4 IADD3 R3, -R3, RZ, RZ ;  /* 0x000000ff0303c210 */ /* 0x000fe20007ffe1ff */
[----:B------:R-:W-:Y:S01]  /*16290*/  IMAD R219, R4, R224, R219 ;  /* 0x000000e004db7224 */ /* 0x000fe200078e02db */
[----:B------:R-:W-:Y:S01]  /*162a0*/  ISETP.GE.AND P4, PT, R226, RZ, PT ;  /* 0x000000ffe200720c */ /* 0x000fe20003f86270 */
[----:B------:R-:W-:Y:S01]  /*162b0*/  IMAD.MOV.U32 R28, RZ, RZ, R225 ;  /* 0x000000ffff1c7224 */ /* 0x000fe200078e00e1 */
[----:B------:R-:W-:Y:S01]  /*162c0*/  ISETP.GT.U32.AND P1, PT, R4, R223, PT ;  /* 0x000000df0400720c */ /* 0x000fe20003f24070 */
[----:B------:R1:W-:Y:S01]  /*162d0*/  STL [R1+0x18c], R3 ;  /* 0x00018c0301007387 */ /* 0x0003e20000100800 */
[C---:B------:R-:W-:Y:S01]  /*162e0*/  VIADD R226, R0.reuse, 0x1c5 ;  /* 0x000001c500e27836 */ /* 0x040fe20000000000 */
[----:B------:R-:W-:Y:S01]  /*162f0*/  IADD3 R224, R0, 0x1c4, RZ ;  /* 0x000001c400e07810 */ /* 0x000fe20007ffe0ff */
[----:B------:R-:W-:-:S02]  /*16300*/  @!P5 IMAD.IADD R222, R222, 0x1, -R4 ;  /* 0x00000001deded824 */ /* 0x000fc400078e0a04 */
[----:B------:R-:W-:Y:S01]  /*16310*/  @!P3 IMAD.MOV R28, RZ, RZ, -R28 ;  /* 0x000000ffff1cb224 */ /* 0x000fe200078e0a1c */
[----:B------:R-:W-:Y:S01]  /*16320*/  ISETP.GE.AND P3, PT, R220, RZ, PT ;  /* 0x000000ffdc00720c */ /* 0x000fe20003f66270 */
[----:B------:R-:W-:Y:S01]  /*16330*/  VIADD R220, R0, 0x1c6 ;  /* 0x000001c600dc7836 */ /* 0x000fe20000000000 */
[----:B------:R-:W-:Y:S01]  /*16340*/  ISETP.GT.U32.AND P5, PT, R4, R222, PT ;  /* 0x000000de0400720c */ /* 0x000fe20003fa4070 */
[----:B-1----:R-:W-:Y:S01]  /*16350*/  IMAD.MOV.U32 R3, RZ, RZ, R221 ;  /* 0x000000ffff037224 */ /* 0x002fe200078e00dd */
[----:B------:R-:W-:Y:S02]  /*16360*/  STL [R1+0x190], R28 ;  /* 0x0001901c01007387 */ /* 0x000fe40000100800 */
[----:B------:R-:W-:Y:S01]  /*16370*/  @!P1 IMAD.IADD R223, R223, 0x1, -R4 ;  /* 0x00000001dfdf9824 */ /* 0x000fe200078e0a04 */
[----:B------:R-:W-:Y:S01]  /*16380*/  ISETP.GE.AND P1, PT, R224, RZ, PT ;  /* 0x000000ffe000720c */ /* 0x000fe20003f26270 */
[----:B------:R-:W-:Y:S01]  /*16390*/  @!P0 IMAD.MOV R3, RZ, RZ, -R3 ;  /* 0x000000ffff038224 */ /* 0x000fe200078e0a03 */
[----:B------:R-:W-:Y:S01]  /*163a0*/  ISETP.GT.U32.AND P0, PT, R4, R219, PT ;  /* 0x000000db0400720c */ /* 0x000fe20003f04070 */
[----:B------:R-:W-:Y:S01]  /*163b0*/  IMAD.HI.U32 R221, R2, R227, RZ ;  /* 0x000000e302dd7227 */ /* 0x000fe200078e00ff */
[----:B------:R-:W-:-:S02]  /*163c0*/  IABS R225, R220 ;  /* 0x000000dc00e17213 */ /* 0x000fc40000000000 */
[----:B------:R1:W-:Y:S01]  /*163d0*/  STL [R1+0x1ac], R3 ;  /* 0x0001ac0301007387 */ /* 0x0003e20000100800 */
[----:B------:R-:W-:Y:S01]  /*163e0*/  IMAD.MOV R221, RZ, RZ, -R221 ;  /* 0x000000ffffdd7224 */ /* 0x000fe200078e0add */
[----:B------:R-:W-:Y:S01]  /*163f0*/  IABS R224, R224 ;  /* 0x000000e000e07213 */ /* 0x000fe20000000000 */
[----:B------:R-:W-:Y:S02]  /*16400*/  @!P5 IMAD.IADD R222, R222, 0x1, -R4 ;  /* 0x00000001deded824 */ /* 0x000fe400078e0a04 */
[----:B------:R-:W-:Y:S01]  /*16410*/  IMAD R227, R4, R221, R227 ;  /* 0x000000dd04e37224 */ /* 0x000fe200078e02e3 */
[----:B------:R-:W-:-:S03]  /*16420*/  IABS R221, R226 ;  /* 0x000000e200dd7213 */ /* 0x000fc60000000000 */
[----:B------:R-:W-:Y:S01]  /*16430*/  @!P0 IMAD.IADD R219, R219, 0x1, -R4 ;  /* 0x00000001dbdb8824 */ /* 0x000fe200078e0a04 */
[----:B-1----:R-:W-:Y:S01]  /*16440*/  MOV R3, R223 ;  /* 0x000000df00037202 */ /* 0x002fe20000000f00 */
[----:B------:R-:W-:Y:S01]  /*16450*/  IMAD.HI.U32 R223, R2, R224, RZ ;  /* 0x000000e002df7227 */ /* 0x000fe200078e00ff */
[C---:B------:R-:W-:Y:S02]  /*16460*/  ISETP.GT.U32.AND P5, PT, R4.reuse, R227, PT ;  /* 0x000000e30400720c */ /* 0x040fe40003fa4070 */
[----:B------:R-:W-:Y:S01]  /*16470*/  ISETP.GT.U32.AND P0, PT, R4, R219, PT ;  /* 0x000000db0400720c */ /* 0x000fe20003f04070 */
[----:B------:R-:W-:Y:S01]  /*16480*/  @!P2 IMAD.MOV R3, RZ, RZ, -R3 ;  /* 0x000000ffff03a224 */ /* 0x000fe200078e0a03 */
[----:B------:R-:W-:Y:S01]  /*16490*/  ISETP.GE.AND P2, PT, R226, RZ, PT ;  /* 0x000000ffe200720c */ /* 0x000fe20003f46270 */
[----:B------:R-:W-:-:S03]  /*164a0*/  IMAD.MOV R223, RZ, RZ, -R223 ;  /* 0x000000ffffdf7224 */ /* 0x000fc600078e0adf */
[----:B------:R1:W-:Y:S01]  /*164b0*/  STL [R1+0x1a8], R3 ;  /* 0x0001a80301007387 */ /* 0x0003e20000100800 */
[----:B------:R-:W-:-:S04]  /*164c0*/  IMAD R224, R4, R223, R224 ;  /* 0x000000df04e07224 */ /* 0x000fc800078e02e0 */
[--C-:B------:R-:W-:Y:S02]  /*164d0*/  @!P5 IMAD.IADD R227, R227, 0x1, -R4.reuse ;  /* 0x00000001e3e3d824 */ /* 0x100fe400078e0a04 */
[----:B------:R-:W-:Y:S01]  /*164e0*/  @!P0 IMAD.IADD R219, R219, 0x1, -R4 ;  /* 0x00000001dbdb8824 */ /* 0x000fe200078e0a04 */
[C---:B------:R-:W-:Y:S01]  /*164f0*/  ISETP.GT.U32.AND P0, PT, R4.reuse, R224, PT ;  /* 0x000000e00400720c */ /* 0x040fe20003f04070 */
[----:B-1----:R-:W-:Y:S01]  /*16500*/  IMAD.MOV.U32 R3, RZ, RZ, R222 ;  /* 0x000000ffff037224 */ /* 0x002fe200078e00de */
[----:B------:R-:W-:Y:S01]  /*16510*/  ISETP.GT.U32.AND P5, PT, R4, R227, PT ;  /* 0x000000e30400720c */ /* 0x000fe20003fa4070 */
[----:B------:R-:W-:-:S04]  /*16520*/  IMAD.HI.U32 R222, R2, R221, RZ ;  /* 0x000000dd02de7227 */ /* 0x000fc800078e00ff */
[----:B------:R-:W-:Y:S01]  /*16530*/  @!P6 IMAD.MOV R3, RZ, RZ, -R3 ;  /* 0x000000ffff03e224 */ /* 0x000fe200078e0a03 */
[----:B------:R-:W-:Y:S02]  /*16540*/  ISETP.GE.AND P6, PT, R220, RZ, PT ;  /* 0x000000ffdc00720c */ /* 0x000fe40003fc6270 */
[----:B------:R-:W-:Y:S01]  /*16550*/  IADD3 R220, -R222, RZ, RZ ;  /* 0x000000ffdedc7210 */ /* 0x000fe20007ffe1ff */
[----:B------:R-:W-:Y:S01]  /*16560*/  IMAD.HI.U32 R222, R2, R225, RZ ;  /* 0x000000e102de7227 */ /* 0x000fe200078e00ff */
[----:B------:R1:W-:Y:S03]  /*16570*/  STL [R1+0x198], R3 ;  /* 0x0001980301007387 */ /* 0x0003e60000100800 */
[----:B------:R-:W-:Y:S02]  /*16580*/  IMAD R220, R4, R220, R221 ;  /* 0x000000dc04dc7224 */ /* 0x000fe400078e02dd */
[----:B------:R-:W-:-:S02]  /*16590*/  IMAD.MOV R222, RZ, RZ, -R222 ;  /* 0x000000ffffde7224 */ /* 0x000fc400078e0ade */
[--C-:B------:R-:W-:Y:S02]  /*165a0*/  @!P5 IMAD.IADD R227, R227, 0x1, -R4.reuse ;  /* 0x00000001e3e3d824 */ /* 0x100fe400078e0a04 */
[----:B------:R-:W-:Y:S02]  /*165b0*/  IMAD R225, R4, R222, R225 ;  /* 0x000000de04e17224 */ /* 0x000fe400078e02e1 */
[----:B-1----:R-:W-:Y:S02]  /*165c0*/  IMAD.MOV.U32 R3, RZ, RZ, R219 ;  /* 0x000000ffff037224 */ /* 0x002fe400078e00db */
[----:B------:R-:W-:Y:S01]  /*165d0*/  VIADD R222, R0, 0x1c8 ;  /* 0x000001c800de7836 */ /* 0x000fe20000000000 */
[----:B------:R-:W-:Y:S01]  /*165e0*/  ISETP.GT.U32.AND P5, PT, R4, R225, PT ;  /* 0x000000e10400720c */ /* 0x000fe20003fa4070 */
[----:B------:R-:W-:Y:S01]  /*165f0*/  @!P0 IMAD.IADD R224, R224, 0x1, -R4 ;  /* 0x00000001e0e08824 */ /* 0x000fe200078e0a04 */
[----:B------:R-:W-:Y:S01]  /*16600*/  @!P4 IADD3 R3, -R3, RZ, RZ ;  /* 0x000000ff0303c210 */ /* 0x000fe20007ffe1ff */
[----:B------:R-:W-:Y:S01]  /*16610*/  VIADD R221, R0, 0x1c7 ;  /* 0x000001c700dd7836 */ /* 0x000fe20000000000 */
[----:B------:R-:W-:Y:S01]  /*16620*/  ISETP.GT.U32.AND P4, PT, R4, R220, PT ;  /* 0x000000dc0400720c */ /* 0x000fe20003f84070 */
[----:B------:R-:W-:Y:S01]  /*16630*/  VIADD R219, R0, 0x1c9 ;  /* 0x000001c900db7836 */ /* 0x000fe20000000000 */
[----:B------:R-:W-:Y:S01]  /*16640*/  IABS R223, R222 ;  /* 0x000000de00df7213 */ /* 0x000fe20000000000 */
[----:B------:R1:W-:Y:S01]  /*16650*/  STL [R1+0x19c], R3 ;  /* 0x00019c0301007387 */ /* 0x0003e20000100800 */
[----:B------:R-:W-:-:S02]  /*16660*/  ISETP.GT.U32.AND P0, PT, R4, R224, PT ;  /* 0x000000e00400720c */ /* 0x000fc40003f04070 */
[----:B------:R-:W-:Y:S01]  /*16670*/  IABS R226, R221 ;  /* 0x000000dd00e27213 */ /* 0x000fe20000000000 */
[----:B------:R-:W-:Y:S01]  /*16680*/  IMAD.HI.U32 R228, R2, R223, RZ ;  /* 0x000000df02e47227 */ /* 0x000fe200078e00ff */
[----:B------:R-:W-:Y:S02]  /*16690*/  IABS R229, R219 ;  /* 0x000000db00e57213 */ /* 0x000fe40000000000 */
[----:B------:R-:W-:Y:S01]  /*166a0*/  @!P5 IADD3 R225, R225, -R4, RZ ;  /* 0x80000004e1e1d210 */ /* 0x000fe20007ffe0ff */
[----:B------:R-:W-:Y:S02]  /*166b0*/  IMAD.MOV R228, RZ, RZ, -R228 ;  /* 0x000000ffffe47224 */ /* 0x000fe400078e0ae4 */
[----:B------:R-:W-:Y:S01]  /*166c0*/  @!P4 IMAD.IADD R220, R220, 0x1, -R4 ;  /* 0x00000001dcdcc824 */ /* 0x000fe200078e0a04 */
[----:B-1----:R-:W-:Y:S01]  /*166d0*/  MOV R3, R227 ;  /* 0x000000e300037202 */ /* 0x002fe20000000f00 */
[C---:B------:R-:W-:Y:S01]  /*166e0*/  IMAD R223, R4.reuse, R228, R223 ;  /* 0x000000e404df7224 */ /* 0x040fe200078e02df */
[----:B------:R-:W-:Y:S01]  /*166f0*/  ISETP.GT.U32.AND P5, PT, R4, R225, PT ;  /* 0x000000e10400720c */ /* 0x000fe20003fa4070 */
[----:B------:R-:W-:Y:S01]  /*16700*/  IMAD.HI.U32 R227, R2, R226, RZ ;  /* 0x000000e202e37227 */ /* 0x000fe200078e00ff */
[----:B------:R-:W-:-:S03]  /*16710*/  ISETP.GT.U32.AND P4, PT, R4, R220, PT ;  /* 0x000000dc0400720c */ /* 0x000fc60003f84070 */
[----:B------:R-:W-:Y:S01]  /*16720*/  @!P3 IMAD.MOV R3, RZ, RZ, -R3 ;  /* 0x000000ffff03b224 */ /* 0x000fe200078e0a03 */
[----:B------:R-:W-:Y:S01]  /*16730*/  ISETP.GE.AND P3, PT, R221, RZ, PT ;  /* 0x000000ffdd00720c */ /* 0x000fe20003f66270 */
[----:B------:R-:W-:Y:S01]  /*16740*/  @!P0 IMAD.IADD R224, R224, 0x1, -R4 ;  /* 0x00000001e0e08824 */ /* 0x000fe200078e0a04 */
[----:B------:R-:W-:Y:S01]  /*16750*/  ISETP.GE.AND P0, PT, R222, RZ, PT ;  /* 0x000000ffde00720c */ /* 0x000fe20003f06270 */
[----:B------:R-:W-:Y:S01]  /*16760*/  IMAD.MOV R227, RZ, RZ, -R227 ;  /* 0x000000ffffe37224 */ /* 0x000fe200078e0ae3 */
[----:B------:R1:W-:Y:S01]  /*16770*/  STL [R1+0x194], R3 ;  /* 0x0001940301007387 */ /* 0x0003e20000100800 */
[----:B------:R-:W-:Y:S02]  /*16780*/  IMAD.MOV.U32 R28, RZ, RZ, R224 ;  /* 0x000000ffff1c7224 */ /* 0x000fe400078e00e0 */
[----:B------:R-:W-:Y:S02]  /*16790*/  IMAD.MOV.U32 R221, RZ, RZ, R229 ;  /* 0x000000ffffdd7224 */ /* 0x000fe400078e00e5 */
[----:B------:R-:W-:-:S02]  /*167a0*/  @!P4 IMAD.IADD R220, R220, 0x1, -R4 ;  /* 0x00000001dcdcc824 */ /* 0x000fc400078e0a04 */
[----:B------:R-:W-:Y:S02]  /*167b0*/  IMAD R222, R4, R227, R226 ;  /* 0x000000e304de7224 */ /* 0x000fe400078e02e2 */
[----:B------:R-:W-:Y:S01]  /*167c0*/  @!P1 IMAD.MOV R28, RZ, RZ, -R28 ;  /* 0x000000ffff1c9224 */ /* 0x000fe200078e0a1c */
[----:B------:R-:W-:Y:S01]  /*167d0*/  ISETP.GE.AND P1, PT, R219, RZ, PT ;  /* 0x000000ffdb00720c */ /* 0x000fe20003f26270 */
[----:B-1----:R-:W-:Y:S01]  /*167e0*/  IMAD.MOV.U32 R3, RZ, RZ, R220 ;  /* 0x000000ffff037224 */ /* 0x002fe200078e00dc */
[----:B------:R-:W-:Y:S01]  /*167f0*/  IADD3 R219, R0, 0x1ca, RZ ;  /* 0x000001ca00db7810 */ /* 0x000fe20007ffe0ff */
[----:B------:R-:W-:Y:S01]  /*16800*/  IMAD.HI.U32 R226, R2, R221, RZ ;  /* 0x000000dd02e27227 */ /* 0x000fe200078e00ff */
[----:B------:R-:W-:Y:S01]  /*16810*/  ISETP.GT.U32.AND P4, PT, R4, R222, PT ;  /* 0x000000de0400720c */ /* 0x000fe20003f84070 */
[----:B------:R-:W-:Y:S01]  /*16820*/  STL [R1+0x178], R28 ;  /* 0x0001781c01007387 */ /* 0x000fe20000100800 */
[----:B------:R-:W-:Y:S01]  /*16830*/  IADD3 R220, R0, 0x1cd, RZ ;  /* 0x000001cd00dc7810 */ /* 0x000fe20007ffe0ff */
[----:B------:R-:W-:Y:S01]  /*16840*/  @!P2 IMAD.MOV R3, RZ, RZ, -R3 ;  /* 0x000000ffff03a224 */ /* 0x000fe200078e0a03 */
[----:B------:R-:W-:Y:S01]  /*16850*/  ISETP.GT.U32.AND P2, PT, R4, R223, PT ;  /* 0x000000df0400720c */ /* 0x000fe20003f44070 */
[----:B------:R-:W-:Y:S01]  /*16860*/  @!P5 IMAD.IADD R225, R225, 0x1, -R4 ;  /* 0x00000001e1e1d824 */ /* 0x000fe200078e0a04 */
[----:B------:R-:W-:Y:S01]  /*16870*/  ISETP.GE.AND P5, PT, R219, RZ, PT ;  /* 0x000000ffdb00720c */ /* 0x000fe20003fa6270 */
[----:B------:R-:W-:Y:S01]  /*16880*/  IMAD.MOV R226, RZ, RZ, -R226 ;  /* 0x000000ffffe27224 */ /* 0x000fe200078e0ae2 */
[----:B------:R-:W-:Y:S01]  /*16890*/  IABS R219, R219 ;  /* 0x000000db00db7213 */ /* 0x000fe20000000000 */
[----:B------:R1:W-:Y:S01]  /*168a0*/  STL [R1+0x180], R3 ;  /* 0x0001800301007387 */ /* 0x0003e20000100800 */
[----:B------:R-:W-:-:S02]  /*168b0*/  VIADD R229, R0, 0x1cb ;  /* 0x000001cb00e57836 */ /* 0x000fc40000000000 */
[----:B------:R-:W-:Y:S02]  /*168c0*/  IMAD R221, R4, R226, R221 ;  /* 0x000000e204dd7224 */ /* 0x000fe400078e02dd */
[----:B------:R-:W-:Y:S01]  /*168d0*/  IMAD.HI.U32 R230, R2, R219, RZ ;  /* 0x000000db02e67227 */ /* 0x000fe200078e00ff */
[----:B------:R-:W-:-:S03]  /*168e0*/  IABS R226, R229 ;  /* 0x000000e500e27213 */ /* 0x000fc60000000000 */
[----:B------:R-:W-:Y:S02]  /*168f0*/  @!P2 IMAD.IADD R223, R223, 0x1, -R4 ;  /* 0x00000001dfdfa824 */ /* 0x000fe400078e0a04 */
[----:B-1----:R-:W-:Y:S01]  /*16900*/  IMAD.MOV.U32 R3, RZ, RZ, R225 ;  /* 0x000000ffff037224 */ /* 0x002fe200078e00e1 */
[----:B------:R-:W-:Y:S01]  /*16910*/  IABS R225, R220 ;  /* 0x000000dc00e17213 */ /* 0x000fe20000000000 */
[----:B------:R-:W-:Y:S01]  /*16920*/  IMAD.MOV R230, RZ, RZ, -R230 ;  /* 0x000000ffffe67224 */ /* 0x000fe200078e0ae6 */
[C---:B------:R-:W-:Y:S01]  /*16930*/  ISETP.GT.U32.AND P2, PT, R4.reuse, R223, PT ;  /* 0x000000df0400720c */ /* 0x040fe20003f44070 */
[----:B------:R-:W-:Y:S01]  /*16940*/  @!P6 IMAD.MOV R3, RZ, RZ, -R3 ;  /* 0x000000ffff03e224 */ /* 0x000fe200078e0a03 */
[----:B------:R-:W-:Y:S01]  /*16950*/  ISETP.GT.U32.AND P6, PT, R4, R221, PT ;  /* 0x000000dd0400720c */ /* 0x000fe20003fc4070 */
[----:B------:R-:W-:Y:S02]  /*16960*/  @!P4 IMAD.IADD R222, R222, 0x1, -R4 ;  /* 0x00000001dedec824 */ /* 0x000fe400078e0a04 */
[----:B------:R-:W-:Y:S01]  /*16970*/  IMAD R219, R4, R230, R219 ;  /* 0x000000e604db7224 */ /* 0x000fe200078e02db */
[----:B------:R1:W-:Y:S01]  /*16980*/  STL [R1+0x17c], R3 ;  /* 0x00017c0301007387 */ /* 0x0003e20000100800 */
[----:B------:R-:W-:Y:S01]  /*16990*/  VIADD R224, R0, 0x1cc ;  /* 0x000001cc00e07836 */ /* 0x000fe20000000000 */
[----:B------:R-:W-:Y:S01]  /*169a0*/  ISETP.GT.U32.AND P4, PT, R4, R222, PT ;  /* 0x000000de0400720c */ /* 0x000fe20003f84070 */
[----:B------:R-:W-:Y:S01]  /*169b0*/  IMAD.HI.U32 R228, R2, R226, RZ ;  /* 0x000000e202e47227 */ /* 0x000fe200078e00ff */
[----:B------:R-:W-:-:S02]  /*169c0*/  IABS R230, R231 ;  /* 0x000000e700e67213 */ /* 0x000fc40000000000 */
[----:B------:R-:W-:Y:S01]  /*169d0*/  IABS R227, R224 ;  /* 0x000000e000e37213 */ /* 0x000fe20000000000 */
[----:B------:R-:W-:Y:S01]  /*169e0*/  @!P2 IMAD.IADD R223, R223, 0x1, -R4 ;  /* 0x00000001dfdfa824 */ /* 0x000fe200078e0a04 */
[C---:B------:R-:W-:Y:S01]  /*169f0*/  ISETP.GT.U32.AND P2, PT, R4.reuse, R219, PT ;  /* 0x000000db0400720c */ /* 0x040fe20003f44070 */
[----:B------:R-:W-:Y:S02]  /*16a00*/  IMAD.MOV R228, RZ, RZ, -R228 ;  /* 0x000000ffffe47224 */ /* 0x000fe400078e0ae4 */
[----:B------:R-:W-:Y:S01]  /*16a10*/  @!P6 IMAD.IADD R221, R221, 0x1, -R4 ;  /* 0x00000001dddde824 */ /* 0x000fe200078e0a04 */
[----:B-1----:R-:W-:Y:S01]  /*16a20*/  MOV R3, R223 ;  /* 0x000000df00037202 */ /* 0x002fe20000000f00 */
[----:B------:R-:W-:Y:S01]  /*16a30*/  IMAD R226, R4, R228, R226 ;  /* 0x000000e404e27224 */ /* 0x000fe200078e02e2 */
[----:B------:R-:W-:Y:S01]  /*16a40*/  IADD3 R223, R0, 0x1cf, RZ ;  /* 0x000001cf00df7810 */ /* 0x000fe20007ffe0ff */
[----:B------:R-:W-:Y:S01]  /*16a50*/  IMAD.MOV.U32 R228, RZ, RZ, R225 ;  /* 0x000000ffffe47224 */ /* 0x000fe200078e00e1 */
[----:B------:R-:W-:Y:S01]  /*16a60*/  ISETP.GT.U32.AND P6, PT, R4, R221, PT ;  /* 0x000000dd0400720c */ /* 0x000fe20003fc4070 */
[----:B------:R-:W-:Y:S01]  /*16a70*/  IMAD.HI.U32 R225, R2, R227, RZ ;  /* 0x000000e302e17227 */ /* 0x000fe200078e00ff */
[----:B------:R-:W-:-:S02]  /*16a80*/  @!P4 IADD3 R222, R222, -R4, RZ ;  /* 0x80000004dedec210 */ /* 0x000fc40007ffe0ff */
[----:B------:R-:W-:Y:S01]  /*16a90*/  ISETP.GE.AND P4, PT, R229, RZ, PT ;  /* 0x000000ffe500720c */ /* 0x000fe20003f86270 */
[----:B------:R-:W-:Y:S02]  /*16aa0*/  IMAD.MOV R225, RZ, RZ, -R225 ;  /* 0x000000ffffe17224 */ /* 0x000fe400078e0ae1 */
[----:B------:R-:W-:Y:S02]  /*16ab0*/  @!P2 IMAD.IADD R219, R219, 0x1, -R4 ;  /* 0x00000001dbdba824 */ /* 0x000fe400078e0a04 */
[----:B------:R-:W-:Y:S02]  /*16ac0*/  IMAD.MOV.U32 R28, RZ, RZ, R222 ;  /* 0x000000ffff1c7224 */ /* 0x000fe400078e00de */
[C---:B------:R-:W-:Y:S01]  /*16ad0*/  IMAD R225, R4.reuse, R225, R227 ;  /* 0x000000e104e17224 */ /* 0x040fe200078e02e3 */
[----:B------:R-:W-:Y:S01]  /*16ae0*/  ISETP.GT.U32.AND P2, PT, R4, R219, PT ;  /* 0x000000db0400720c */ /* 0x000fe20003f44070 */
[----:B------:R-:W-:-:S04]  /*16af0*/  IMAD.HI.U32 R229, R2, R228, RZ ;  /* 0x000000e402e57227 */ /* 0x000fc800078e00ff */
[----:B------:R-:W-:Y:S01]  /*16b00*/  @!P3 IMAD.MOV R28, RZ, RZ, -R28 ;  /* 0x000000ffff1cb224 */ /* 0x000fe200078e0a1c */
[C---:B------:R-:W-:Y:S01]  /*16b10*/  ISETP.GT.U32.AND P3, PT, R4.reuse, R226, PT ;  /* 0x000000e20400720c */ /* 0x040fe20003f64070 */
[----:B------:R-:W-:Y:S01]  /*16b20*/  @!P6 IMAD.IADD R221, R221, 0x1, -R4 ;  /* 0x00000001dddde824 */ /* 0x000fe200078e0a04 */
[----:B------:R-:W-:Y:S01]  /*16b30*/  ISETP.GT.U32.AND P6, PT, R4, R225, PT ;  /* 0x000000e10400720c */ /* 0x000fe20003fc4070 */
[----:B------:R-:W-:Y:S01]  /*16b40*/  IMAD.MOV R229, RZ, RZ, -R229 ;  /* 0x000000ffffe57224 */ /* 0x000fe200078e0ae5 */
[----:B------:R-:W-:Y:S01]  /*16b50*/  STL [R1+0x16c], R28 ;  /* 0x00016c1c01007387 */ /* 0x000fe20000100800 */
[----:B------:R-:W-:Y:S01]  /*16b60*/  @!P0 IMAD.MOV R3, RZ, RZ, -R3 ;  /* 0x000000ffff038224 */ /* 0x000fe200078e0a03 */
[----:B------:R-:W-:Y:S01]  /*16b70*/  ISETP.GE.AND P0, PT, R224, RZ, PT ;  /* 0x000000ffe000720c */ /* 0x000fe20003f06270 */
[----:B------:R-:W-:Y:S01]  /*16b80*/  IMAD R224, R4, R229, R228 ;  /* 0x000000e504e07224 */ /* 0x000fe200078e02e4 */
[----:B------:R-:W-:Y:S01]  /*16b90*/  @!P2 IADD3 R219, R219, -R4, RZ ;  /* 0x80000004dbdba210 */ /* 0x000fe20007ffe0ff */
[----:B------:R-:W-:Y:S01]  /*16ba0*/  VIADD R222, R0, 0x1ce ;  /* 0x000001ce00de7836 */ /* 0x000fe20000000000 */
[----:B------:R1:W-:Y:S01]  /*16bb0*/  STL [R1+0x168], R3 ;  /* 0x0001680301007387 */ /* 0x0003e20000100800 */
[----:B------:R-:W-:-:S02]  /*16bc0*/  IABS R228, R223 ;  /* 0x000000df00e47213 */ /* 0x000fc40000000000 */
[----:B------:R-:W-:Y:S01]  /*16bd0*/  ISETP.GT.U32.AND P2, PT, R4, R224, PT ;  /* 0x000000e00400720c */ /* 0x000fe20003f44070 */
[--C-:B------:R-:W-:Y:S01]  /*16be0*/  @!P3 IMAD.IADD R226, R226, 0x1, -R4.reuse ;  /* 0x00000001e2e2b824 */ /* 0x100fe200078e0a04 */
[----:B------:R-:W-:Y:S01]  /*16bf0*/  IABS R227, R222 ;  /* 0x000000de00e37213 */ /* 0x000fe20000000000 */
[----:B------:R-:W-:-:S03]  /*16c00*/  @!P6 IMAD.IADD R225, R225, 0x1, -R4 ;  /* 0x00000001e1e1e824 */ /* 0x000fc600078e0a04 */
[C---:B------:R-:W-:Y:S01]  /*16c10*/  ISETP.GT.U32.AND P3, PT, R4.reuse, R226, PT ;  /* 0x000000e20400720c */ /* 0x040fe20003f64070 */
[----:B-1----:R-:W-:Y:S01]  /*16c20*/  IMAD.MOV.U32 R3, RZ, RZ, R221 ;  /* 0x000000ffff037224 */ /* 0x002fe200078e00dd */
[----:B------:R-:W-:Y:S01]  /*16c30*/  ISETP.GT.U32.AND P6, PT, R4, R225, PT ;  /* 0x000000e10400720c */ /* 0x000fe20003fc4070 */
[----:B------:R-:W-:Y:S02]  /*16c40*/  IMAD.MOV.U32 R221, RZ, RZ, R228 ;  /* 0x000000ffffdd7224 */ /* 0x000fe400078e00e4 */
[----:B------:R-:W-:Y:S01]  /*16c50*/  @!P1 IMAD.MOV R3, RZ, RZ, -R3 ;  /* 0x000000ffff039224 */ /* 0x000fe200078e0a03 */
[----:B------:R-:W-:Y:S01]  /*16c60*/  ISETP.GE.AND P1, PT, R220, RZ, PT ;  /* 0x000000ffdc00720c */ /* 0x000fe20003f26270 */
[----:B------:R-:W-:Y:S02]  /*16c70*/  @!P2 IMAD.IADD R224, R224, 0x1, -R4 ;  /* 0x00000001e0e0a824 */ /* 0x000fe400078e0a04 */
[----:B------:R-:W-:Y:S01]  /*16c80*/  IMAD.HI.U32 R228, R2, R227, RZ ;  /* 0x000000e302e47227 */ /* 0x000fe200078e00ff */
[----:B------:R1:W-:Y:S02]  /*16c90*/  STL [R1+0x138], R3 ;  /* 0x0001380301007387 */ /* 0x0003e40000100800 */
[----:B------:R-:W-:Y:S01]  /*16ca0*/  ISETP.GT.U32.AND P2, PT, R4, R224, PT ;  /* 0x000000e00400720c */ /* 0x000fe20003f44070 */
[----:B------:R-:W-:Y:S01]  /*16cb0*/  IMAD.MOV R228, RZ, RZ, -R228 ;  /* 0x000000ffffe47224 */ /* 0x000fe200078e0ae4 */
[-C--:B------:R-:W-:Y:S01]  /*16cc0*/  @!P3 IADD3 R226, R226, -R4.reuse, RZ ;  /* 0x80000004e2e2b210 */ /* 0x080fe20007ffe0ff */
[----:B------:R-:W-:Y:S01]  /*16cd0*/  IMAD.HI.U32 R220, R2, R221, RZ ;  /* 0x000000dd02dc7227 */ /* 0x000fe200078e00ff */
[----:B------:R-:W-:-:S02]  /*16ce0*/  @!P6 IADD3 R225, R225, -R4, RZ ;  /* 0x80000004e1e1e210 */ /* 0x000fc40007ffe0ff */
[----:B------:R-:W-:Y:S01]  /*16cf0*/  ISETP.GE.AND P3, PT, R223, RZ, PT ;  /* 0x000000ffdf00720c */ /* 0x000fe20003f66270 */
[----:B------:R-:W-:Y:S02]  /*16d00*/  IMAD.MOV.U32 R28, RZ, RZ, R226 ;  /* 0x000000ffff1c7224 */ /* 0x000fe400078e00e2 */
[----:B-1----:R-:W-:Y:S02]  /*16d10*/  IMAD.MOV.U32 R3, RZ, RZ, R219 ;  /* 0x000000ffff037224 */ /* 0x002fe400078e00db */
[----:B------:R-:W-:Y:S02]  /*16d20*/  @!P4 IMAD.MOV R28, RZ, RZ, -R28 ;  /* 0x000000ffff1cc224 */ /* 0x000fe400078e0a1c */
[----:B------:R-:W-:Y:S01]  /*16d30*/  @!P5 IMAD.MOV R3, RZ, RZ, -R3 ;  /* 0x000000ffff03d224 */ /* 0x000fe200078e0a03 */
[----:B------:R-:W-:Y:S01]  /*16d40*/  ISETP.GE.AND P5, PT, R222, RZ, PT ;  /* 0x000000ffde00720c */ /* 0x000fe20003fa6270 */
[----:B------:R-:W-:Y:S01]  /*16d50*/  IMAD R222, R4, R228, R227 ;  /* 0x000000e404de7224 */ /* 0x000fe200078e02e3 */
[----:B------:R-:W-:Y:S01]  /*16d60*/  @!P2 IADD3 R224, R224, -R4, RZ ;  /* 0x80000004e0e0a210 */ /* 0x000fe20007ffe0ff */
[----:B------:R-:W-:Y:S01]  /*16d70*/  IMAD.MOV R220, RZ, RZ, -R220 ;  /* 0x000000ffffdc7224 */ /* 0x000fe200078e0adc */
[----:B------:R1:W-:Y:S01]  /*16d80*/  STL [R1+0x140], R3 ;  /* 0x0001400301007387 */ /* 0x0003e20000100800 */
[----:B------:R-:W-:Y:S01]  /*16d90*/  VIADD R223, R0, 0x1d1 ;  /* 0x000001d100df7836 */ /* 0x000fe20000000000 */
[C---:B------:R-:W-:Y:S01]  /*16da0*/  ISETP.GT.U32.AND P6, PT, R4.reuse, R222, PT ;  /* 0x000000de0400720c */ /* 0x040fe20003fc4070 */
[----:B------:R-:W-:Y:S01]  /*16db0*/  IMAD R221, R4, R220, R221 ;  /* 0x000000dc04dd7224 */ /* 0x000fe200078e02dd */
[----:B------:R-:W-:Y:S01]  /*16dc0*/  STL [R1+0x144], R28 ;  /* 0x0001441c01007387 */ /* 0x000fe20000100800 */
[----:B------:R-:W-:-:S02]  /*16dd0*/  VIADD R220, R0, 0x1d2 ;  /* 0x000001d200dc7836 */ /* 0x000fc40000000000 */
[C---:B------:R-:W-:Y:S02]  /*16de0*/  VIADD R219, R0.reuse, 0x1d0 ;  /* 0x000001d000db7836 */ /* 0x040fe40000000000 */
[----:B------:R-:W-:Y:S01]  /*16df0*/  VIADD R227, R0, 0x1d3 ;  /* 0x000001d300e37836 */ /* 0x000fe20000000000 */
[----:B------:R-:W-:Y:S01]  /*16e00*/  ISETP.GE.AND P2, PT, R220, RZ, PT ;  /* 0x000000ffdc00720c */ /* 0x000fe20003f46270 */
[----:B-1----:R-:W-:Y:S01]  /*16e10*/  IMAD.MOV.U32 R3, RZ, RZ, R225 ;  /* 0x000000ffff037224 */ /* 0x002fe200078e00e1 */
[----:B------:R-:W-:Y:S01]  /*16e20*/  ISETP.GE.AND P4, PT, R219, RZ, PT ;  /* 0x000000ffdb00720c */ /* 0x000fe20003f86270 */
[----:B------:R-:W-:Y:S01]  /*16e30*/  VIADD R228, R0, 0x1d4 ;  /* 0x000001d400e47836 */ /* 0x000fe20000000000 */
[----:B------:R-:W-:Y:S01]  /*16e40*/  IABS R220, R220 ;  /* 0x000000dc00dc7213 */ /* 0x000fe20000000000 */
[----:B------:R-:W-:Y:S01]  /*16e50*/  @!P0 IMAD.MOV R3, RZ, RZ, -R3 ;  /* 0x000000ffff038224 */ /* 0x000fe200078e0a03 */
[----:B------:R-:W-:Y:S01]  /*16e60*/  ISETP.GE.AND P0, PT, R223, RZ, PT ;  /* 0x000000ffdf00720c */ /* 0x000fe20003f06270 */
[----:B------:R-:W-:Y:S01]  /*16e70*/  @!P6 IMAD.IADD R222, R222, 0x1, -R4 ;  /* 0x00000001dedee824 */ /* 0x000fe200078e0a04 */
[----:B------:R-:W-:-:S02]  /*16e80*/  IABS R223, R223 ;  /* 0x000000df00df7213 */ /* 0x000fc40000000000 */
[----:B------:R1:W-:Y:S01]  /*16e90*/  STL [R1+0x14c], R3 ;  /* 0x00014c0301007387 */ /* 0x0003e20000100800 */
[----:B------:R-:W-:Y:S02]  /*16ea0*/  IABS R219, R219 ;  /* 0x000000db00db7213 */ /* 0x000fe40000000000 */
[----:B------:R-:W-:Y:S01]  /*16eb0*/  ISETP.GT.U32.AND P6, PT, R4, R222, PT ;  /* 0x000000de0400720c */ /* 0x000fe20003fc4070 */
[----:B------:R-:W-:Y:S01]  /*16ec0*/  IMAD.HI.U32 R229, R2, R223, RZ ;  /* 0x000000df02e57227 */ /* 0x000fe200078e00ff */
[----:B------:R-:W-:-:S03]  /*16ed0*/  IABS R226, R227 ;  /* 0x000000e300e27213 */ /* 0x000fc60000000000 */
[----:B------:R-:W-:-:S04]  /*16ee0*/  IMAD.HI.U32 R225, R2, R219, RZ ;  /* 0x000000db02e17227 */ /* 0x000fc800078e00ff */
[----:B-1----:R-:W-:Y:S02]  /*16ef0*/  IMAD.MOV.U32 R3, RZ, RZ, R224 ;  /* 0x000000ffff037224 */ /* 0x002fe400078e00e0 */
[----:B------:R-:W-:-:S04]  /*16f00*/  IMAD.HI.U32 R224, R2, R220, RZ ;  /* 0x000000dc02e07227 */ /* 0x000fc800078e00ff */
[----:B------:R-:W-:Y:S01]  /*16f10*/  @!P1 IMAD.MOV R3, RZ, RZ, -R3 ;  /* 0x000000ffff039224 */ /* 0x000fe200078e0a03 */
[----:B------:R-:W-:Y:S01]  /*16f20*/  ISETP.GT.U32.AND P1, PT, R4, R221, PT ;  /* 0x000000dd0400720c */ /* 0x000fe20003f24070 */
[----:B------:R-:W-:Y:S01]  /*16f30*/  IMAD.MOV R229, RZ, RZ, -R229 ;  /* 0x000000ffffe57224 */ /* 0x000fe200078e0ae5 */
[----:B------:R-:W-:Y:S01]  /*16f40*/  IADD3 R224, -R224, RZ, RZ ;  /* 0x000000ffe0e07210 */ /* 0x000fe20007ffe1ff */
[----:B------:R-:W-:Y:S01]  /*16f50*/  IMAD.MOV R225, RZ, RZ, -R225 ;  /* 0x000000ffffe17224 */ /* 0x000fe200078e0ae1 */
[----:B------:R1:W-:Y:S01]  /*16f60*/  STL [R1+0x148], R3 ;  /* 0x0001480301007387 */ /* 0x0003e20000100800 */
[----:B------:R-:W-:Y:S02]  /*16f70*/  @!P6 IMAD.IADD R222, R222, 0x1, -R4 ;  /* 0x00000001dedee824 */ /* 0x000fe400078e0a04 */
[C---:B------:R-:W-:Y:S02]  /*16f80*/  IMAD R223, R4.reuse, R229, R223 ;  /* 0x000000e504df7224 */ /* 0x040fe400078e02df */
[----:B------:R-:W-:Y:S01]  /*16f90*/  IMAD R219, R4, R225, R219 ;  /* 0x000000e104db7224 */ /* 0x000fe200078e02db */
[----:B------:R-:W-:Y:S01]  /*16fa0*/  IABS R225, R228 ;  /* 0x000000e400e17213 */ /* 0x000fe20000000000 */
[----:B------:R-:W-:-:S02]  /*16fb0*/  IMAD.MOV.U32 R28, RZ, RZ, R222 ;  /* 0x000000ffff1c7224 */ /* 0x000fc400078e00de */
[----:B------:R-:W-:Y:S01]  /*16fc0*/  @!P1 IMAD.IADD R221, R221, 0x1, -R4 ;  /* 0x00000001dddd9824 */ /* 0x000fe200078e0a04 */
[C---:B------:R-:W-:Y:S01]  /*16fd0*/  ISETP.GT.U32.AND P6, PT, R4.reuse, R219, PT ;  /* 0x000000db0400720c */ /* 0x040fe20003fc4070 */
[----:B------:R-:W-:Y:S01]  /*16fe0*/  IMAD R220, R4, R224, R220 ;  /* 0x000000e004dc7224 */ /* 0x000fe200078e02dc */
[----:B------:R-:W-:Y:S01]  /*16ff0*/  @!P5 IADD3 R28, -R28, RZ, RZ ;  /* 0x000000ff1c1cd210 */ /* 0x000fe20007ffe1ff */
[----:B------:R-:W-:Y:S01]  /*17000*/  IMAD.HI.U32 R233, R2, R226, RZ ;  /* 0x000000e202e97227 */ /* 0x000fe200078e00ff */
[C---:B------:R-:W-:Y:S02]  /*17010*/  ISETP.GT.U32.AND P1, PT, R4.reuse, R221, PT ;  /* 0x000000dd0400720c */ /* 0x040fe40003f24070 */
[----:B------:R-:W-:Y:S01]  /*17020*/  ISETP.GT.U32.AND P5, PT, R4, R220, PT ;  /* 0x000000dc0400720c */ /* 0x000fe20003fa4070 */
[----:B------:R-:W-:Y:S01]  /*17030*/  IMAD.HI.U32 R232, R2, R225, RZ ;  /* 0x000000e102e87227 */ /* 0x000fe200078e00ff */
[----:B------:R-:W-:Y:S03]  /*17040*/  STL [R1+0x130], R28 ;  /* 0x0001301c01007387 */ /* 0x000fe60000100800 */
[----:B------:R-:W-:Y:S01]  /*17050*/  IMAD.MOV R233, RZ, RZ, -R233 ;  /* 0x000000ffffe97224 */ /* 0x000fe200078e0ae9 */
[----:B------:R-:W-:Y:S01]  /*17060*/  IADD3 R232, -R232, RZ, RZ ;  /* 0x000000ffe8e87210 */ /* 0x000fe20007ffe1ff */
[----:B------:R-:W-:-:S02]  /*17070*/  @!P6 IMAD.IADD R219, R219, 0x1, -R4 ;  /* 0x00000001dbdbe824 */ /* 0x000fc400078e0a04 */
[C---:B------:R-:W-:Y:S02]  /*17080*/  IMAD R226, R4.reuse, R233, R226 ;  /* 0x000000e904e27224 */ /* 0x040fe400078e02e2 */
[--C-:B------:R-:W-:Y:S01]  /*17090*/  @!P1 IMAD.IADD R221, R221, 0x1, -R4.reuse ;  /* 0x00000001dddd9824 */ /* 0x100fe200078e0a04 */
[C---:B------:R-:W-:Y:S01]  /*170a0*/  ISETP.GT.U32.AND P1, PT, R4.reuse, R223, PT ;  /* 0x000000df0400720c */ /* 0x040fe20003f24070 */
[C---:B------:R-:W-:Y:S01]  /*170b0*/  IMAD R225, R4.reuse, R232, R225 ;  /* 0x000000e804e17224 */ /* 0x040fe200078e02e1 */
[----:B------:R-:W-:Y:S01]  /*170c0*/  ISETP.GT.U32.AND P6, PT, R4, R219, PT ;  /* 0x000000db0400720c */ /* 0x000fe20003fc4070 */
[----:B-1----:R-:W-:Y:S02]  /*170d0*/  IMAD.MOV.U32 R3, RZ, RZ, R221 ;  /* 0x000000ffff037224 */ /* 0x002fe400078e00dd */
[----:B------:R-:W-:Y:S02]  /*170e0*/  @!P5 IMAD.IADD R220, R220, 0x1, -R4 ;  /* 0x00000001dcdcd824 */ /* 0x000fe400078e0a04 */
[----:B------:R-:W-:Y:S01]  /*170f0*/  @!P3 IMAD.MOV R3, RZ, RZ, -R3 ;  /* 0x000000ffff03b224 */ /* 0x000fe200078e0a03 */
[----:B------:R-:W-:Y:S01]  /*17100*/  ISETP.GT.U32.AND P3, PT, R4, R226, PT ;  /* 0x000000e20400720c */ /* 0x000fe20003f64070 */
[----:B------:R-:W-:-:S03]  /*17110*/  IMAD.HI.U32 R232, R2, R230, RZ ;  /* 0x000000e602e87227 */ /* 0x000fc600078e00ff */
[----:B------:R1:W-:Y:S01]  /*17120*/  STL [R1+0x12c], R3 ;  /* 0x00012c0301007387 */ /* 0x0003e20000100800 */
[----:B------:R-:W-:Y:S01]  /*17130*/  @!P1 IMAD.IADD R223, R223, 0x1, -R4 ;  /* 0x00000001dfdf9824 */ /* 0x000fe200078e0a04 */
[----:B------:R-:W-:Y:S01]  /*17140*/  ISETP.GT.U32.AND P1, PT, R4, R225, PT ;  /* 0x000000e10400720c */ /* 0x000fe20003f24070 */
[----:B------:R-:W-:Y:S02]  /*17150*/  VIADD R224, R0, 0x1d6 ;  /* 0x000001d600e07836 */ /* 0x000fe40000000000 */
[----:B------:R-:W-:Y:S01]  /*17160*/  IMAD.MOV R232, RZ, RZ, -R232 ;  /* 0x000000ffffe87224 */ /* 0x000fe200078e0ae8 */
[C---:B------:R-:W-:Y:S01]  /*17170*/  ISETP.GT.U32.AND P5, PT, R4.reuse, R223, PT ;  /* 0x000000df0400720c */ /* 0x040fe20003fa4070 */
[----:B------:R-:W-:Y:S01]  /*17180*/  @!P6 IMAD.IADD R219, R219, 0x1, -R4 ;  /* 0x00000001dbdbe824 */ /* 0x000fe200078e0a04 */
[----:B------:R-:W-:Y:S01]  /*17190*/  IABS R229, R224 ;  /* 0x000000e000e57213 */ /* 0x000fe20000000000 */
[----:B------:R-:W-:Y:S01]  /*171a0*/  IMAD R230, R4, R232, R230 ;  /* 0x000000e804e67224 */ /* 0x000fe200078e02e6 */
[----:B------:R-:W-:Y:S01]  /*171b0*/  ISETP.GE.AND P6, PT, R227, RZ, PT ;  /* 0x000000ffe300720c */ /* 0x000fe20003fc6270 */
[----:B------:R-:W-:Y:S01]  /*171c0*/  @!P3 IMAD.IADD R226, R226, 0x1, -R4 ;  /* 0x00000001e2e2b824 */ /* 0x000fe200078e0a04 */
[----:B------:R-:W-:Y:S01]  /*171d0*/  IADD3 R227, R0, 0x1d8, RZ ;  /* 0x000001d800e37810 */ /* 0x000fe20007ffe0ff */
[----:B------:R-:W-:Y:S01]  /*171e0*/  IMAD.HI.U32 R222, R2, R229, RZ ;  /* 0x000000e502de7227 */ /* 0x000fe200078e00ff */
[----:B------:R-:W-:-:S02]  /*171f0*/  ISETP.GT.U32.AND P3, PT, R4, R220, PT ;  /* 0x000000dc0400720c */ /* 0x000fc40003f64070 */
[----:B------:R-:W-:Y:S01]  /*17200*/  @!P1 IADD3 R225, R225, -R4, RZ ;  /* 0x80000004e1e19210 */ /* 0x000fe20007ffe0ff */
[----:B------:R-:W-:Y:S01]  /*17210*/  VIADD R221, R0, 0x1d7 ;  /* 0x000001d700dd7836 */ /* 0x000fe20000000000 */
[C---:B------:R-:W-:Y:S01]  /*17220*/  ISETP.GT.U32.AND P1, PT, R4.reuse, R226, PT ;  /* 0x000000e20400720c */ /* 0x040fe20003f24070 */
[----:B------:R-:W-:Y:S01]  /*17230*/  @!P5 IMAD.IADD R223, R223, 0x1, -R4 ;  /* 0x00000001dfdfd824 */ /* 0x000fe200078e0a04 */
[C---:B------:R-:W-:Y:S01]  /*17240*/  ISETP.GT.U32.AND P5, PT, R4.reuse, R230, PT ;  /* 0x000000e60400720c */ /* 0x040fe20003fa4070 */
[----:B------:R-:W-:Y:S01]  /*17250*/  IMAD.MOV R222, RZ, RZ, -R222 ;  /* 0x000000ffffde7224 */ /* 0x000fe200078e0ade */
[----:B------:R-:W-:Y:S01]  /*17260*/  IABS R233, R221 ;  /* 0x000000dd00e97213 */ /* 0x000fe20000000000 */
[----:B-1----:R-:W-:Y:S01]  /*17270*/  IMAD.MOV.U32 R3, RZ, RZ, R219 ;  /* 0x000000ffff037224 */ /* 0x002fe200078e00db */
[----:B------:R-:W-:Y:S01]  /*17280*/  IABS R232, R227 ;  /* 0x000000e300e87213 */ /* 0x000fe20000000000 */
[----:B------:R-:W-:Y:S02]  /*17290*/  IMAD R229, R4, R222, R229 ;  /* 0x000000de04e57224 */ /* 0x000fe400078e02e5 */
[----:B------:R-:W-:-:S02]  /*172a0*/  VIADD R222, R0, 0x1d9 ;  /* 0x000001d900de7836 */ /* 0x000fc40000000000 */
[----:B------:R-:W-:Y:S02]  /*172b0*/  IMAD.MOV.U32 R28, RZ, RZ, R223 ;  /* 0x000000ffff1c7224 */ /* 0x000fe400078e00df */
[----:B------:R-:W-:Y:S01]  /*172c0*/  IMAD.MOV.U32 R219, RZ, RZ, R233 ;  /* 0x000000ffffdb7224 */ /* 0x000fe200078e00e9 */
[----:B------:R-:W-:Y:S01]  /*172d0*/  IABS R233, R222 ;  /* 0x000000de00e97213 */ /* 0x000fe20000000000 */
[----:B------:R-:W-:-:S04]  /*172e0*/  IMAD.HI.U32 R234, R2, R232, RZ ;  /* 0x000000e802ea7227 */ /* 0x000fc800078e00ff */
[----:B------:R-:W-:Y:S01]  /*172f0*/  @!P5 IMAD.IADD R230, R230, 0x1, -R4 ;  /* 0x00000001e6e6d824 */ /* 0x000fe200078e0a04 */
[----:B------:R-:W-:Y:S01]  /*17300*/  IADD3 R234, -R234, RZ, RZ ;  /* 0x000000ffeaea7210 */ /* 0x000fe20007ffe1ff */
[----:B------:R-:W-:Y:S01]  /*17310*/  @!P4 IMAD.MOV R3, RZ, RZ, -R3 ;  /* 0x000000ffff03c224 */ /* 0x000fe200078e0a03 */
[C---:B------:R-:W-:Y:S01]  /*17320*/  ISETP.GT.U32.AND P4, PT, R4.reuse, R225, PT ;  /* 0x000000e10400720c */ /* 0x040fe20003f84070 */
[----:B------:R-:W-:Y:S01]  /*17330*/  @!P0 IMAD.MOV R28, RZ, RZ, -R28 ;  /* 0x000000ffff1c8224 */ /* 0x000fe200078e0a1c */
[----:B------:R-:W-:Y:S01]  /*17340*/  ISETP.GT.U32.AND P0, PT, R4, R230, PT ;  /* 0x000000e60400720c */ /* 0x000fe20003f04070 */
[----:B------:R-:W-:Y:S01]  /*17350*/  @!P1 IMAD.IADD R226, R226, 0x1, -R4 ;  /* 0x00000001e2e29824 */ /* 0x000fe200078e0a04 */
[----:B------:R-:W-:Y:S01]  /*17360*/  ISETP.GE.AND P1, PT, R228, RZ, PT ;  /* 0x000000ffe400720c */ /* 0x000fe20003f26270 */
[----:B------:R-:W-:Y:S01]  /*17370*/  IMAD.HI.U32 R228, R2, R233, RZ ;  /* 0x000000e902e47227 */ /* 0x000fe200078e00ff */
[----:B------:R1:W-:Y:S01]  /*17380*/  STL [R1+0x120], R3 ;  /* 0x0001200301007387 */ /* 0x0003e20000100800 */
[----:B------:R-:W-:-:S02]  /*17390*/  ISETP.GE.AND P5, PT, R231, RZ, PT ;  /* 0x000000ffe700720c */ /* 0x000fc40003fa6270 */
[----:B------:R-:W-:Y:S01]  /*173a0*/  @!P3 IMAD.IADD R220, R220, 0x1, -R4 ;  /* 0x00000001dcdcb824 */ /* 0x000fe200078e0a04 */
[----:B------:R2:W-:Y:S01]  /*173b0*/  STL [R1+0x10c], R28 ;  /* 0x00010c1c01007387 */ /* 0x0005e20000100800 */
[----:B------:R-:W-:Y:S01]  /*173c0*/  ISETP.GT.U32.AND P3, PT, R4, R229, PT ;  /* 0x000000e50400720c */ /* 0x000fe20003f64070 */
[----:B------:R-:W-:Y:S01]  /*173d0*/  IMAD.MOV R228, RZ, RZ, -R228 ;  /* 0x000000ffffe47224 */ /* 0x000fe200078e0ae4 */
[----:B------:R-:W-:Y:S01]  /*173e0*/  IADD3 R231, R0, 0x1db, RZ ;  /* 0x000001db00e77810 */ /* 0x000fe20007ffe0ff */
[----:B------:R-:W-:Y:S01]  /*173f0*/  IMAD R232, R4, R234, R232 ;  /* 0x000000ea04e87224 */ /* 0x000fe200078e02e8 */
[----:B------:R-:W-:Y:S01]  /*17400*/  IADD3 R234, R0, 0x1de, RZ ;  /* 0x000001de00ea7810 */ /* 0x000fe20007ffe0ff */
[----:B------:R-:W-:Y:S02]  /*17410*/  IMAD R228, R4, R228, R233 ;  /* 0x000000e404e47224 */ /* 0x000fe400078e02e9 */
[----:B-1----:R-:W-:Y:S01]  /*17420*/  IMAD.MOV.U32 R3, RZ, RZ, R220 ;  /* 0x000000ffff037224 */ /* 0x002fe200078e00dc */
[----:B--2---:R-:W-:Y:S01]  /*17430*/  MOV R28, R226 ;  /* 0x000000e2001c7202 */ /* 0x004fe20000000f00 */
[----:B------:R-:W-:Y:S01]  /*17440*/  @!P0 IMAD.IADD R230, R230, 0x1, -R4 ;  /* 0x00000001e6e68824 */ /* 0x000fe200078e0a04 */
[----:B------:R-:W-:Y:S01]  /*17450*/  ISETP.GT.U32.AND P0, PT, R4, R228, PT ;  /* 0x000000e40400720c */ /* 0x000fe20003f04070 */
[----:B------:R-:W-:-:S02]  /*17460*/  @!P2 IMAD.MOV R3, RZ, RZ, -R3 ;  /* 0x000000ffff03a224 */ /* 0x000fc400078e0a03 */
[----:B------:R-:W-:Y:S01]  /*17470*/  @!P6 IMAD.MOV R28, RZ, RZ, -R28 ;  /* 0x000000ffff1ce224 */ /* 0x000fe200078e0a1c */
[----:B------:R-:W-:Y:S01]  /*17480*/  ISETP.GT.U32.AND P6, PT, R4, R232, PT ;  /* 0x000000e80400720c */ /* 0x000fe20003fc4070 */
[--C-:B------:R-:W-:Y:S01]  /*17490*/  @!P3 IMAD.IADD R229, R229, 0x1, -R4.reuse ;  /* 0x00000001e5e5b824 */ /* 0x100fe200078e0a04 */
[----:B------:R-:W-:Y:S01]  /*174a0*/  ISETP.GE.AND P3, PT, R224, RZ, PT ;  /* 0x000000ffe000720c */ /* 0x000fe20003f66270 */
[----:B------:R-:W-:Y:S01]  /*174b0*/  @!P4 IMAD.IADD R225, R225, 0x1, -R4 ;  /* 0x00000001e1e1c824 */ /* 0x000fe200078e0a04 */
[----:B------:R1:W-:Y:S01]  /*174c0*/  STL [R1+0x108], R3 ;  /* 0x0001080301007387 */ /* 0x0003e20000100800 */
[----:B------:R-:W-:Y:S02]  /*174d0*/  VIADD R224, R0, 0x1da ;  /* 0x000001da00e07836 */ /* 0x000fe40000000000 */
[----:B------:R-:W-:Y:S01]  /*174e0*/  IMAD.HI.U32 R235, R2, R219, RZ ;  /* 0x000000db02eb7227 */ /* 0x000fe200078e00ff */
[----:B------:R2:W-:Y:S01]  /*174f0*/  STL [R1+0x104], R28 ;  /* 0x0001041c01007387 */ /* 0x0005e20000100800 */
[----:B------:R-:W-:-:S02]  /*17500*/  @!P0 IADD3 R228, R228, -R4, RZ ;  /* 0x80000004e4e48210 */ /* 0x000fc40007ffe0ff */
[----:B------:R-:W-:Y:S01]  /*17510*/  IABS R223, R224 ;  /* 0x000000e000df7213 */ /* 0x000fe20000000000 */
[----:B------:R-:W-:Y:S02]  /*17520*/  IMAD.MOV R235, RZ, RZ, -R235 ;  /* 0x000000ffffeb7224 */ /* 0x000fe400078e0aeb */
[----:B-1----:R-:W-:Y:S01]  /*17530*/  IMAD.MOV.U32 R3, RZ, RZ, R225 ;  /* 0x000000ffff037224 */ /* 0x002fe200078e00e1 */
[----:B------:R-:W-:Y:S01]  /*17540*/  IABS R225, R231 ;  /* 0x000000e700e17213 */ /* 0x000fe20000000000 */
[----:B------:R-:W-:Y:S01]  /*17550*/  @!P6 IMAD.IADD R232, R232, 0x1, -R4 ;  /* 0x00000001e8e8e824 */ /* 0x000fe200078e0a04 */
[----:B------:R-:W-:Y:S01]  /*17560*/  ISETP.GE.AND P6, PT, R224, RZ, PT ;  /* 0x000000ffe000720c */ /* 0x000fe20003fc6270 */
[----:B------:R-:W-:Y:S01]  /*17570*/  @!P1 IMAD.MOV R3, RZ, RZ, -R3 ;  /* 0x000000ffff039224 */ /* 0x000fe200078e0a03 */
[----:B------:R-:W-:Y:S01]  /*17580*/  ISETP.GE.AND P1, PT, R221, RZ, PT ;  /* 0x000000ffdd00720c */ /* 0x000fe20003f26270 */
[----:B------:R-:W-:Y:S01]  /*17590*/  IMAD.HI.U32 R221, R2, R223, RZ ;  /* 0x000000df02dd7227 */ /* 0x000fe200078e00ff */
[----:B------:R-:W-:-:S02]  /*175a0*/  ISETP.GT.U32.AND P0, PT, R4, R232, PT ;  /* 0x000000e80400720c */ /* 0x000fc40003f04070 */
[----:B------:R-:W-:Y:S01]  /*175b0*/  STL [R1+0x100], R3 ;  /* 0x0001000301007387 */ /* 0x000fe20000100800 */
[----:B------:R-:W-:Y:S02]  /*175c0*/  IMAD R219, R4, R235, R219 ;  /* 0x000000eb04db7224 */ /* 0x000fe400078e02db */
[----:B------:R-:W-:Y:S02]  /*175d0*/  IMAD.MOV R224, RZ, RZ, -R221 ;  /* 0x000000ffffe07224 */ /* 0x000fe400078e0add */
[----:B------:R-:W-:Y:S01]  /*175e0*/  IMAD.HI.U32 R220, R2, R225, RZ ;  /* 0x000000e102dc7227 */ /* 0x000fe200078e00ff */
[----:B------:R-:W-:-:S03]  /*175f0*/  ISETP.GT.U32.AND P4, PT, R4, R219, PT ;  /* 0x000000db0400720c */ /* 0x000fc60003f84070 */
[----:B------:R-:W-:Y:S02]  /*17600*/  IMAD R224, R4, R224, R223 ;  /* 0x000000e004e07224 */ /* 0x000fe400078e02df */
[----:B------:R-:W-:Y:S02]  /*17610*/  @!P0 IMAD.IADD R232, R232, 0x1, -R4 ;  /* 0x00000001e8e88824 */ /* 0x000fe400078e0a04 */
[----:B------:R-:W-:Y:S01]  /*17620*/  IMAD.MOV R220, RZ, RZ, -R220 ;  /* 0x000000ffffdc7224 */ /* 0x000fe200078e0adc */
[C---:B------:R-:W-:Y:S01]  /*17630*/  ISETP.GT.U32.AND P0, PT, R4.reuse, R224, PT ;  /* 0x000000e00400720c */ /* 0x040fe20003f04070 */
[----:B--2---:R-:W-:Y:S02]  /*17640*/  IMAD.MOV.U32 R28, RZ, RZ, R230 ;  /* 0x000000ffff1c7224 */ /* 0x004fe400078e00e6 */
[C---:B------:R-:W-:Y:S02]  /*17650*/  IMAD R225, R4.reuse, R220, R225 ;  /* 0x000000dc04e17224 */ /* 0x040fe400078e02e1 */
[----:B------:R-:W-:Y:S01]  /*17660*/  @!P4 IMAD.IADD R219, R219, 0x1, -R4 ;  /* 0x00000001dbdbc824 */ /* 0x000fe200078e0a04 */
[----:B------:R-:W-:Y:S01]  /*17670*/  ISETP.GT.U32.AND P4, PT, R4, R229, PT ;  /* 0x000000e50400720c */ /* 0x000fe20003f84070 */
[----:B------:R-:W-:Y:S01]  /*17680*/  @!P5 IMAD.MOV R28, RZ, RZ, -R28 ;  /* 0x000000ffff1cd224 */ /* 0x000fe200078e0a1c */
[----:B------:R-:W-:Y:S01]  /*17690*/  ISETP.GE.AND P5, PT, R231, RZ, PT ;  /* 0x000000ffe700720c */ /* 0x000fe20003fa6270 */
[----:B------:R-:W-:Y:S01]  /*176a0*/  VIADD R233, R0, 0x1dd ;  /* 0x000001dd00e97836 */ /* 0x000fe20000000000 */
[----:B------:R-:W-:Y:S01]  /*176b0*/  ISETP.GT.U32.AND P2, PT, R4, R219, PT ;  /* 0x000000db0400720c */ /* 0x000fe20003f44070 */
[----:B------:R-:W-:Y:S01]  /*176c0*/  VIADD R235, R0, 0x1df ;  /* 0x000001df00eb7836 */ /* 0x000fe20000000000 */
[----:B------:R1:W-:Y:S01]  /*176d0*/  STL [R1+0xe8], R28 ;  /* 0x0000e81c01007387 */ /* 0x0003e20000100800 */
[----:B------:R-:W-:-:S05]  /*176e0*/  @!P0 IMAD.IADD R224, R224, 0x1, -R4 ;  /* 0x00000001e0e08824 */ /* 0x000fca00078e0a04 */
[----:B------:R-:W-:Y:S01]  /*176f0*/  ISETP.GT.U32.AND P0, PT, R4, R224, PT ;  /* 0x000000e00400720c */ /* 0x000fe20003f04070 */
[----:B------:R-:W-:Y:S01]  /*17700*/  @!P4 IMAD.IADD R229, R229, 0x1, -R4 ;  /* 0x00000001e5e5c824 */ /* 0x000fe200078e0a04 */
[----:B------:R-:W-:Y:S02]  /*17710*/  ISETP.GE.AND P4, PT, R227, RZ, PT ;  /* 0x000000ffe300720c */ /* 0x000fe40003f86270 */
[----:B-1----:R-:W-:Y:S01]  /*17720*/  MOV R28, R232 ;  /* 0x000000e8001c7202 */ /* 0x002fe20000000f00 */
[----:B------:R-:W-:Y:S01]  /*17730*/  IMAD.MOV.U32 R3, RZ, RZ, R229 ;  /* 0x000000ffff037224 */ /* 0x000fe200078e00e5 */
[----:B------:R-:W-:Y:S01]  /*17740*/  @!P2 IADD3 R219, R219, -R4, RZ ;  /* 0x80000004dbdba210 */ /* 0x000fe20007ffe0ff */
[----:B------:R-:W-:Y:S01]  /*17750*/  VIADD R229, R0, 0x1dc ;  /* 0x000001dc00e57836 */ /* 0x000fe20000000000 */
[----:B------:R-:W-:Y:S01]  /*17760*/  ISETP.GE.AND P2, PT, R222, RZ, PT ;  /* 0x000000ffde00720c */ /* 0x000fe20003f46270 */
[----:B------:R-:W-:Y:S01]  /*17770*/  @!P3 IMAD.MOV R3, RZ, RZ, -R3 ;  /* 0x000000ffff03b224 */ /* 0x000fe200078e0a03 */
[----:B------:R-:W-:-:S03]  /*17780*/  ISETP.GT.U32.AND P3, PT, R4, R228, PT ;  /* 0x000000e40400720c */ /* 0x000fc60003f64070 */
[----:B------:R-:W-:Y:S01]  /*17790*/  @!P0 IMAD.IADD R224, R224, 0x1, -R4 ;  /* 0x00000001e0e08824 */ /* 0x000fe200078e0a04 */
[----:B------:R-:W-:Y:S01]  /*177a0*/  ISETP.GT.U32.AND P0, PT, R4, R225, PT ;  /* 0x000000e10400720c */ /* 0x000fe20003f04070 */
[----:B------:R1:W-:Y:S01]  /*177b0*/  STL [R1+0xe4], R3 ;  /* 0x0000e40301007387 */ /* 0x0003e20000100800 */
[----:B------:R-:W-:Y:S01]  /*177c0*/  @!P4 IMAD.MOV R28, RZ, RZ, -R28 ;  /* 0x000000ffff1cc224 */ /* 0x000fe200078e0a1c */
[----:B------:R-:W-:Y:S02]  /*177d0*/  ISETP.GE.AND P4, PT, R234, RZ, PT ;  /* 0x000000ffea00720c */ /* 0x000fe40003f86270 */
[----:B------:R-:W-:-:S04]  /*177e0*/  IABS R234, R234 ;  /* 0x000000ea00ea7213 */ /* 0x000fc80000000000 */
[--C-:B------:R-:W-:Y:S01]  /*177f0*/  @!P3 IMAD.IADD R228, R228, 0x1, -R4.reuse ;  /* 0x00000001e4e4b824 */ /* 0x100fe200078e0a04 */
[----:B------:R-:W-:Y:S01]  /*17800*/  ISETP.GE.AND P3, PT, R233, RZ, PT ;  /* 0x000000ffe900720c */ /* 0x000fe20003f66270 */
[----:B-1----:R-:W-:Y:S01]  /*17810*/  IMAD.MOV.U32 R3, RZ, RZ, R219 ;  /* 0x000000ffff037224 */ /* 0x002fe200078e00db */
[----:B------:R-:W-:Y:S01]  /*17820*/  IABS R233, R233 ;  /* 0x000000e900e97213 */ /* 0x000fe20000000000 */
[----:B------:R-:W-:Y:S01]  /*17830*/  @!P0 IMAD.IADD R225, R225, 0x1, -R4 ;  /* 0x00000001e1e18824 */ /* 0x000fe200078e0a04 */
[----:B------:R-:W-:Y:S01]  /*17840*/  IABS R219, R238 ;  /* 0x000000ee00db7213 */ /* 0x000fe20000000000 */
[----:B------:R-:W-:Y:S01]  /*17850*/  @!P1 IMAD.MOV R3, RZ, RZ, -R3 ;  /* 0x000000ffff039224 */ /* 0x000fe200078e0a03 */
[----:B------:R-:W-:Y:S01]  /*17860*/  ISETP.GE.AND P1, PT, R229, RZ, PT ;  /* 0x000000ffe500720c */ /* 0x000fe20003f26270 */
[----:B------:R-:W-:Y:S01]  /*17870*/  IMAD.HI.U32 R223, R2, R233, RZ ;  /* 0x000000e902df7227 */ /* 0x000fe200078e00ff */
[----:B------:R-:W-:Y:S02]  /*17880*/  IABS R229, R229 ;  /* 0x000000e500e57213 */ /* 0x000fe40000000000 */
[----:B------:R1:W-:Y:S01]  /*17890*/  STL [R1+0xe0], R3 ;  /* 0x0000e00301007387 */ /* 0x0003e20000100800 */
[----:B------:R-:W-:Y:S01]  /*178a0*/  ISETP.GT.U32.AND P0, PT, R4, R225, PT ;  /* 0x000000e10400720c */ /* 0x000fe20003f04070 */
[C---:B------:R-:W-:Y:S01]  /*178b0*/  IMAD.HI.U32 R220, R2.reuse, R234, RZ ;  /* 0x000000ea02dc7227 */ /* 0x040fe200078e00ff */
[----:B------:R-:W-:Y:S01]  /*178c0*/  IADD3 R223, -R223, RZ, RZ ;  /* 0x000000ffdfdf7210 */ /* 0x000fe20007ffe1ff */
[----:B------:R-:W-:Y:S02]  /*178d0*/  STL [R1+0xd4], R28 ;  /* 0x0000d41c01007387 */ /* 0x000fe40000100800 */
[----:B------:R-:W-:-:S04]  /*178e0*/  IMAD.HI.U32 R226, R2, R229, RZ ;  /* 0x000000e502e27227 */ /* 0x000fc800078e00ff */
[----:B-1----:R-:W-:Y:S02]  /*178f0*/  IMAD.MOV.U32 R3, RZ, RZ, R228 ;  /* 0x000000ffff037224 */ /* 0x002fe400078e00e4 */
[----:B------:R-:W-:Y:S02]  /*17900*/  IMAD.MOV R226, RZ, RZ, -R226 ;  /* 0x000000ffffe27224 */ /* 0x000fe400078e0ae2 */
[----:B------:R-:W-:Y:S01]  /*17910*/  @!P2 IMAD.MOV R3, RZ, RZ, -R3 ;  /* 0x000000ffff03a224 */ /* 0x000fe200078e0a03 */
[----:B------:R-:W-:Y:S01]  /*17920*/  ISETP.GE.AND P2, PT, R235, RZ, PT ;  /* 0x000000ffeb00720c */ /* 0x000fe20003f46270 */
[C---:B------:R-:W-:Y:S01]  /*17930*/  IMAD R233, R4.reuse, R223, R233 ;  /* 0x000000df04e97224 */ /* 0x040fe200078e02e9 */
[----:B------:R-:W-:Y:S01]  /*17940*/  IABS R235, R235 ;  /* 0x000000eb00eb7213 */ /* 0x000fe20000000000 */
[C---:B------:R-:W-:Y:S01]  /*17950*/  IMAD R229, R4.reuse, R226, R229 ;  /* 0x000000e204e57224 */ /* 0x040fe200078e02e5 */
[----:B------:R1:W-:Y:S01]  /*17960*/  STL [R1+0xd0], R3 ;  /* 0x0000d00301007387 */ /* 0x0003e20000100800 */
[----:B------:R-:W-:Y:S01]  /*17970*/  @!P0 IMAD.IADD R225, R225, 0x1, -R4 ;  /* 0x00000001e1e18824 */ /* 0x000fe200078e0a04 */
[----:B------:R-:W-:Y:S01]  /*17980*/  ISETP.GT.U32.AND P0, PT, R4, R233, PT ;  /* 0x000000e90400720c */ /* 0x000fe20003f04070 */
[----:B------:R-:W-:Y:S01]  /*17990*/  IMAD.MOV R220, RZ, RZ, -R220 ;  /* 0x000000ffffdc7224 */ /* 0x000fe200078e0adc */
[----:B------:R-:W-:Y:S01]  /*179a0*/  IABS R226, R240 ;  /* 0x000000f000e27213 */ /* 0x000fe20000000000 */
[----:B------:R-:W-:Y:S01]  /*179b0*/  IMAD.HI.U32 R222, R2, R219, RZ ;  /* 0x000000db02de7227 */ /* 0x000fe200078e00ff */
[----:B------:R-:W-:-:S03]  /*179c0*/  IABS R223, R241 ;  /* 0x000000f100df7213 */ /* 0x000fc60000000000 */
[----:B------:R-:W-:Y:S01]  /*179d0*/  IMAD R234, R4, R220, R234 ;  /* 0x000000dc04ea7224 */ /* 0x000fe200078e02ea */
[----:B------:R-:W-:Y:S01]  /*179e0*/  IABS R220, R237 ;  /* 0x000000ed00dc7213 */ /* 0x000fe20000000000 */
[----:B-1----:R-:W-:Y:S01]  /*179f0*/  IMAD.MOV.U32 R3, RZ, RZ, R224 ;  /* 0x000000ffff037224 */ /* 0x002fe200078e00e0 */
[----:B------:R-:W-:Y:S01]  /*17a00*/  MOV R224, R226 ;  /* 0x000000e200e07202 */ /* 0x000fe20000000f00 */
[----:B------:R-:W-:-:S04]  /*17a10*/  IMAD.HI.U32 R221, R2, R235, RZ ;  /* 0x000000eb02dd7227 */ /* 0x000fc800078e00ff */
[----:B------:R-:W-:Y:S01]  /*17a20*/  @!P6 IMAD.MOV R3, RZ, RZ, -R3 ;  /* 0x000000ffff03e224 */ /* 0x000fe200078e0a03 */
[C---:B------:R-:W-:Y:S01]  /*17a30*/  ISETP.GT.U32.AND P6, PT, R4.reuse, R229, PT ;  /* 0x000000e50400720c */ /* 0x040fe20003fc4070 */
[----:B------:R-:W-:Y:S02]  /*17a40*/  @!P0 IMAD.IADD R233, R233, 0x1, -R4 ;  /* 0x00000001e9e98824 */ /* 0x000fe400078e0a04 */
[----:B------:R-:W-:Y:S01]  /*17a50*/  IMAD.MOV R222, RZ, RZ, -R222 ;  /* 0x000000ffffde7224 */ /* 0x000fe200078e0ade */
[----:B------:R1:W-:Y:S01]  /*17a60*/  STL [R1+0xcc], R3 ;  /* 0x0000cc0301007387 */ /* 0x0003e20000100800 */
[----:B------:R-:W-:Y:S01]  /*17a70*/  IMAD.MOV R221, RZ, RZ, -R221 ;  /* 0x000000ffffdd7224 */ /* 0x000fe200078e0add */
[C---:B------:R-:W-:Y:S01]  /*17a80*/  ISETP.GT.U32.AND P0, PT, R4.reuse, R233, PT ;  /* 0x000000e90400720c */ /* 0x040fe20003f04070 */
[C---:B------:R-:W-:Y:S01]  /*17a90*/  IMAD R219, R4.reuse, R222, R219 ;  /* 0x000000de04db7224 */ /* 0x040fe200078e02db */
[----:B------:R-:W-:Y:S01]  /*17aa0*/  IABS R222, R242 ;  /* 0x000000f200de7213 */ /* 0x000fe20000000000 */
[----:B------:R-:W-:Y:S01]  /*17ab0*/  IMAD R235, R4, R221, R235 ;  /* 0x000000dd04eb7224 */ /* 0x000fe200078e02eb */
[----:B------:R-:W-:Y:S01]  /*17ac0*/  IABS R221, R239 ;  /* 0x000000ef00dd7213 */ /* 0x000fe20000000000 */
[----:B------:R-:W-:-:S04]  /*17ad0*/  IMAD.HI.U32 R226, R2, R220, RZ ;  /* 0x000000dc02e27227 */ /* 0x000fc800078e00ff */
[--C-:B------:R-:W-:Y:S02]  /*17ae0*/  @!P6 IMAD.IADD R229, R229, 0x1, -R4.reuse ;  /* 0x00000001e5e5e824 */ /* 0x100fe400078e0a04 */
[----:B-1----:R-:W-:Y:S01]  /*17af0*/  IMAD.MOV.U32 R3, RZ, RZ, R225 ;  /* 0x000000ffff037224 */ /* 0x002fe200078e00e1 */
[----:B------:R-:W-:Y:S01]  /*17b00*/  IABS R225, R243 ;  /* 0x000000f300e17213 */ /* 0x000fe20000000000 */
[----:B------:R-:W-:Y:S01]  /*17b10*/  @!P0 IMAD.IADD R233, R233, 0x1, -R4 ;  /* 0x00000001e9e98824 */ /* 0x000fe200078e0a04 */
[C---:B------:R-:W-:Y:S01]  /*17b20*/  ISETP.GT.U32.AND P6, PT, R4.reuse, R229, PT ;  /* 0x000000e50400720c */ /* 0x040fe20003fc4070 */
[----:B------:R-:W-:Y:S01]  /*17b30*/  @!P5 IMAD.MOV R3, RZ, RZ, -R3 ;  /* 0x000000ffff03d224 */ /* 0x000fe200078e0a03 */
[C---:B------:R-:W-:Y:S01]  /*17b40*/  ISETP.GT.U32.AND P5, PT, R4.reuse, R234, PT ;  /* 0x000000ea0400720c */ /* 0x040fe20003fa4070 */
[----:B------:R-:W-:Y:S01]  /*17b50*/  IMAD.MOV R226, RZ, RZ, -R226 ;  /* 0x000000ffffe27224 */ /* 0x000fe200078e0ae2 */
[----:B------:R-:W-:Y:S01]  /*17b60*/  ISETP.GT.U32.AND P0, PT, R4, R219, PT ;  /* 0x000000db0400720c */ /* 0x000fe20003f04070 */
[----:B------:R-:W-:Y:S01]  /*17b70*/  IMAD.HI.U32 R228, R2, R222, RZ ;  /* 0x000000de02e47227 */ /* 0x000fe200078e00ff */
[----:B------:R1:W-:Y:S03]  /*17b80*/  STL [R1+0xb4], R3 ;  /* 0x0000b40301007387 */ /* 0x0003e60000100800 */
[----:B------:R-:W-:-:S02]  /*17b90*/  IMAD R220, R4, R226, R220 ;  /* 0x000000e204dc7224 */ /* 0x000fc400078e02dc */
[----:B------:R-:W-:-:S04]  /*17ba0*/  IMAD.HI.U32 R227, R2, R221, RZ ;  /* 0x000000dd02e37227 */ /* 0x000fc800078e00ff */
[--C-:B------:R-:W-:Y:S01]  /*17bb0*/  @!P6 IMAD.IADD R229, R229, 0x1, -R4.reuse ;  /* 0x00000001e5e5e824 */ /* 0x100fe200078e0a04 */
[----:B------:R-:W-:Y:S01]  /*17bc0*/  ISETP.GT.U32.AND P6, PT, R4, R235, PT ;  /* 0x000000eb0400720c */ /* 0x000fe20003fc4070 */
[----:B------:R-:W-:Y:S01]  /*17bd0*/  @!P0 IMAD.IADD R219, R219, 0x1, -R4 ;  /* 0x00000001dbdb8824 */ /* 0x000fe200078e0a04 */
[----:B------:R-:W-:Y:S01]  /*17be0*/  @!P5 IADD3 R234, R234, -R4, RZ ;  /* 0x80000004eaead210 */ /* 0x000fe20007ffe0ff */
[----:B------:R-:W-:-:S03]  /*17bf0*/  IMAD.HI.U32 R232, R2, R223, RZ ;  /* 0x000000df02e87227 */ /* 0x000fc600078e00ff */
[C---:B------:R-:W-:Y:S01]  /*17c00*/  ISETP.GT.U32.AND P5, PT, R4.reuse, R234, PT ;  /* 0x000000ea0400720c */ /* 0x040fe20003fa4070 */
[----:B------:R-:W-:Y:S01]  /*17c10*/  IMAD.MOV R226, RZ, RZ, -R228 ;  /* 0x000000ffffe27224 */ /* 0x000fe200078e0ae4 */
[----:B------:R-:W-:Y:S01]  /*17c20*/  ISETP.GT.U32.AND P0, PT, R4, R219, PT ;  /* 0x000000db0400720c */ /* 0x000fe20003f04070 */
[----:B------:R-:W-:Y:S01]  /*17c30*/  IMAD.MOV R230, RZ, RZ, -R227 ;  /* 0x000000ffffe67224 */ /* 0x000fe200078e0ae3 */
[----:B------:R-:W-:Y:S01]  /*17c40*/  IADD3 R227, -R232, RZ, RZ ;  /* 0x000000ffe8e37210 */ /* 0x000fe20007ffe1ff */
[C---:B------:R-:W-:Y:S01]  /*17c50*/  IMAD R222, R4.reuse, R226, R222 ;  /* 0x000000e204de7224 */ /* 0x040fe200078e02de */
[----:B------:R-:W-:Y:S01]  /*17c60*/  IABS R226, R245 ;  /* 0x000000f500e27213 */ /* 0x000fe20000000000 */
[--C-:B------:R-:W-:Y:S02]  /*17c70*/  @!P6 IMAD.IADD R235, R235, 0x1, -R4.reuse ;  /* 0x00000001ebebe824 */ /* 0x100fe400078e0a04 */
[C---:B------:R-:W-:Y:S02]  /*17c80*/  IMAD R221, R4.reuse, R230, R221 ;  /* 0x000000e604dd7224 */ /* 0x040fe400078e02dd */
[C---:B------:R-:W-:Y:S01]  /*17c90*/  IMAD R223, R4.reuse, R227, R223 ;  /* 0x000000e304df7224 */ /* 0x040fe200078e02df */
[----:B------:R-:W-:Y:S01]  /*17ca0*/  ISETP.GT.U32.AND P6, PT, R4, R235, PT ;  /* 0x000000eb0400720c */ /* 0x000fe20003fc4070 */
[--C-:B------:R-:W-:Y:S01]  /*17cb0*/  @!P5 IMAD.IADD R234, R234, 0x1, -R4.reuse ;  /* 0x00000001eaead824 */ /* 0x100fe200078e0a04 */
[C---:B------:R-:W-:Y:S01]  /*17cc0*/  ISETP.GT.U32.AND P5, PT, R4.reuse, R220, PT ;  /* 0x000000dc0400720c */ /* 0x040fe20003fa4070 */
[----:B------:R-:W-:Y:S01]  /*17cd0*/  @!P0 IMAD.IADD R219, R219, 0x1, -R4 ;  /* 0x00000001dbdb8824 */ /* 0x000fe200078e0a04 */
[----:B------:R-:W-:Y:S01]  /*17ce0*/  ISETP.GT.U32.AND P0, PT, R4, R222, PT ;  /* 0x000000de0400720c */ /* 0x000fe20003f04070 */
[----:B-1----:R-:W-:Y:S01]  /*17cf0*/  IMAD.MOV.U32 R3, RZ, RZ, R229 ;  /* 0x000000ffff037224 */ /* 0x002fe200078e00e5 */
[----:B------:R-:W-:Y:S01]  /*17d00*/  IABS R227, R49 ;  /* 0x0000003100e37213 */ /* 0x000fe20000000000 */
[----:B------:R-:W-:-:S04]  /*17d10*/  IMAD.HI.U32 R231, R2, R224, RZ ;  /* 0x000000e002e77227 */ /* 0x000fc800078e00ff */
[----:B------:R-:W-:Y:S02]  /*17d20*/  @!P1 IMAD.MOV R3, RZ, RZ, -R3 ;  /* 0x000000ffff039224 */ /* 0x000fe400078e0a03 */
[--C-:B------:R-:W-:Y:S01]  /*17d30*/  @!P6 IMAD.IADD R235, R235, 0x1, -R4.reuse ;  /* 0x00000001ebebe824 */ /* 0x100fe200078e0a04 */
[----:B------:R-:W-:Y:S01]  /*17d40*/  ISETP.GT.U32.AND P6, PT, R4, R221, PT ;  /* 0x000000dd0400720c */ /* 0x000fe20003fc4070 */
[--C-:B------:R-:W-:Y:S01]  /*17d50*/  @!P5 IMAD.IADD R220, R220, 0x1, -R4.reuse ;  /* 0x00000001dcdcd824 */ /* 0x100fe200078e0a04 */
[----:B------:R-:W-:Y:S01]  /*17d60*/  ISETP.GT.U32.AND P5, PT, R4, R223, PT ;  /* 0x000000df0400720c */ /* 0x000fe20003fa4070 */
[----:B------:R-:W-:Y:S01]  /*17d70*/  @!P0 IMAD.IADD R222, R222, 0x1, -R4 ;  /* 0x00000001dede8824 */ /* 0x000fe200078e0a04 */
[----:B------:R1:W-:Y:S01]  /*17d80*/  STL [R1+0x88], R3 ;  /* 0x0000880301007387 */ /* 0x0003e20000100800 */
[----:B------:R-:W-:-:S03]  /*17d90*/  IMAD.HI.U32 R230, R2, R226, RZ ;  /* 0x000000e202e67227 */ /* 0x000fc600078e00ff */
[----:B------:R-:W-:Y:S01]  /*17da0*/  ISETP.GT.U32.AND P1, PT, R4, R222, PT ;  /* 0x000000de0400720c */ /* 0x000fe20003f24070 */
[----:B------:R-:W-:Y:S02]  /*17db0*/  IMAD.MOV R228, RZ, RZ, -R231 ;  /* 0x000000ffffe47224 */ /* 0x000fe400078e0ae7 */
[----:B------:R-:W-:-:S04]  /*17dc0*/  IMAD.HI.U32 R231, R2, R225, RZ ;  /* 0x000000e102e77227 */ /* 0x000fc800078e00ff */
[----:B------:R-:W-:Y:S01]  /*17dd0*/  @!P6 IMAD.IADD R221, R221, 0x1, -R4 ;  /* 0x00000001dddde824 */ /* 0x000fe200078e0a04 */
[----:B------:R-:W-:Y:S01]  /*17de0*/  ISETP.GT.U32.AND P6, PT, R4, R220, PT ;  /* 0x000000dc0400720c */ /* 0x000fe20003fc4070 */
[----:B------:R-:W-:Y:S01]  /*17df0*/  IMAD.MOV R230, RZ, RZ, -R230 ;  /* 0x000000ffffe67224 */ /* 0x000fe200078e0ae6 */
[----:B------:R-:W-:Y:S01]  /*17e00*/  @!P5 IADD3 R223, R223, -R4, RZ ;  /* 0x80000004dfdfd210 */ /* 0x000fe20007ffe0ff */
[----:B------:R-:W-:Y:S01]  /*17e10*/  IMAD.HI.U32 R236, R2, R227, RZ ;  /* 0x000000e302ec7227 */ /* 0x000fe200078e00ff */
[C---:B------:R-:W-:Y:S02]  /*17e20*/  ISETP.GT.U32.AND P0, PT, R4.reuse, R221, PT ;  /* 0x000000dd0400720c */ /* 0x040fe40003f04070 */
[C---:B------:R-:W-:Y:S01]  /*17e30*/  ISETP.GT.U32.AND P5, PT, R4.reuse, R223, PT ;  /* 0x000000df0400720c */ /* 0x040fe20003fa4070 */
[----:B------:R-:W-:Y:S01]  /*17e40*/  IMAD R224, R4, R228, R224 ;  /* 0x000000e404e07224 */ /* 0x000fe200078e02e0 */
[----:B------:R-:W-:Y:S01]  /*17e50*/  IABS R228, R48 ;  /* 0x0000003000e47213 */ /* 0x000fe20000000000 */
[----:B------:R-:W-:-:S02]  /*17e60*/  IMAD.MOV R231, RZ, RZ, -R231 ;  /* 0x000000ffffe77224 */ /* 0x000fc400078e0ae7 */
[C---:B------:R-:W-:Y:S02]  /*17e70*/  IMAD R226, R4.reuse, R230, R226 ;  /* 0x000000e604e27224 */ /* 0x040fe400078e02e2 */
[----:B------:R-:W-:Y:S01]  /*17e80*/  IMAD.MOV R230, RZ, RZ, -R236 ;  /* 0x000000ffffe67224 */ /* 0x000fe200078e0aec */
[----:B------:R-:W-:Y:S01]  /*17e90*/  IABS R236, R45 ;  /* 0x0000002d00ec7213 */ /* 0x000fe20000000000 */
[----:B------:R-:W-:Y:S02]  /*17ea0*/  IMAD R225, R4, R231, R225 ;  /* 0x000000e704e17224 */ /* 0x000fe400078e02e1 */
[--C-:B------:R-:W-:Y:S01]  /*17eb0*/  @!P6 IMAD.IADD R220, R220, 0x1, -R4.reuse ;  /* 0x00000001dcdce824 */ /* 0x100fe200078e0a04 */
[C---:B------:R-:W-:Y:S01]  /*17ec0*/  ISETP.GT.U32.AND P6, PT, R4.reuse, R224, PT ;  /* 0x000000e00400720c */ /* 0x040fe20003fc4070 */
[----:B------:R-:W-:Y:S01]  /*17ed0*/  IMAD R227, R4, R230, R227 ;  /* 0x000000e604e37224 */ /* 0x000fe200078e02e3 */
[----:B------:R-:W-:Y:S01]  /*17ee0*/  IABS R230, R47 ;  /* 0x0000002f00e67213 */ /* 0x000fe20000000000 */
[--C-:B------:R-:W-:Y:S01]  /*17ef0*/  @!P1 IMAD.IADD R222, R222, 0x1, -R4.reuse ;  /* 0x00000001dede9824 */ /* 0x100fe200078e0a04 */
[C---:B------:R-:W-:Y:S01]  /*17f00*/  ISETP.GT.U32.AND P1, PT, R4.reuse, R226, PT ;  /* 0x000000e20400720c */ /* 0x040fe20003f24070 */
[----:B------:R-:W-:Y:S01]  /*17f10*/  @!P0 IMAD.IADD R221, R221, 0x1, -R4 ;  /* 0x00000001dddd8824 */ /* 0x000fe200078e0a04 */
[----:B------:R-:W-:Y:S01]  /*17f20*/  ISETP.GT.U32.AND P0, PT, R4, R225, PT ;  /* 0x000000e10400720c */ /* 0x000fe20003f04070 */
[----:B------:R-:W-:-:S04]  /*17f30*/  IMAD.HI.U32 R232, R2, R228, RZ ;  /* 0x000000e402e87227 */ /* 0x000fc800078e00ff */
[----:B------:R-:W-:Y:S01]  /*17f40*/  VIADD R28, R0, 0x1ea ;  /* 0x000001ea001c7836 */ /* 0x000fe20000000000 */
[----:B------:R-:W-:Y:S01]  /*17f50*/  IADD3 R231, -R232, RZ, RZ ;  /* 0x000000ffe8e77210 */ /* 0x000fe20007ffe1ff */
[--C-:B------:R-:W-:Y:S01]  /*17f60*/  @!P5 IMAD.IADD R223, R223, 0x1, -R4.reuse ;  /* 0x00000001dfdfd824 */ /* 0x100fe200078e0a04 */
[----:B------:R-:W-:Y:S01]  /*17f70*/  ISETP.GT.U32.AND P5, PT, R4, R227, PT ;  /* 0x000000e30400720c */ /* 0x000fe20003fa4070 */
[----:B------:R-:W-:Y:S01]  /*17f80*/  @!P6 IMAD.IADD R224, R224, 0x1, -R4 ;  /* 0x00000001e0e0e824 */ /* 0x000fe200078e0a04 */
[----:B------:R-:W-:Y:S01]  /*17f90*/  IABS R232, R28 ;  /* 0x0000001c00e87213 */ /* 0x000fe20000000000 */
[----:B------:R-:W-:Y:S01]  /*17fa0*/  IMAD R228, R4, R231, R228 ;  /* 0x000000e704e47224 */ /* 0x000fe200078e02e4 */
[----:B------:R-:W-:Y:S01]  /*17fb0*/  IABS R231, R46 ;  /* 0x0000002e00e77213 */ /* 0x000fe20000000000 */
[----:B------:R-:W-:Y:S01]  /*17fc0*/  @!P1 IMAD.IADD R226, R226, 0x1, -R4 ;  /* 0x00000001e2e29824 */ /* 0x000fe200078e0a04 */
[----:B------:R-:W-:Y:S01]  /*17fd0*/  @!P0 IADD3 R225, R225, -R4, RZ ;  /* 0x80000004e1e18210 */ /* 0x000fe20007ffe0ff */
[----:B------:R-:W-:Y:S01]  /*17fe0*/  IMAD.HI.U32 R244, R2, R232, RZ ;  /* 0x000000e802f47227 */ /* 0x000fe200078e00ff */
[----:B------:R-:W-:-:S02]  /*17ff0*/  ISETP.GT.U32.AND P0, PT, R4, R224, PT ;  /* 0x000000e00400720c */ /* 0x000fc40003f04070 */
[C---:B------:R-:W-:Y:S01]  /*18000*/  ISETP.GT.U32.AND P6, PT, R4.reuse, R228, PT ;  /* 0x000000e40400720c */ /* 0x040fe20003fc4070 */
[----:B------:R-:W-:Y:S01]  /*18010*/  IMAD.MOV R229, RZ, RZ, -R244 ;  /* 0x000000ffffe57224 */ /* 0x000fe200078e0af4 */
[----:B------:R-:W-:Y:S01]  /*18020*/  ISETP.GT.U32.AND P1, PT, R4, R225, PT ;  /* 0x000000e10400720c */ /* 0x000fe20003f24070 */
[----:B------:R-:W-:-:S04]  /*18030*/  IMAD.HI.U32 R244, R2, R231, RZ ;  /* 0x000000e702f47227 */ /* 0x000fc800078e00ff */
[----:B------:R-:W-:Y:S01]  /*18040*/  @!P5 IMAD.IADD R227, R227, 0x1, -R4 ;  /* 0x00000001e3e3d824 */ /* 0x000fe200078e0a04 */
[----:B------:R-:W-:Y:S01]  /*18050*/  ISETP.GT.U32.AND P5, PT, R4, R226, PT ;  /* 0x000000e20400720c */ /* 0x000fe20003fa4070 */
[----:B------:R-:W-:Y:S01]  /*18060*/  IMAD.HI.U32 R246, R2, R230, RZ ;  /* 0x000000e602f67227 */ /* 0x000fe200078e00ff */
[----:B------:R-:W-:-:S03]  /*18070*/  IADD3 R244, -R244, RZ, RZ ;  /* 0x000000fff4f47210 */ /* 0x000fc60007ffe1ff */
[----:B------:R-:W-:Y:S02]  /*18080*/  IMAD.MOV R246, RZ, RZ, -R246 ;  /* 0x000000fffff67224 */ /* 0x000fe400078e0af6 */
[C---:B------:R-:W-:Y:S02]  /*18090*/  IMAD R229, R4.reuse, R229, R232 ;  /* 0x000000e504e57224 */ /* 0x040fe400078e02e8 */
[C---:B------:R-:W-:Y:S02]  /*180a0*/  IMAD R230, R4.reuse, R246, R230 ;  /* 0x000000f604e67224 */ /* 0x040fe400078e02e6 */
[----:B------:R-:W-:Y:S02]  /*180b0*/  IMAD R231, R4, R244, R231 ;  /* 0x000000f404e77224 */ /* 0x000fe400078e02e7 */
[--C-:B------:R-:W-:Y:S01]  /*180c0*/  @!P0 IMAD.IADD R224, R224, 0x1, -R4.reuse ;  /* 0x00000001e0e08824 */ /* 0x100fe200078e0a04 */
[----:B------:R-:W-:Y:S01]  /*180d0*/  ISETP.GT.U32.AND P0, PT, R4, R229, PT ;  /* 0x000000e50400720c */ /* 0x000fe20003f04070 */
[----:B-1----:R-:W-:Y:S01]  /*180e0*/  IMAD.MOV.U32 R3, RZ, RZ, R233 ;  /* 0x000000ffff037224 */ /* 0x002fe200078e00e9 */
[----:B------:R-:W-:Y:S01]  /*180f0*/  IABS R233, R43 ;  /* 0x0000002b00e97213 */ /* 0x000fe20000000000 */
[--C-:B------:R-:W-:Y:S01]  /*18100*/  @!P6 IMAD.IADD R228, R228, 0x1, -R4.reuse ;  /* 0x00000001e4e4e824 */ /* 0x100fe200078e0a04 */
[C---:B------:R-:W-:Y:S01]  /*18110*/  ISETP.GT.U32.AND P6, PT, R4.reuse, R227, PT ;  /* 0x000000e30400720c */ /* 0x040fe20003fc4070 */
[--C-:B------:R-:W-:Y:S01]  /*18120*/  @!P1 IMAD.IADD R225, R225, 0x1, -R4.reuse ;  /* 0x00000001e1e19824 */ /* 0x100fe200078e0a04 */
[----:B------:R-:W-:Y:S01]  /*18130*/  ISETP.GT.U32.AND P1, PT, R4, R230, PT ;  /* 0x000000e60400720c */ /* 0x000fe20003f24070 */
[----:B------:R-:W-:Y:S01]  /*18140*/  @!P5 IMAD.IADD R226, R226, 0x1, -R4 ;  /* 0x00000001e2e2d824 */ /* 0x000fe200078e0a04 */
[----:B------:R-:W-:Y:S01]  /*18150*/  ISETP.GT.U32.AND P5, PT, R4, R231, PT ;  /* 0x000000e70400720c */ /* 0x000fe20003fa4070 */
[----:B------:R-:W-:Y:S01]  /*18160*/  IMAD.HI.U32 R232, R2, R236, RZ ;  /* 0x000000ec02e87227 */ /* 0x000fe200078e00ff */
[----:B------:R-:W-:-:S02]  /*18170*/  @!P3 IADD3 R3, -R3, RZ, RZ ;  /* 0x000000ff0303b210 */ /* 0x000fc40007ffe1ff */
[----:B------:R-:W-:Y:S01]  /*18180*/  ISETP.GT.U32.AND P3, PT, R4, R228, PT ;  /* 0x000000e40400720c */ /* 0x000fe20003f64070 */
[----:B------:R-:W-:Y:S01]  /*18190*/  IMAD.MOV R232, RZ, RZ, -R232 ;  /* 0x000000ffffe87224 */ /* 0x000fe200078e0ae8 */
[----:B------:R-:W-:Y:S01]  /*181a0*/  @!P0 IADD3 R229, R229, -R4, RZ ;  /* 0x80000004e5e58210 */ /* 0x000fe20007ffe0ff */
[----:B------:R1:W-:Y:S01]  /*181b0*/  STL [R1+0x80], R3 ;  /* 0x0000800301007387 */ /* 0x0003e20000100800 */
[----:B------:R-:W-:Y:S01]  /*181c0*/  IMAD.HI.U32 R244, R2, R233, RZ ;  /* 0x000000e902f47227 */ /* 0x000fe200078e00ff */
[----:B------:R-:W-:-:S03]  /*181d0*/  ISETP.GE.AND P0, PT, R237, RZ, PT ;  /* 0x000000ffed00720c */ /* 0x000fc60003f06270 */
[----:B------:R-:W-:Y:S01]  /*181e0*/  IMAD R232, R4, R232, R236 ;  /* 0x000000e804e87224 */ /* 0x000fe200078e02ec */
[----:B------:R-:W-:Y:S01]  /*181f0*/  IABS R236, R42 ;  /* 0x0000002a00ec7213 */ /* 0x000fe20000000000 */
[--C-:B------:R-:W-:Y:S01]  /*18200*/  @!P1 IMAD.IADD R230, R230, 0x1, -R4.reuse ;  /* 0x00000001e6e69824 */ /* 0x100fe200078e0a04 */
[C---:B------:R-:W-:Y:S01]  /*18210*/  ISETP.GT.U32.AND P1, PT, R4.reuse, R229, PT ;  /* 0x000000e50400720c */ /* 0x040fe20003f24070 */
[----:B------:R-:W-:Y:S02]  /*18220*/  @!P5 IMAD.IADD R231, R231, 0x1, -R4 ;  /* 0x00000001e7e7d824 */ /* 0x000fe400078e0a04 */
[----:B-1----:R-:W-:Y:S01]  /*18230*/  IMAD.MOV.U32 R3, RZ, RZ, R234 ;  /* 0x000000ffff037224 */ /* 0x002fe200078e00ea */
[----:B------:R-:W-:Y:S01]  /*18240*/  ISETP.GT.U32.AND P5, PT, R4, R230, PT ;  /* 0x000000e60400720c */ /* 0x000fe20003fa4070 */
[----:B------:R-:W-:Y:S01]  /*18250*/  @!P3 IMAD.IADD R228, R228, 0x1, -R4 ;  /* 0x00000001e4e4b824 */ /* 0x000fe200078e0a04 */
[----:B------:R-:W-:Y:S01]  /*18260*/  ISETP.GE.AND P3, PT, R238, RZ, PT ;  /* 0x000000ffee00720c */ /* 0x000fe20003f66270 */
[----:B------:R-:W-:Y:S01]  /*18270*/  @!P4 IMAD.MOV R3, RZ, RZ, -R3 ;  /* 0x000000ffff03c224 */ /* 0x000fe200078e0a03 */
[----:B------:R-:W-:Y:S01]  /*18280*/  ISETP.GT.U32.AND P4, PT, R4, R231, PT ;  /* 0x000000e70400720c */ /* 0x000fe20003f84070 */
[----:B------:R-:W-:-:S03]  /*18290*/  IMAD.HI.U32 R238, R2, R236, RZ ;  /* 0x000000ec02ee7227 */ /* 0x000fc600078e00ff */
[----:B------:R1:W-:Y:S01]  /*182a0*/  STL [R1+0x7c], R3 ;  /* 0x00007c0301007387 */ /* 0x0003e20000100800 */
[----:B------:R-:W-:Y:S02]  /*182b0*/  IMAD.MOV R237, RZ, RZ, -R244 ;  /* 0x000000ffffed7224 */ /* 0x000fe400078e0af4 */
[----:B------:R-:W-:Y:S02]  /*182c0*/  IMAD.MOV R238, RZ, RZ, -R238 ;  /* 0x000000ffffee7224 */ /* 0x000fe400078e0aee */
[C---:B------:R-:W-:Y:S01]  /*182d0*/  IMAD R233, R4.reuse, R237, R233 ;  /* 0x000000ed04e97224 */ /* 0x040fe200078e02e9 */
[----:B------:R-:W-:Y:S01]  /*182e0*/  IABS R237, R29 ;  /* 0x0000001d00ed7213 */ /* 0x000fe20000000000 */
[C---:B------:R-:W-:Y:S01]  /*182f0*/  IMAD R234, R4.reuse, R238, R236 ;  /* 0x000000ee04ea7224 */ /* 0x040fe200078e02ec */
[----:B------:R-:W-:Y:S01]  /*18300*/  IABS R236, R41 ;  /* 0x0000002900ec7213 */ /* 0x000fe20000000000 */
[----:B------:R-:W-:Y:S01]  /*18310*/  @!P1 IMAD.IADD R229, R229, 0x1, -R4 ;  /* 0x00000001e5e59824 */ /* 0x000fe200078e0a04 */
[----:B------:R-:W-:Y:S01]  /*18320*/  ISETP.GT.U32.AND P1, PT, R4, R233, PT ;  /* 0x000000e90400720c */ /* 0x000fe20003f24070 */
[----:B-1----:R-:W-:Y:S01]  /*18330*/  IMAD.MOV.U32 R3, RZ, RZ, R235 ;  /* 0x000000ffff037224 */ /* 0x002fe200078e00eb */
[----:B------:R-:W-:Y:S01]  /*18340*/  @!P4 IADD3 R231, R231, -R4, RZ ;  /* 0x80000004e7e7c210 */ /* 0x000fe20007ffe0ff */
[----:B------:R-:W-:Y:S01]  /*18350*/  IMAD.HI.U32 R235, R2, R236, RZ ;  /* 0x000000ec02eb7227 */ /* 0x000fe200078e00ff */
[----:B------:R-:W-:-:S03]  /*18360*/  ISETP.GT.U32.AND P4, PT, R4, R234, PT ;  /* 0x000000ea0400720c */ /* 0x000fc60003f84070 */
[----:B------:R-:W-:Y:S01]  /*18370*/  @!P2 IMAD.MOV R3, RZ, RZ, -R3 ;  /* 0x000000ffff03a224 */ /* 0x000fe200078e0a03 */
[----:B------:R-:W-:Y:S01]  /*18380*/  IADD3 R235, -R235, RZ, RZ ;  /* 0x000000ffebeb7210 */ /* 0x000fe20007ffe1ff */
[----:B------:R-:W-:Y:S01]  /*18390*/  IMAD.HI.U32 R238, R2, R237, RZ ;  /* 0x000000ed02ee7227 */ /* 0x000fe200078e00ff */
[----:B------:R-:W-:Y:S02]  /*183a0*/  ISETP.GE.AND P2, PT, R241, RZ, PT ;  /* 0x000000fff100720c */ /* 0x000fe40003f46270 */
[----:B------:R1:W-:Y:S01]  /*183b0*/  STL [R1+0x78], R3 ;  /* 0x0000780301007387 */ /* 0x0003e20000100800 */
[----:B------:R-:W-:Y:S02]  /*183c0*/  @!P1 IMAD.IADD R233, R233, 0x1, -R4 ;  /* 0x00000001e9e99824 */ /* 0x000fe400078e0a04 */
[----:B------:R-:W-:Y:S01]  /*183d0*/  IMAD R235, R4, R235, R236 ;  /* 0x000000eb04eb7224 */ /* 0x000fe200078e02ec */
[----:B------:R-:W-:Y:S01]  /*183e0*/  STL [R1+0x2ef8], R248 ;  /* 0x002ef8f801007387 */ /* 0x000fe20000100800 */
[--C-:B------:R-:W-:Y:S01]  /*183f0*/  @!P4 IMAD.IADD R234, R234, 0x1, -R4.reuse ;  /* 0x00000001eaeac824 */ /* 0x100fe200078e0a04 */
[C---:B------:R-:W-:Y:S01]  /*18400*/  ISETP.GT.U32.AND P1, PT, R4.reuse, R233, PT ;  /* 0x000000e90400720c */ /* 0x040fe20003f24070 */
[----:B------:R-:W-:Y:S01]  /*18410*/  @!P6 IMAD.IADD R227, R227, 0x1, -R4 ;  /* 0x00000001e3e3e824 */ /* 0x000fe200078e0a04 */
[C---:B------:R-:W-:Y:S01]  /*18420*/  ISETP.GT.U32.AND P6, PT, R4.reuse, R232, PT ;  /* 0x000000e80400720c */ /* 0x040fe20003fc4070 */
[----:B------:R-:W-:Y:S01]  /*18430*/  @!P0 IMAD.MOV R220, RZ, RZ, -R220 ;  /* 0x000000ffffdc8224 */ /* 0x000fe200078e0adc */
[----:B------:R-:W-:Y:S01]  /*18440*/  ISETP.GT.U32.AND P4, PT, R4, R234, PT ;  /* 0x000000ea0400720c */ /* 0x000fe20003f84070 */
[----:B-1----:R-:W-:Y:S01]  /*18450*/  IMAD.MOV.U32 R3, RZ, RZ, R219 ;  /* 0x000000ffff037224 */ /* 0x002fe200078e00db */
[----:B------:R-:W-:Y:S01]  /*18460*/  STL [R1+0x2ef4], R39 ;  /* 0x002ef42701007387 */ /* 0x000fe20000100800 */
[----:B------:R-:W-:Y:S01]  /*18470*/  IMAD.MOV R219, RZ, RZ, -R238 ;  /* 0x000000ffffdb7224 */ /* 0x000fe200078e0aee */
[----:B------:R-:W-:Y:S01]  /*18480*/  IABS R238, R44 ;  /* 0x0000002c00ee7213 */ /* 0x000fe20000000000 */
[----:B------:R-:W-:Y:S01]  /*18490*/  @!P3 IMAD.MOV R3, RZ, RZ, -R3 ;  /* 0x000000ffff03b224 */ /* 0x000fe200078e0a03 */
[----:B------:R-:W-:Y:S01]  /*184a0*/  ISETP.GE.AND P3, PT, R240, RZ, PT ;  /* 0x000000fff000720c */ /* 0x000fe20003f66270 */
[C---:B------:R-:W-:Y:S01]  /*184b0*/  IMAD R236, R4.reuse, R219, R237 ;  /* 0x000000db04ec7224 */ /* 0x040fe200078e02ed */
[----:B------:R-:W-:Y:S01]  /*184c0*/  IABS R237, R252 ;  /* 0x000000fc00ed7213 */ /* 0x000fe20000000000 */
[--C-:B------:R-:W-:Y:S01]  /*184d0*/  @!P1 IMAD.IADD R233, R233, 0x1, -R4.reuse ;  /* 0x00000001e9e99824 */ /* 0x100fe200078e0a04 */
[----:B------:R-:W-:Y:S01]  /*184e0*/  ISETP.GT.U32.AND P1, PT, R4, R235, PT ;  /* 0x000000eb0400720c */ /* 0x000fe20003f24070 */
[----:B------:R-:W-:Y:S01]  /*184f0*/  IMAD.HI.U32 R241, R2, R238, RZ ;  /* 0x000000ee02f17227 */ /* 0x000fe200078e00ff */
[----:B------:R-:W-:Y:S01]  /*18500*/  @!P6 IADD3 R232, R232, -R4, RZ ;  /* 0x80000004e8e8e210 */ /* 0x000fe20007ffe0ff */
[----:B------:R-:W-:Y:S01]  /*18510*/  STL [R1+0x2ef0], R38 ;  /* 0x002ef02601007387 */ /* 0x000fe20000100800 */
[----:B------:R-:W-:Y:S01]  /*18520*/  IABS R219, R248 ;  /* 0x000000f800db7213 */ /* 0x000fe20000000000 */
[--C-:B------:R-:W-:Y:S01]  /*18530*/  @!P4 IMAD.IADD R234, R234, 0x1, -R4.reuse ;  /* 0x00000001eaeac824 */ /* 0x100fe200078e0a04 */
[----:B------:R-:W-:Y:S01]  /*18540*/  ISETP.GT.U32.AND P4, PT, R4, R236, PT ;  /* 0x000000ec0400720c */ /* 0x000fe20003f84070 */
[----:B------:R-:W-:Y:S01]  /*18550*/  IMAD.HI.U32 R240, R2, R237, RZ ;  /* 0x000000ed02f07227 */ /* 0x000fe200078e00ff */
[----:B------:R-:W-:Y:S01]  /*18560*/  ISETP.GT.U32.AND P6, PT, R4, R232, PT ;  /* 0x000000e80400720c */ /* 0x000fe20003fc4070 */
[----:B------:R-:W-:Y:S02]  /*18570*/  STL [R1+0x2eec], R37 ;  /* 0x002eec2501007387 */ /* 0x000fe40000100800 */
[--C-:B------:R-:W-:Y:S01]  /*18580*/  @!P5 IMAD.IADD R230, R230, 0x1, -R4.reuse ;  /* 0x00000001e6e6d824 */ /* 0x100fe200078e0a04 */
[----:B------:R-:W-:Y:S01]  /*18590*/  IADD3 R240, -R240, RZ, RZ ;  /* 0x000000fff0f07210 */ /* 0x000fe20007ffe1ff */
[--C-:B------:R-:W-:Y:S01]  /*185a0*/  @!P1 IMAD.IADD R235, R235, 0x1, -R4.reuse ;  /* 0x00000001ebeb9824 */ /* 0x100fe200078e0a04 */
[----:B------:R-:W-:Y:S01]  /*185b0*/  ISETP.GE.AND P1, PT, R243, RZ, PT ;  /* 0x000000fff300720c */ /* 0x000fe20003f26270 */
[----:B------:R-:W-:Y:S01]  /*185c0*/  IMAD.MOV R243, RZ, RZ, -R241 ;  /* 0x000000fffff37224 */ /* 0x000fe200078e0af1 */
[----:B------:R-:W-:Y:S01]  /*185d0*/  ISETP.GE.AND P5, PT, R239, RZ, PT ;  /* 0x000000ffef00720c */ /* 0x000fe20003fa6270 */
[----:B------:R-:W-:Y:S01]  /*185e0*/  IMAD R237, R4, R240, R237 ;  /* 0x000000f004ed7224 */ /* 0x000fe200078e02ed */
[----:B------:R-:W-:Y:S01]  /*185f0*/  IABS R240, R38 ;  /* 0x0000002600f07213 */ /* 0x000fe20000000000 */
[--C-:B------:R-:W-:Y:S01]  /*18600*/  @!P4 IMAD.IADD R236, R236, 0x1, -R4.reuse ;  /* 0x00000001ececc824 */ /* 0x100fe200078e0a04 */
[----:B------:R-:W-:Y:S01]  /*18610*/  ISETP.GT.U32.AND P4, PT, R4, R235, PT ;  /* 0x000000eb0400720c */ /* 0x000fe20003f84070 */
[----:B------:R-:W-:Y:S01]  /*18620*/  @!P6 IMAD.IADD R232, R232, 0x1, -R4 ;  /* 0x00000001e8e8e824 */ /* 0x000fe200078e0a04 */
[----:B------:R-:W-:Y:S01]  /*18630*/  ISETP.GE.AND P6, PT, R242, RZ, PT ;  /* 0x000000fff200720c */ /* 0x000fe20003fc6270 */
[----:B------:R-:W-:Y:S01]  /*18640*/  IMAD.HI.U32 R242, R2, R219, RZ ;  /* 0x000000db02f27227 */ /* 0x000fe200078e00ff */
[----:B------:R-:W-:Y:S01]  /*18650*/  ISETP.GT.U32.AND P0, PT, R4, R236, PT ;  /* 0x000000ec0400720c */ /* 0x000fe20003f04070 */
[----:B------:R-:W-:Y:S01]  /*18660*/  STL [R1+0x2ee8], R36 ;  /* 0x002ee82401007387 */ /* 0x000fe20000100800 */
[----:B------:R-:W-:Y:S01]  /*18670*/  IABS R239, R39 ;  /* 0x0000002700ef7213 */ /* 0x000fe20000000000 */
[----:B------:R-:W-:-:S02]  /*18680*/  IMAD.MOV R241, RZ, RZ, -R242 ;  /* 0x000000fffff17224 */ /* 0x000fc400078e0af2 */
[C---:B------:R-:W-:Y:S01]  /*18690*/  IMAD R238, R4.reuse, R243, R238 ;  /* 0x000000f304ee7224 */ /* 0x040fe200078e02ee */
[----:B------:R-:W-:Y:S01]  /*186a0*/  IABS R243, R35 ;  /* 0x0000002300f37213 */ /* 0x000fe20000000000 */
[C---:B------:R-:W-:Y:S01]  /*186b0*/  IMAD R219, R4.reuse, R241, R219 ;  /* 0x000000f104db7224 */ /* 0x040fe200078e02db */
[----:B------:R-:W-:Y:S01]  /*186c0*/  IABS R241, R37 ;  /* 0x0000002500f17213 */ /* 0x000fe20000000000 */
[--C-:B------:R-:W-:Y:S01]  /*186d0*/  @!P4 IMAD.IADD R235, R235, 0x1, -R4.reuse ;  /* 0x00000001ebebc824 */ /* 0x100fe200078e0a04 */
[----:B------:R-:W-:Y:S01]  /*186e0*/  ISETP.GT.U32.AND P4, PT, R4, R237, PT ;  /* 0x000000ed0400720c */ /* 0x000fe20003f84070 */
[----:B------:R-:W-:Y:S01]  /*186f0*/  IMAD.HI.U32 R246, R2, R240, RZ ;  /* 0x000000f002f67227 */ /* 0x000fe200078e00ff */
[----:B------:R-:W-:Y:S03]  /*18700*/  STL [R1+0x2ee4], R35 ;  /* 0x002ee42301007387 */ /* 0x000fe60000100800 */
[----:B------:R-:W-:Y:S01]  /*18710*/  @!P0 IMAD.IADD R236, R236, 0x1, -R4 ;  /* 0x00000001ecec8824 */ /* 0x000fe200078e0a04 */
[----:B------:R-:W-:Y:S01]  /*18720*/  ISETP.GT.U32.AND P0, PT, R4, R238, PT ;  /* 0x000000ee0400720c */ /* 0x000fe20003f04070 */
[----:B------:R-:W-:Y:S01]  /*18730*/  IMAD.HI.U32 R244, R2, R239, RZ ;  /* 0x000000ef02f47227 */ /* 0x000fe200078e00ff */
[----:B------:R-:W-:Y:S03]  /*18740*/  STL [R1+0x2ee0], R34 ;  /* 0x002ee02201007387 */ /* 0x000fe60000100800 */
[----:B------:R-:W-:Y:S01]  /*18750*/  IMAD.MOV R246, RZ, RZ, -R246 ;  /* 0x000000fffff67224 */ /* 0x000fe200078e0af6 */
[----:B------:R-:W-:Y:S01]  /*18760*/  STL [R1+0x2edc], R33 ;  /* 0x002edc2101007387 */ /* 0x000fe20000100800 */
[----:B------:R-:W-:Y:S01]  /*18770*/  @!P4 IADD3 R237, R237, -R4, RZ ;  /* 0x80000004ededc210 */ /* 0x000fe20007ffe0ff */
[----:B------:R-:W-:Y:S01]  /*18780*/  IMAD.MOV R242, RZ, RZ, -R244 ;  /* 0x000000fffff27224 */ /* 0x000fe200078e0af4 */
[C---:B------:R-:W-:Y:S01]  /*18790*/  ISETP.GT.U32.AND P4, PT, R4.reuse, R219, PT ;  /* 0x000000db0400720c */ /* 0x040fe20003f84070 */
[C---:B------:R-:W-:Y:S01]  /*187a0*/  IMAD R240, R4.reuse, R246, R240 ;  /* 0x000000f604f07224 */ /* 0x040fe200078e02f0 */
[----:B------:R-:W-:Y:S01]  /*187b0*/  IABS R244, R34 ;  /* 0x0000002200f47213 */ /* 0x000fe20000000000 */
[----:B------:R-:W-:Y:S01]  /*187c0*/  IMAD R239, R4, R242, R239 ;  /* 0x000000f204ef7224 */ /* 0x000fe200078e02ef */
[----:B------:R-:W-:Y:S01]  /*187d0*/  IABS R242, R36 ;  /* 0x0000002400f27213 */ /* 0x000fe20000000000 */
[----:B------:R-:W-:Y:S01]  /*187e0*/  @!P0 IMAD.IADD R238, R238, 0x1, -R4 ;  /* 0x00000001eeee8824 */ /* 0x000fe200078e0a04 */
[----:B------:R-:W-:Y:S01]  /*187f0*/  STL [R1+0x2ed8], R32 ;  /* 0x002ed82001007387 */ /* 0x000fe20000100800 */
[----:B------:R-:W-:Y:S01]  /*18800*/  IMAD.HI.U32 R247, R2, R241, RZ ;  /* 0x000000f102f77227 */ /* 0x000fe200078e00ff */
[----:B------:R-:W-:-:S02]  /*18810*/  ISETP.GT.U32.AND P0, PT, R4, R239, PT ;  /* 0x000000ef0400720c */ /* 0x000fc40003f04070 */
[----:B------:R-:W-:Y:S01]  /*18820*/  @!P2 IADD3 R223, -R223, RZ, RZ ;  /* 0x000000ffdfdfa210 */ /* 0x000fe20007ffe1ff */
[----:B------:R-:W-:Y:S01]  /*18830*/  IMAD.MOV R246, RZ, RZ, -R247 ;  /* 0x000000fffff67224 */ /* 0x000fe200078e0af7 */
[----:B------:R1:W-:Y:S01]  /*18840*/  STL [R1+0x2f38], R0 ;  /* 0x002f380001007387 */ /* 0x0003e20000100800 */
[----:B------:R-:W-:Y:S01]  /*18850*/  @!P4 IMAD.IADD R219, R219, 0x1, -R4 ;  /* 0x00000001dbdbc824 */ /* 0x000fe200078e0a04 */
[C---:B------:R-:W-:Y:S01]  /*18860*/  ISETP.GT.U32.AND P4, PT, R4.reuse, R240, PT ;  /* 0x000000f00400720c */ /* 0x040fe20003f84070 */
[----:B------:R-:W-:Y:S01]  /*18870*/  IMAD R241, R4, R246, R241 ;  /* 0x000000f604f17224 */ /* 0x000fe200078e02f1 */
[----:B------:R-:W-:Y:S01]  /*18880*/  IABS R246, R32 ;  /* 0x0000002000f67213 */ /* 0x000fe20000000000 */
[----:B------:R-:W-:-:S04]  /*18890*/  IMAD.HI.U32 R249, R2, R242, RZ ;  /* 0x000000f202f97227 */ /* 0x000fc800078e00ff */
[----:B------:R-:W-:-:S04]  /*188a0*/  IMAD.HI.U32 R250, R2, R243, RZ ;  /* 0x000000f302fa7227 */ /* 0x000fc800078e00ff */
[----:B------:R-:W-:Y:S01]  /*188b0*/  IMAD.HI.U32 R30, R2, R244, RZ ;  /* 0x000000f4021e7227 */ /* 0x000fe200078e00ff */
[----:B------:R-:W-:Y:S03]  /*188c0*/  STL [R1+0x2ed4], R31 ;  /* 0x002ed41f01007387 */ /* 0x000fe60000100800 */
[--C-:B------:R-:W-:Y:S01]  /*188d0*/  @!P4 IMAD.IADD R240, R240, 0x1, -R4.reuse ;  /* 0x00000001f0f0c824 */ /* 0x100fe200078e0a04 */
[----:B------:R-:W-:Y:S01]  /*188e0*/  ISETP.GT.U32.AND P4, PT, R4, R241, PT ;  /* 0x000000f10400720c */ /* 0x000fe20003f84070 */
[----:B------:R-:W-:Y:S01]  /*188f0*/  @!P0 IMAD.IADD R239, R239, 0x1, -R4 ;  /* 0x00000001efef8824 */ /* 0x000fe200078e0a04 */
[----:B------:R-:W-:Y:S01]  /*18900*/  ISETP.GE.AND P0, PT, R245, RZ, PT ;  /* 0x000000fff500720c */ /* 0x000fe20003f06270 */
[----:B------:R-:W-:Y:S01]  /*18910*/  IMAD.MOV R247, RZ, RZ, -R249 ;  /* 0x000000fffff77224 */ /* 0x000fe200078e0af9 */
[----:B------:R-:W-:Y:S01]  /*18920*/  IABS R245, R33 ;  /* 0x0000002100f57213 */ /* 0x000fe20000000000 */
[----:B------:R-:W-:Y:S01]  /*18930*/  IMAD.MOV R249, RZ, RZ, -R250 ;  /* 0x000000fffff97224 */ /* 0x000fe200078e0afa */
[----:B------:R-:W-:Y:S01]  /*18940*/  IADD3 R250, -R30, RZ, RZ ;  /* 0x000000ff1efa7210 */ /* 0x000fe20007ffe1ff */
[----:B------:R-:W-:Y:S01]  /*18950*/  IMAD R242, R4, R247, R242 ;  /* 0x000000f704f27224 */ /* 0x000fe200078e02f2 */
[----:B------:R-:W-:Y:S01]  /*18960*/  IADD3 R30, R0, 0x1fd, RZ ;  /* 0x000001fd001e7810 */ /* 0x000fe20007ffe0ff */
[----:B-1----:R-:W-:Y:S01]  /*18970*/  IMAD.HI.U32 R0, R2, R245, RZ ;  /* 0x000000f502007227 */ /* 0x002fe200078e00ff */
[----:B------:R-:W-:-:S02]  /*18980*/  ISETP.GT.U32.AND P2, PT, R4, R219, PT ;  /* 0x000000db0400720c */ /* 0x000fc40003f44070 */
[----:B------:R-:W-:Y:S01]  /*18990*/  IABS R247, R31 ;  /* 0x0000001f00f77213 */ /* 0x000fe20000000000 */
[----:B------:R-:W-:Y:S01]  /*189a0*/  IMAD.MOV R0, RZ, RZ, -R0 ;  /* 0x000000ffff007224 */ /* 0x000fe200078e0a00 */
[----:B------:R1:W-:Y:S01]  /*189b0*/  STL [R1+0x2ed0], R30 ;  /* 0x002ed01e01007387 */ /* 0x0003e20000100800 */
[----:B------:R-:W-:Y:S01]  /*189c0*/  @!P4 IMAD.IADD R241, R241, 0x1, -R4 ;  /* 0x00000001f1f1c824 */ /* 0x000fe200078e0a04 */
[C---:B------:R-:W-:Y:S01]  /*189d0*/  ISETP.GT.U32.AND P4, PT, R4.reuse, R242, PT ;  /* 0x000000f20400720c */ /* 0x040fe20003f84070 */
[C---:B------:R-:W-:Y:S01]  /*189e0*/  IMAD R244, R4.reuse, R250, R244 ;  /* 0x000000fa04f47224 */ /* 0x040fe200078e02f4 */
[----:B------:R-:W-:Y:S01]  /*189f0*/  IABS R250, R30 ;  /* 0x0000001e00fa7213 */ /* 0x000fe20000000000 */
[C---:B------:R-:W-:Y:S01]  /*18a00*/  IMAD R245, R4.reuse, R0, R245 ;  /* 0x0000000004f57224 */ /* 0x040fe200078e02f5 */
[----:B------:R2:W-:Y:S01]  /*18a10*/  STL [R1+0x2ecc], R40 ;  /* 0x002ecc2801007387 */ /* 0x0005e20000100800 */
[----:B------:R-:W-:Y:S01]  /*18a20*/  @!P3 IMAD.MOV R224, RZ, RZ, -R224 ;  /* 0x000000ffffe0b224 */ /* 0x000fe200078e0ae0 */
[C---:B------:R-:W-:Y:S01]  /*18a30*/  ISETP.GT.U32.AND P3, PT, R4.reuse, R239, PT ;  /* 0x000000ef0400720c */ /* 0x040fe20003f64070 */
[----:B------:R-:W-:Y:S01]  /*18a40*/  @!P6 IMAD.MOV R222, RZ, RZ, -R222 ;  /* 0x000000ffffdee224 */ /* 0x000fe200078e0ade */
[----:B------:R-:W-:Y:S01]  /*18a50*/  ISETP.GT.U32.AND P6, PT, R4, R241, PT ;  /* 0x000000f10400720c */ /* 0x000fe20003fc4070 */
[----:B------:R-:W-:Y:S01]  /*18a60*/  IMAD.HI.U32 R52, R2, R246, RZ ;  /* 0x000000f602347227 */ /* 0x000fe200078e00ff */
[----:B------:R-:W-:-:S02]  /*18a70*/  @!P2 IADD3 R219, R219, -R4, RZ ;  /* 0x80000004dbdba210 */ /* 0x000fc40007ffe0ff */
[----:B------:R-:W-:Y:S01]  /*18a80*/  ISETP.GT.U32.AND P2, PT, R4, R245, PT ;  /* 0x000000f50400720c */ /* 0x000fe20003f44070 */
[----:B------:R-:W-:-:S04]  /*18a90*/  IMAD.HI.U32 R50, R2, R250, RZ ;  /* 0x000000fa02327227 */ /* 0x000fc800078e00ff */
[----:B------:R-:W-:-:S04]  /*18aa0*/  IMAD.HI.U32 R51, R2, R247, RZ ;  /* 0x000000f702337227 */ /* 0x000fc800078e00ff */
[----:B------:R-:W-:Y:S01]  /*18ab0*/  @!P1 IMAD.MOV R225, RZ, RZ, -R225 ;  /* 0x000000ffffe19224 */ /* 0x000fe200078e0ae1 */
[C---:B------:R-:W-:Y:S01]  /*18ac0*/  ISETP.GT.U32.AND P1, PT, R4.reuse, R240, PT ;  /* 0x000000f00400720c */ /* 0x040fe20003f24070 */
[----:B------:R-:W-:Y:S01]  /*18ad0*/  IMAD.MOV R52, RZ, RZ, -R52 ;  /* 0x000000ffff347224 */ /* 0x000fe200078e0a34 */
[----:B------:R-:W-:Y:S01]  /*18ae0*/  IADD3 R51, -R51, RZ, RZ ;  /* 0x000000ff33337210 */ /* 0x000fe20007ffe1ff */
[----:B------:R-:W-:Y:S02]  /*18af0*/  IMAD.MOV R50, RZ, RZ, -R50 ;  /* 0x000000ffff327224 */ /* 0x000fe400078e0a32 */
[C---:B------:R-:W-:Y:S01]  /*18b00*/  IMAD R243, R4.reuse, R249, R243 ;  /* 0x000000f904f37224 */ /* 0x040fe200078e02f3 */
[----:B------:R-:W-:Y:S01]  /*18b10*/  IABS R249, R40 ;  /* 0x0000002800f97213 */ /* 0x000fe20000000000 */
[----:B------:R-:W-:Y:S02]  /*18b20*/  IMAD R246, R4, R52, R246 ;  /* 0x0000003404f67224 */ /* 0x000fe400078e02f6 */
[----:B------:R-:W-:Y:S01]  /*18b30*/  @!P4 IMAD.IADD R242, R242, 0x1, -R4 ;  /* 0x00000001f2f2c824 */ /* 0x000fe200078e0a04 */
[C---:B------:R-:W-:Y:S01]  /*18b40*/  ISETP.GT.U32.AND P4, PT, R4.reuse, R237, PT ;  /* 0x000000ed0400720c */ /* 0x040fe20003f84070 */
[----:B------:R-:W-:Y:S01]  /*18b50*/  IMAD R250, R4, R50, R250 ;  /* 0x0000003204fa7224 */ /* 0x000fe200078e02fa */
[----:B------:R-:W3:Y:S01]  /*18b60*/  LDL.LU R52, [R1+0x3138] ;  /* 0x0031380001347983 */ /* 0x000ee20000300800 */
[----:B------:R-:W-:-:S04]  /*18b70*/  IMAD.HI.U32 R0, R2, R249, RZ ;  /* 0x000000f902007227 */ /* 0x000fc800078e00ff */
[--C-:B------:R-:W-:Y:S01]  /*18b80*/  @!P3 IMAD.IADD R239, R239, 0x1, -R4.reuse ;  /* 0x00000001efefb824 */ /* 0x100fe200078e0a04 */
[C---:B------:R-:W-:Y:S01]  /*18b90*/  ISETP.GT.U32.AND P3, PT, R4.reuse, R246, PT ;  /* 0x000000f60400720c */ /* 0x040fe20003f64070 */
[C---:B------:R-:W-:Y:S02]  /*18ba0*/  IMAD R2, R4.reuse, R51, R247 ;  /* 0x0000003304027224 */ /* 0x040fe400078e02f7 */
[--C-:B------:R-:W-:Y:S01]  /*18bb0*/  @!P6 IMAD.IADD R241, R241, 0x1, -R4.reuse ;  /* 0x00000001f1f1e824 */ /* 0x100fe200078e0a04 */
[----:B------:R-:W-:Y:S01]  /*18bc0*/  ISETP.GT.U32.AND P6, PT, R4, R250, PT ;  /* 0x000000fa0400720c */ /* 0x000fe20003fc4070 */
[--C-:B------:R-:W-:Y:S01]  /*18bd0*/  @!P2 IMAD.IADD R245, R245, 0x1, -R4.reuse ;  /* 0x00000001f5f5a824 */ /* 0x100fe200078e0a04 */
[----:B------:R-:W-:Y:S01]  /*18be0*/  ISETP.GE.AND P2, PT, R28, RZ, PT ;  /* 0x000000ff1c00720c */ /* 0x000fe20003f46270 */
[----:B------:R-:W-:Y:S01]  /*18bf0*/  @!P1 IMAD.IADD R240, R240, 0x1, -R4 ;  /* 0x00000001f0f09824 */ /* 0x000fe200078e0a04 */
[C---:B------:R-:W-:Y:S01]  /*18c00*/  ISETP.GT.U32.AND P1, PT, R4.reuse, R2, PT ;  /* 0x000000020400720c */ /* 0x040fe20003f24070 */
[----:B------:R-:W-:Y:S01]  /*18c10*/  @!P5 IMAD.MOV R221, RZ, RZ, -R221 ;  /* 0x000000ffffddd224 */ /* 0x000fe200078e0add */
[C---:B------:R-:W-:Y:S01]  /*18c20*/  ISETP.GT.U32.AND P5, PT, R4.reuse, R238, PT ;  /* 0x000000ee0400720c */ /* 0x040fe20003fa4070 */
[----:B------:R-:W-:Y:S01]  /*18c30*/  @!P0 IMAD.MOV R226, RZ, RZ, -R226 ;  /* 0x000000ffffe28224 */ /* 0x000fe200078e0ae2 */
[C---:B------:R-:W-:Y:S01]  /*18c40*/  ISETP.GT.U32.AND P0, PT, R4.reuse, R242, PT ;  /* 0x000000f20400720c */ /* 0x040fe20003f04070 */
[--C-:B------:R-:W-:Y:S01]  /*18c50*/  @!P4 IMAD.IADD R237, R237, 0x1, -R4.reuse ;  /* 0x00000001ededc824 */ /* 0x100fe200078e0a04 */
[----:B------:R-:W-:Y:S01]  /*18c60*/  ISETP.GT.U32.AND P4, PT, R4, R243, PT ;  /* 0x000000f30400720c */ /* 0x000fe20003f84070 */
[--C-:B------:R-:W-:Y:S01]  /*18c70*/  @!P3 IMAD.IADD R246, R246, 0x1, -R4.reuse ;  /* 0x00000001f6f6b824 */ /* 0x100fe200078e0a04 */
[----:B------:R-:W-:Y:S01]  /*18c80*/  ISETP.GE.AND P3, PT, R47, RZ, PT ;  /* 0x000000ff2f00720c */ /* 0x000fe20003f66270 */
[----:B------:R-:W-:Y:S01]  /*18c90*/  @!P6 IMAD.IADD R250, R250, 0x1, -R4 ;  /* 0x00000001fafae824 */ /* 0x000fe200078e0a04 */
[----:B------:R-:W-:Y:S01]  /*18ca0*/  ISETP.GE.AND P6, PT, R45, RZ, PT ;  /* 0x000000ff2d00720c */ /* 0x000fe20003fc6270 */
[----:B------:R-:W-:Y:S01]  /*18cb0*/  IMAD.MOV R247, RZ, RZ, -R0 ;  /* 0x000000fffff77224 */ /* 0x000fe200078e0a00 */
[----:B------:R-:W4:Y:S01]  /*18cc0*/  LDL.LU R51, [R1+0x3134] ;  /* 0x0031340001337983 */ /* 0x000f220000300800 */
[----:B------:R-:W-:Y:S01]  /*18cd0*/  @!P2 IMAD.MOV R229, RZ, RZ, -R229 ;  /* 0x000000ffffe5a224 */ /* 0x000fe200078e0ae5 */
[----:B------:R-:W-:Y:S01]  /*18ce0*/  ISETP.GT.U32.AND P2, PT, R4, R245, PT ;  /* 0x000000f50400720c */ /* 0x000fe20003f44070 */
[--C-:B------:R-:W-:Y:S01]  /*18cf0*/  @!P1 IMAD.IADD R2, R2, 0x1, -R4.reuse ;  /* 0x0000000102029824 */ /* 0x100fe200078e0a04 */
[----:B------:R-:W-:Y:S01]  /*18d00*/  ISETP.GE.AND P1, PT, R46, RZ, PT ;  /* 0x000000ff2e00720c */ /* 0x000fe20003f26270 */
[----:B------:R-:W-:Y:S01]  /*18d10*/  IMAD R249, R4, R247, R249 ;  /* 0x000000f704f97224 */ /* 0x000fe200078e02f9 */
[----:B------:R-:W3:Y:S01]  /*18d20*/  LDL.LU R50, [R1+0x3130] ;  /* 0x0031300001327983 */ /* 0x000ee20000300800 */
        /* <DEDUP_REMOVED lines=9> */
[----:B------:R-:W-:Y:S01]  /*18dc0*/  ISETP.GT.U32.AND P6, PT, R4, R250, PT ;  /* 0x000000fa0400720c */ /* 0x000fe20003fc4070 */
[--C-:B------:R-:W-:Y:S01]  /*18dd0*/  @!P2 IMAD.IADD R245, R245, 0x1, -R4.reuse ;  /* 0x00000001f5f5a824 */ /* 0x100fe200078e0a04 */
[----:B------:R-:W-:Y:S01]  /*18de0*/  ISETP.GE.AND P2, PT, R42, RZ, PT ;  /* 0x000000ff2a00720c */ /* 0x000fe20003f46270 */
[----:B------:R-:W-:Y:S01]  /*18df0*/  @!P1 IMAD.MOV R231, RZ, RZ, -R231 ;  /* 0x000000ffffe79224 */ /* 0x000fe200078e0ae7 */
[----:B------:R-:W-:Y:S01]  /*18e00*/  ISETP.GT.U32.AND P1, PT, R4, R2, PT ;  /* 0x000000020400720c */ /* 0x000fe20003f24070 */
[----:B------:R-:W4:Y:S01]  /*18e10*/  LDL.LU R49, [R1+0x312c] ;  /* 0x00312c0001317983 */ /* 0x000f220000300800 */
[----:B------:R-:W-:Y:S01]  /*18e20*/  @!P5 IADD3 R244, R244, -R4, RZ ;  /* 0x80000004f4f4d210 */ /* 0x000fe20007ffe0ff */
[----:B------:R-:W2:Y:S01]  /*18e30*/  LDC R0, c[0x0][0x23c] ;  /* 0x00008f00ff007b82 */ /* 0x000ea20000000800 */
[----:B------:R-:W-:Y:S01]  /*18e40*/  ISETP.GE.AND P5, PT, R48, RZ, PT ;  /* 0x000000ff3000720c */ /* 0x000fe20003fa6270 */
[--C-:B------:R-:W-:Y:S01]  /*18e50*/  @!P4 IMAD.IADD R249, R249, 0x1, -R4.reuse ;  /* 0x00000001f9f9c824 */ /* 0x100fe200078e0a04 */
[----:B------:R-:W-:Y:S01]  /*18e60*/  @!P0 IADD3 R227, -R227, RZ, RZ ;  /* 0x000000ffe3e38210 */ /* 0x000fe20007ffe1ff */
[--C-:B------:R-:W-:Y:S01]  /*18e70*/  @!P3 IMAD.IADD R246, R246, 0x1, -R4.reuse ;  /* 0x00000001f6f6b824 */ /* 0x100fe200078e0a04 */
[----:B------:R-:W-:Y:S01]  /*18e80*/  ISETP.GT.U32.AND P0, PT, R4, R243, PT ;  /* 0x000000f30400720c */ /* 0x000fe20003f04070 */
[----:B------:R-:W-:Y:S01]  /*18e90*/  @!P6 IMAD.IADD R250, R250, 0x1, -R4 ;  /* 0x00000001fafae824 */ /* 0x000fe200078e0a04 */
[----:B------:R-:W-:Y:S01]  /*18ea0*/  ISETP.GT.U32.AND P4, PT, R4, R244, PT ;  /* 0x000000f40400720c */ /* 0x000fe20003f84070 */
[----:B------:R-:W-:Y:S01]  /*18eb0*/  @!P2 IMAD.MOV R234, RZ, RZ, -R234 ;  /* 0x000000ffffeaa224 */ /* 0x000fe200078e0aea */
[----:B------:R-:W-:Y:S01]  /*18ec0*/  ISETP.GE.AND P3, PT, R41, RZ, PT ;  /* 0x000000ff2900720c */ /* 0x000fe20003f66270 */
[----:B------:R-:W-:Y:S01]  /*18ed0*/  @!P1 IMAD.IADD R2, R2, 0x1, -R4 ;  /* 0x0000000102029824 */ /* 0x000fe200078e0a04 */
[----:B------:R-:W-:Y:S01]  /*18ee0*/  ISETP.GE.AND P6, PT, R252, RZ, PT ;  /* 0x000000fffc00720c */ /* 0x000fe20003fc6270 */
[----:B------:R-:W3:Y:S01]  /*18ef0*/  LDL.LU R48, [R1+0x3128] ;  /* 0x0031280001307983 */ /* 0x000ee20000300800 */
[----:B------:R-:W-:Y:S01]  /*18f00*/  ISETP.GE.AND P2, PT, R248, RZ, PT ;  /* 0x000000fff800720c */ /* 0x000fe20003f46270 */
[----:B------:R-:W1:Y:S01]  /*18f10*/  S2R R252, SR_TID.X ;  /* 0x0000000000fc7919 */ /* 0x000e620000002100 */
[----:B------:R-:W-:Y:S01]  /*18f20*/  ISETP.GE.AND P1, PT, R29, RZ, PT ;  /* 0x000000ff1d00720c */ /* 0x000fe20003f26270 */
[----:B------:R-:W-:Y:S01]  /*18f30*/  @!P5 IMAD.MOV R228, RZ, RZ, -R228 ;  /* 0x000000ffffe4d224 */ /* 0x000fe200078e0ae4 */
[----:B------:R-:W-:Y:S01]  /*18f40*/  ISETP.GT.U32.AND P5, PT, R4, R249, PT ;  /* 0x000000f90400720c */ /* 0x000fe20003fa4070 */
[----:B------:R-:W4:Y:S01]  /*18f50*/  LDL.LU R28, [R1+0x3124] ;  /* 0x00312400011c7983 */ /* 0x000f220000300800 */
[----:B------:R-:W-:Y:S01]  /*18f60*/  @!P0 IADD3 R243, R243, -R4, RZ ;  /* 0x80000004f3f38210 */ /* 0x000fe20007ffe0ff */
[----:B------:R-:W-:-:S02]  /*18f70*/  @!P4 IMAD.IADD R244, R244, 0x1, -R4 ;  /* 0x00000001f4f4c824 */ /* 0x000fc400078e0a04 */
[----:B------:R-:W3:Y:S01]  /*18f80*/  LDL.LU R47, [R1+0x3120] ;  /* 0x00312000012f7983 */ /* 0x000ee20000300800 */
[----:B------:R-:W-:-:S03]  /*18f90*/  ISETP.GE.AND P0, PT, R44, RZ, PT ;  /* 0x000000ff2c00720c */ /* 0x000fc60003f06270 */
[----:B------:R-:W4:Y:S01]  /*18fa0*/  LDL.LU R46, [R1+0x311c] ;  /* 0x00311c00012e7983 */ /* 0x000f220000300800 */
[----:B------:R-:W-:-:S03]  /*18fb0*/  ISETP.GE.AND P4, PT, R43, RZ, PT ;  /* 0x000000ff2b00720c */ /* 0x000fc60003f86270 */
[----:B------:R-:W3:Y:S01]  /*18fc0*/  LDL.LU R45, [R1+0x3118] ;  /* 0x00311800012d7983 */ /* 0x000ee20000300800 */
[----:B------:R-:W-:-:S03]  /*18fd0*/  @!P3 IMAD.MOV R235, RZ, RZ, -R235 ;  /* 0x000000ffffebb224 */ /* 0x000fc600078e0aeb */
[----:B------:R-:W4:Y:S01]  /*18fe0*/  LDL.LU R44, [R1+0x3114] ;  /* 0x00311400012c7983 */ /* 0x000f220000300800 */
[----:B------:R-:W-:-:S03]  /*18ff0*/  ISETP.GE.AND P3, PT, R39, RZ, PT ;  /* 0x000000ff2700720c */ /* 0x000fc60003f66270 */
[----:B------:R-:W3:Y:S04]  /*19000*/  LDL.LU R43, [R1+0x3110] ;  /* 0x00311000012b7983 */ /* 0x000ee80000300800 */
[----:B------:R-:W4:Y:S01]  /*19010*/  LDL.LU R42, [R1+0x310c] ;  /* 0x00310c00012a7983 */ /* 0x000f220000300800 */
[----:B------:R-:W-:-:S03]  /*19020*/  @!P2 IMAD.MOV R219, RZ, RZ, -R219 ;  /* 0x000000ffffdba224 */ /* 0x000fc600078e0adb */
[----:B------:R-:W3:Y:S01]  /*19030*/  LDL.LU R41, [R1+0x3108] ;  /* 0x0031080001297983 */ /* 0x000ee20000300800 */
[----:B------:R-:W-:-:S03]  /*19040*/  ISETP.GE.AND P2, PT, R35, RZ, PT ;  /* 0x000000ff2300720c */ /* 0x000fc60003f46270 */
[----:B------:R-:W4:Y:S01]  /*19050*/  LDL.LU R29, [R1+0x3104] ;  /* 0x00310400011d7983 */ /* 0x000f220000300800 */
[----:B------:R-:W-:-:S03]  /*19060*/  @!P1 IMAD.MOV R236, RZ, RZ, -R236 ;  /* 0x000000ffffec9224 */ /* 0x000fc600078e0aec */
[----:B------:R-:W3:Y:S01]  /*19070*/  LDL R39, [R1+0x2ec8] ;  /* 0x002ec80001277983 */ /* 0x000ee20000100800 */
[----:B------:R-:W-:Y:S02]  /*19080*/  ISETP.GE.AND P1, PT, R38, RZ, PT ;  /* 0x000000ff2600720c */ /* 0x000fe40003f26270 */
[----:B------:R-:W-:Y:S01]  /*19090*/  @!P5 IADD3 R249, R249, -R4, RZ ;  /* 0x80000004f9f9d210 */ /* 0x000fe20007ffe0ff */
[----:B------:R-:W4:Y:S01]  /*190a0*/  LDL R38, [R1+0x17f0] ;  /* 0x0017f00001267983 */ /* 0x000f220000100800 */
[----:B------:R-:W-:Y:S02]  /*190b0*/  ISETP.GE.AND P5, PT, R37, RZ, PT ;  /* 0x000000ff2500720c */ /* 0x000fe40003fa6270 */
[----:B------:R-:W-:Y:S01]  /*190c0*/  @!P0 IADD3 R238, -R238, RZ, RZ ;  /* 0x000000ffeeee8210 */ /* 0x000fe20007ffe1ff */
[----:B------:R-:W4:Y:S01]  /*190d0*/  LDL R248, [R1+0x17f4] ;  /* 0x0017f40001f87983 */ /* 0x000f220000100800 */
[----:B------:R-:W-:-:S03]  /*190e0*/  ISETP.GE.AND P0, PT, R36, RZ, PT ;  /* 0x000000ff2400720c */ /* 0x000fc60003f06270 */
[----:B------:R-:W4:Y:S01]  /*190f0*/  LDL.LU R37, [R1+0x2c] ;  /* 0x00002c0001257983 */ /* 0x000f220000300800 */
[----:B------:R-:W-:-:S03]  /*19100*/  @!P3 IMAD.MOV R239, RZ, RZ, -R239 ;  /* 0x000000ffffefb224 */ /* 0x000fc600078e0aef */
[----:B------:R-:W4:Y:S01]  /*19110*/  LDL.LU R36, [R1+0x28] ;  /* 0x0000280001247983 */ /* 0x000f220000300800 */
[----:B------:R-:W-:-:S03]  /*19120*/  ISETP.GE.AND P3, PT, R34, RZ, PT ;  /* 0x000000ff2200720c */ /* 0x000fc60003f66270 */
[----:B------:R-:W4:Y:S01]  /*19130*/  LDL.LU R35, [R1+0x24] ;  /* 0x0000240001237983 */ /* 0x000f220000300800 */
[----:B------:R-:W-:Y:S01]  /*19140*/  @!P2 IADD3 R243, -R243, RZ, RZ ;  /* 0x000000fff3f3a210 */ /* 0x000fe20007ffe1ff */
[----:B------:R-:W-:Y:S01]  /*19150*/  @!P1 IMAD.MOV R240, RZ, RZ, -R240 ;  /* 0x000000fffff09224 */ /* 0x000fe200078e0af0 */
[----:B------:R-:W-:Y:S01]  /*19160*/  ISETP.GE.AND P2, PT, R30, RZ, PT ;  /* 0x000000ff1e00720c */ /* 0x000fe20003f46270 */
[----:B------:R-:W4:Y:S01]  /*19170*/  LDL.LU R34, [R1+0x20] ;  /* 0x0000200001227983 */ /* 0x000f220000300800 */
[----:B------:R-:W-:Y:S01]  /*19180*/  ISETP.GE.AND P1, PT, R33, RZ, PT ;  /* 0x000000ff2100720c */ /* 0x000fe20003f26270 */
[----:B------:R-:W-:Y:S02]  /*19190*/  @!P5 IMAD.MOV R241, RZ, RZ, -R241 ;  /* 0x000000fffff1d224 */ /* 0x000fe400078e0af1 */
[----:B-1----:R-:W4:Y:S01]  /*191a0*/  LDL.LU R30, [R1+0x1c] ;  /* 0x00001c00011e7983 */ /* 0x002f220000300800 */
[----:B------:R-:W-:Y:S01]  /*191b0*/  LOP3.LUT R252, R252, 0x3f, RZ, 0xc0, !PT ;  /* 0x0000003ffcfc7812 */ /* 0x000fe200078ec0ff */
[----:B------:R-:W-:Y:S01]  /*191c0*/  @!P0 IMAD.MOV R242, RZ, RZ, -R242 ;  /* 0x000000fffff28224 */ /* 0x000fe200078e0af2 */
[----:B------:R-:W-:Y:S01]  /*191d0*/  ISETP.GE.AND P5, PT, R32, RZ, PT ;  /* 0x000000ff2000720c */ /* 0x000fe20003fa6270 */
[----:B------:R-:W4:Y:S01]  /*191e0*/  LDL.LU R33, [R1+0x18] ;  /* 0x0000180001217983 */ /* 0x000f220000300800 */
[----:B------:R-:W-:-:S03]  /*191f0*/  ISETP.GE.AND P0, PT, R31, RZ, PT ;  /* 0x000000ff1f00720c */ /* 0x000fc60003f06270 */
[----:B------:R-:W4:Y:S01]  /*19200*/  LDL.LU R32, [R1+0x14] ;  /* 0x0000140001207983 */ /* 0x000f220000300800 */
[----:B--2---:R-:W-:-:S03]  /*19210*/  IMAD R4, R252, R0, RZ ;  /* 0x00000000fc047224 */ /* 0x004fc600078e02ff */
[----:B------:R-:W2:Y:S04]  /*19220*/  LDL.LU R31, [R1+0x10] ;  /* 0x00001000011f7983 */ /* 0x000ea80000300800 */
[----:B------:R-:W2:Y:S01]  /*19230*/  LDL.LU R252, [R1+0xc] ;  /* 0x00000c0001fc7983 */ /* 0x000ea20000300800 */
[----:B------:R-:W-:Y:S01]  /*19240*/  @!P1 IMAD.MOV R245, RZ, RZ, -R245 ;  /* 0x000000fffff59224 */ /* 0x000fe200078e0af5 */
[----:B------:R-:W-:Y:S01]  /*19250*/  LOP3.LUT R247, RZ, UR6, RZ, 0x33, !PT ;  /* 0x00000006fff77c12 */ /* 0x000fe2000f8e33ff */
[----:B------:R-:W-:Y:S01]  /*19260*/  @!P4 IMAD.MOV R233, RZ, RZ, -R233 ;  /* 0x000000ffffe9c224 */ /* 0x000fe200078e0ae9 */
[----:B------:R-:W-:Y:S01]  /*19270*/  ISETP.NE.AND P4, PT, RZ, UR6, PT ;  /* 0x00000006ff007c0c */ /* 0x000fe2000bf85270 */
[----:B------:R-:W-:Y:S01]  /*19280*/  @!P5 IMAD.MOV R246, RZ, RZ, -R246 ;  /* 0x000000fffff6d224 */ /* 0x000fe200078e0af6 */
[----:B------:R-:W-:Y:S01]  /*19290*/  LEA R4, P5, R4, UR4, 0x2 ;  /* 0x0000000404047c11 */ /* 0x000fe2000f8a10ff */
[----:B------:R-:W-:Y:S01]  /*192a0*/  @!P3 IMAD.MOV R244, RZ, RZ, -R244 ;  /* 0x000000fffff4b224 */ /* 0x000fe200078e0af4 */
[----:B------:R-:W2:Y:S01]  /*192b0*/  LDL.LU R0, [R1] ;  /* 0x0000000001007983 */ /* 0x000ea20000300800 */
[----:B------:R-:W-:Y:S01]  /*192c0*/  ISETP.GE.AND P3, PT, R40, RZ, PT ;  /* 0x000000ff2800720c */ /* 0x000fe20003f66270 */
[----:B------:R-:W-:Y:S01]  /*192d0*/  @!P6 IMAD.MOV R237, RZ, RZ, -R237 ;  /* 0x000000ffffede224 */ /* 0x000fe200078e0aed */
[----:B------:R-:W-:Y:S01]  /*192e0*/  SEL R251, R247, R251, !P4 ;  /* 0x000000fbf7fb7207 */ /* 0x000fe20006000000 */
[----:B------:R-:W2:Y:S01]  /*192f0*/  LDL.LU R40, [R1+0x3100] ;  /* 0x0031000001287983 */ /* 0x000ea20000300800 */
[----:B------:R-:W-:Y:S01]  /*19300*/  @!P0 IMAD.MOV R2, RZ, RZ, -R2 ;  /* 0x000000ffff028224 */ /* 0x000fe200078e0a02 */
[----:B------:R-:W-:Y:S01]  /*19310*/  ULDC UR6, c[0x0][0x240] ;  /* 0x0000900000067ab9 */ /* 0x000fe20000000800 */
[----:B---3--:R-:W-:Y:S01]  /*19320*/  ISETP.NE.AND P1, PT, R39, RZ, PT ;  /* 0x000000ff2700720c */ /* 0x008fe20003f25270 */
[----:B------:R-:W-:Y:S01]  /*19330*/  @!P2 IMAD.MOV R250, RZ, RZ, -R250 ;  /* 0x000000fffffaa224 */ /* 0x000fe200078e0afa */
[----:B------:R-:W-:Y:S01]  /*19340*/  LOP3.LUT R39, RZ, R39, RZ, 0x33, !PT ;  /* 0x00000027ff277212 */ /* 0x000fe200078e33ff */
[----:B------:R-:W-:Y:S01]  /*19350*/  ULDC UR4, c[0x0][0x240] ;  /* 0x0000900000047ab9 */ /* 0x000fe20000000800 */
[----:B----4-:R-:W-:-:S03]  /*19360*/  ISETP.GE.AND P6, PT, R38, RZ, PT ;  /* 0x000000ff2600720c */ /* 0x010fc60003fc6270 */
[----:B------:R1:W-:Y:S01]  /*19370*/  STL [R1+0x124], R39 ;  /* 0x0001242701007387 */ /* 0x0003e20000100800 */
[----:B------:R-:W-:Y:S02]  /*19380*/  ISETP.GE.AND P0, PT, R248, RZ, PT ;  /* 0x000000fff800720c */ /* 0x000fe40003f06270 */
[C---:B------:R-:W-:Y:S01]  /*19390*/  SEL R37, R247.reuse, R37, !P4 ;  /* 0x00000025f7257207 */ /* 0x040fe20006000000 */
[----:B-1----:R-:W3:Y:S01]  /*193a0*/  LDL.LU R39, [R1+0x30fc] ;  /* 0x0030fc0001277983 */ /* 0x002ee20000300800 */
[----:B------:R-:W-:-:S03]  /*193b0*/  SEL R36, R247, R36, !P4 ;  /* 0x00000024f7247207 */ /* 0x000fc60006000000 */
[----:B------:R1:W-:Y:S01]  /*193c0*/  STL [R1+0x3040], R4 ;  /* 0x0030400401007387 */ /* 0x0003e20000100800 */
[C---:B------:R-:W-:Y:S02]  /*193d0*/  SEL R35, R247.reuse, R35, !P4 ;  /* 0x00000023f7237207 */ /* 0x040fe40006000000 */
[C---:B------:R-:W-:Y:S01]  /*193e0*/  SEL R34, R247.reuse, R34, !P4 ;  /* 0x00000022f7227207 */ /* 0x040fe20006000000 */
[----:B-1----:R-:W4:Y:S04]  /*193f0*/  LDL.LU R4, [R1+0x4] ;  /* 0x0000040001047983 */ /* 0x002f280000300800 */
[----:B------:R-:W3:Y:S04]  /*19400*/  LDL.LU R38, [R1+0x30f8] ;  /* 0x0030f80001267983 */ /* 0x000ee80000300800 */
[----:B------:R-:W3:Y:S04]  /*19410*/  LDL.LU R248, [R1+0x30f4] ;  /* 0x0030f40001f87983 */ /* 0x000ee80000300800 */
[----:B------:R1:W-:Y:S01]  /*19420*/  STL [R1+0x494], R251 ;  /* 0x000494fb01007387 */ /* 0x0003e20000100800 */
[----:B------:R-:W-:-:S02]  /*19430*/  SEL R30, R247, R30, !P4 ;  /* 0x0000001ef71e7207 */ /* 0x000fc40006000000 */
[C---:B------:R-:W-:Y:S01]  /*19440*/  SEL R33, R247.reuse, R33, !P4 ;  /* 0x00000021f7217207 */ /* 0x040fe20006000000 */
[----:B-1----:R-:W4:Y:S04]  /*19450*/  LDL.LU R251, [R1+0x8] ;  /* 0x0000080001fb7983 */ /* 0x002f280000300800 */
[----:B------:R1:W-:Y:S01]  /*19460*/  STL [R1+0x718], R37 ;  /* 0x0007182501007387 */ /* 0x0003e20000100800 */
[----:B------:R-:W-:-:S03]  /*19470*/  SEL R32, R247, R32, !P4 ;  /* 0x00000020f7207207 */ /* 0x000fc60006000000 */
[----:B-1----:R-:W3:Y:S04]  /*19480*/  LDL.LU R37, [R1+0x30f0] ;  /* 0x0030f00001257983 */ /* 0x002ee80000300800 */
[----:B------:R1:W-:Y:S01]  /*19490*/  STL [R1+0x714], R36 ;  /* 0x0007142401007387 */ /* 0x0003e20000100800 */
[----:B--2---:R-:W-:-:S03]  /*194a0*/  SEL R31, R247, R31, !P4 ;  /* 0x0000001ff71f7207 */ /* 0x004fc60006000000 */
[----:B-1----:R-:W2:Y:S04]  /*194b0*/  LDL.LU R36, [R1+0x30ec] ;  /* 0x0030ec0001247983 */ /* 0x002ea80000300800 */
[----:B------:R1:W-:Y:S01]  /*194c0*/  STL [R1+0x710], R35 ;  /* 0x0007102301007387 */ /* 0x0003e20000100800 */
[----:B------:R-:W-:-:S03]  /*194d0*/  SEL R252, R247, R252, !P4 ;  /* 0x000000fcf7fc7207 */ /* 0x000fc60006000000 */
[----:B-1----:R-:W3:Y:S04]  /*194e0*/  LDL.LU R35, [R1+0x30e8] ;  /* 0x0030e80001237983 */ /* 0x002ee80000300800 */
[----:B------:R1:W-:Y:S04]  /*194f0*/  STL [R1+0x70c], R34 ;  /* 0x00070c2201007387 */ /* 0x0003e80000100800 */
[----:B-1----:R-:W2:Y:S04]  /*19500*/  LDL.LU R34, [R1+0x30e4] ;  /* 0x0030e40001227983 */ /* 0x002ea80000300800 */
[----:B------:R1:W-:Y:S04]  /*19510*/  STL [R1+0x708], R30 ;  /* 0x0007081e01007387 */ /* 0x0003e80000100800 */
[----:B-1----:R-:W3:Y:S04]  /*19520*/  LDL.LU R30, [R1+0x30e0] ;  /* 0x0030e000011e7983 */ /* 0x002ee80000300800 */
[----:B------:R1:W-:Y:S04]  /*19530*/  STL [R1+0x704], R33 ;  /* 0x0007042101007387 */ /* 0x0003e80000100800 */
[----:B-1----:R-:W2:Y:S04]  /*19540*/  LDL.LU R33, [R1+0x30dc] ;  /* 0x0030dc0001217983 */ /* 0x002ea80000300800 */
[----:B------:R1:W-:Y:S04]  /*19550*/  STL [R1+0x700], R32 ;  /* 0x0007002001007387 */ /* 0x0003e80000100800 */
[----:B-1----:R-:W2:Y:S04]  /*19560*/  LDL.LU R32, [R1+0x30d8] ;  /* 0x0030d80001207983 */ /* 0x002ea80000300800 */
[----:B------:R1:W-:Y:S04]  /*19570*/  STL [R1+0x5f4], R31 ;  /* 0x0005f41f01007387 */ /* 0x0003e80000100800 */
[----:B-1----:R-:W2:Y:S04]  /*19580*/  LDL.LU R31, [R1+0x30d4] ;  /* 0x0030d400011f7983 */ /* 0x002ea80000300800 */
[----:B------:R1:W-:Y:S04]  /*19590*/  STL [R1+0x6fc], R252 ;  /* 0x0006fcfc01007387 */ /* 0x0003e80000100800 */
[----:B-1----:R-:W2:Y:S01]  /*195a0*/  LDL.LU R252, [R1+0x30d0] ;  /* 0x0030d00001fc7983 */ /* 0x002ea20000300800 */
[----:B------:R-:W-:-:S02]  /*195b0*/  SEL R0, R247, R0, !P4 ;  /* 0x00000000f7007207 */ /* 0x000fc40006000000 */
[C---:B------:R-:W-:Y:S02]  /*195c0*/  SEL R27, R247.reuse, R27, !P4 ;  /* 0x0000001bf71b7207 */ /* 0x040fe40006000000 */
[C---:B------:R-:W-:Y:S02]  /*195d0*/  SEL R24, R247.reuse, R24, !P4 ;  /* 0x00000018f7187207 */ /* 0x040fe40006000000 */
[C---:B------:R-:W-:Y:S02]  /*195e0*/  SEL R21, R247.reuse, R21, !P4 ;  /* 0x00000015f7157207 */ /* 0x040fe40006000000 */
[----:B----4-:R-:W-:-:S05]  /*195f0*/  SEL R251, R247, R251, !P4 ;  /* 0x000000fbf7fb7207 */ /* 0x010fca0006000000 */
[----:B------:R1:W-:Y:S02]  /*19600*/  STL [R1+0x6f8], R251 ;  /* 0x0006f8fb01007387 */ /* 0x0003e40000100800 */
[----:B-1----:R-:W-:-:S05]  /*19610*/  SEL R251, R247, R4, !P4 ;  /* 0x00000004f7fb7207 */ /* 0x002fca0006000000 */
[----:B------:R-:W-:Y:S04]  /*19620*/  STL [R1+0x6f4], R251 ;  /* 0x0006f4fb01007387 */ /* 0x000fe80000100800 */
[----:B------:R2:W-:Y:S01]  /*19630*/  STL [R1+0x6f0], R0 ;  /* 0x0006f00001007387 */ /* 0x0005e20000100800 */
[C---:B---3--:R-:W-:Y:S02]  /*19640*/  SEL R30, R247.reuse, R30, !P4 ;  /* 0x0000001ef71e7207 */ /* 0x048fe40006000000 */
[C---:B--2---:R-:W-:Y:S02]  /*19650*/  SEL R0, R247.reuse, R32, !P4 ;  /* 0x00000020f7007207 */ /* 0x044fe40006000000 */
[C---:B------:R-:W-:Y:S02]  /*19660*/  SEL R31, R247.reuse, R31, !P4 ;  /* 0x0000001ff71f7207 */ /* 0x040fe40006000000 */
[----:B------:R-:W-:-:S05]  /*19670*/  SEL R4, R247, R252, !P4 ;  /* 0x000000fcf7047207 */ /* 0x000fca0006000000 */
[----:B------:R1:W-:Y:S04]  /*19680*/  STL [R1+0x6ec], R4 ;  /* 0x0006ec0401007387 */ /* 0x0003e80000100800 */
[----:B------:R-:W-:Y:S01]  /*19690*/  STL [R1+0x6e8], R31 ;  /* 0x0006e81f01007387 */ /* 0x000fe20000100800 */
[----:B-1----:R-:W-:-:S03]  /*196a0*/  SEL R4, R247, R33, !P4 ;  /* 0x00000021f7047207 */ /* 0x002fc60006000000 */
[----:B------:R1:W-:Y:S04]  /*196b0*/  STL [R1+0x6e4], R0 ;  /* 0x0006e40001007387 */ /* 0x0003e80000100800 */
[----:B------:R2:W-:Y:S01]  /*196c0*/  STL [R1+0x4d8], R4 ;  /* 0x0004d80401007387 */ /* 0x0005e20000100800 */
[----:B-1----:R-:W-:-:S03]  /*196d0*/  SEL R0, R247, R34, !P4 ;  /* 0x00000022f7007207 */ /* 0x002fc60006000000 */
[----:B------:R1:W-:Y:S01]  /*196e0*/  STL [R1+0x6d8], R30 ;  /* 0x0006d81e01007387 */ /* 0x0003e20000100800 */
[----:B--2---:R-:W-:-:S03]  /*196f0*/  SEL R4, R247, R35, !P4 ;  /* 0x00000023f7047207 */ /* 0x004fc60006000000 */
[----:B------:R2:W-:Y:S04]  /*19700*/  STL [R1+0x6d4], R0 ;  /* 0x0006d40001007387 */ /* 0x0005e80000100800 */
[----:B------:R3:W-:Y:S01]  /*19710*/  STL [R1+0x6d0], R4 ;  /* 0x0006d00401007387 */ /* 0x0007e20000100800 */
[C---:B-1----:R-:W-:Y:S02]  /*19720*/  SEL R30, R247.reuse, R36, !P4 ;  /* 0x00000024f71e7207 */ /* 0x042fe40006000000 */
[----:B--2---:R-:W-:-:S03]  /*19730*/  SEL R0, R247, R37, !P4 ;  /* 0x00000025f7007207 */ /* 0x004fc60006000000 */
[----:B------:R1:W-:Y:S01]  /*19740*/  STL [R1+0x6cc], R30 ;  /* 0x0006cc1e01007387 */ /* 0x0003e20000100800 */
[----:B---3--:R-:W-:-:S03]  /*19750*/  SEL R4, R247, R38, !P4 ;  /* 0x00000026f7047207 */ /* 0x008fc60006000000 */
[----:B------:R2:W-:Y:S04]  /*19760*/  STL [R1+0x6c8], R0 ;  /* 0x0006c80001007387 */ /* 0x0005e80000100800 */
[----:B------:R3:W-:Y:S01]  /*19770*/  STL [R1+0x6c4], R4 ;  /* 0x0006c40401007387 */ /* 0x0007e20000100800 */
[C---:B-1----:R-:W-:Y:S02]  /*19780*/  SEL R30, R247.reuse, R39, !P4 ;  /* 0x00000027f71e7207 */ /* 0x042fe40006000000 */
[----:B--2---:R-:W-:-:S03]  /*19790*/  SEL R0, R247, R40, !P4 ;  /* 0x00000028f7007207 */ /* 0x004fc60006000000 */
[----:B------:R-:W-:Y:S01]  /*197a0*/  STL [R1+0x6c0], R30 ;  /* 0x0006c01e01007387 */ /* 0x000fe20000100800 */
[----:B---3--:R-:W-:-:S03]  /*197b0*/  SEL R4, R247, R29, !P4 ;  /* 0x0000001df7047207 */ /* 0x008fc60006000000 */
[----:B------:R1:W-:Y:S01]  /*197c0*/  STL [R1+0x4a4], R0 ;  /* 0x0004a40001007387 */ /* 0x0003e20000100800 */
[----:B------:R-:W-:-:S03]  /*197d0*/  SEL R29, R247, R41, !P4 ;  /* 0x00000029f71d7207 */ /* 0x000fc60006000000 */
        /* <DEDUP_REMOVED lines=26> */
[----:B------:R-:W-:Y:S01]  /*19980*/  STL [R1+0x660], R28 ;  /* 0x0006601c01007387 */ /* 0x000fe20000100800 */
[----:B---3--:R-:W-:-:S03]  /*19990*/  SEL R4, R247, R54, !P4 ;  /* 0x00000036f7047207 */ /* 0x008fc60006000000 */
        /* <DEDUP_REMOVED lines=339> */
[----:B------:R-:W2:Y:S04]  /*1aed0*/  LDL.LU R30, [R1+0x84] ;  /* 0x00008400011e7983 */ /* 0x000ea80000300800 */
[----:B------:R3:W-:Y:S04]  /*1aee0*/  STL [R1+0x174], R0 ;  /* 0x0001740001007387 */ /* 0x0007e80000100800 */
[----:B------:R4:W-:Y:S01]  /*1aef0*/  STL [R1+0x170], R4 ;  /* 0x0001700401007387 */ /* 0x0009e20000100800 */
[C---:B-1----:R-:W-:Y:S02]  /*1af00*/  SEL R6, R247.reuse, R206, !P4 ;  /* 0x000000cef7067207 */ /* 0x042fe40006000000 */
[----:B---3--:R-:W-:-:S02]  /*1af10*/  SEL R0, R247, R204, !P4 ;  /* 0x000000ccf7007207 */ /* 0x008fc40006000000 */
[----:B----4-:R-:W-:-:S03]  /*1af20*/  SEL R4, R247, R205, !P4 ;  /* 0x000000cdf7047207 */ /* 0x010fc60006000000 */
[----:B------:R1:W-:Y:S04]  /*1af30*/  STL [R1+0x164], R0 ;  /* 0x0001640001007387 */ /* 0x0003e80000100800 */
[----:B------:R3:W-:Y:S01]  /*1af40*/  STL [R1+0x15c], R4 ;  /* 0x00015c0401007387 */ /* 0x0007e20000100800 */
[----:B-1----:R-:W-:-:S03]  /*1af50*/  SEL R0, R247, R207, !P4 ;  /* 0x000000cff7007207 */ /* 0x002fc60006000000 */
[----:B---3--:R-:W3:Y:S04]  /*1af60*/  LDL.LU R4, [R1+0x8c] ;  /* 0x00008c0001047983 */ /* 0x008ee80000300800 */
[----:B------:R1:W-:Y:S01]  /*1af70*/  STL [R1+0x154], R6 ;  /* 0x0001540601007387 */ /* 0x0003e20000100800 */
[----:B------:R-:W-:-:S03]  /*1af80*/  SEL R5, R247, R5, !P4 ;  /* 0x00000005f7057207 */ /* 0x000fc60006000000 */
[----:B------:R4:W-:Y:S04]  /*1af90*/  STL [R1+0x150], R0 ;  /* 0x0001500001007387 */ /* 0x0009e80000100800 */
[----:B------:R-:W3:Y:S01]  /*1afa0*/  LDL.LU R42, [R1+0x9c] ;  /* 0x00009c00012a7983 */ /* 0x000ee20000300800 */
[----:B-1----:R-:W-:-:S03]  /*1afb0*/  SEL R6, R247, R208, !P4 ;  /* 0x000000d0f7067207 */ /* 0x002fc60006000000 */
[----:B----4-:R-:W4:Y:S04]  /*1afc0*/  LDL.LU R0, [R1+0xa0] ;  /* 0x0000a00001007983 */ /* 0x010f280000300800 */
[----:B------:R-:W-:Y:S04]  /*1afd0*/  STL [R1+0xd8], R6 ;  /* 0x0000d80601007387 */ /* 0x000fe80000100800 */
[----:B------:R-:W4:Y:S04]  /*1afe0*/  LDL.LU R41, [R1+0x90] ;  /* 0x0000900001297983 */ /* 0x000f280000300800 */
[----:B------:R-:W2:Y:S04]  /*1aff0*/  LDL.LU R29, [R1+0x94] ;  /* 0x00009400011d7983 */ /* 0x000ea80000300800 */
[----:B------:R1:W-:Y:S04]  /*1b000*/  STL [R1+0x13c], R5 ;  /* 0x00013c0501007387 */ /* 0x0003e80000100800 */
[----:B------:R-:W4:Y:S04]  /*1b010*/  LDL.LU R40, [R1+0x98] ;  /* 0x0000980001287983 */ /* 0x000f280000300800 */
[----:B------:R-:W4:Y:S01]  /*1b020*/  LDL.LU R33, [R1+0x7dc] ;  /* 0x0007dc0001217983 */ /* 0x000f220000300800 */
[----:B-1----:R-:W-:-:S03]  /*1b030*/  SEL R5, R247, R209, !P4 ;  /* 0x000000d1f7057207 */ /* 0x002fc60006000000 */
[----:B------:R-:W4:Y:S04]  /*1b040*/  LDL.LU R39, [R1+0x7f0] ;  /* 0x0007f00001277983 */ /* 0x000f280000300800 */
[----:B------:R-:W4:Y:S04]  /*1b050*/  LDL.LU R31, [R1+0x804] ;  /* 0x00080400011f7983 */ /* 0x000f280000300800 */
[----:B------:R1:W-:Y:S04]  /*1b060*/  STL [R1+0x134], R5 ;  /* 0x0001340501007387 */ /* 0x0003e80000100800 */
[----:B------:R-:W4:Y:S04]  /*1b070*/  LDL.LU R38, [R1+0x800] ;  /* 0x0008000001267983 */ /* 0x000f280000300800 */
[----:B------:R-:W4:Y:S01]  /*1b080*/  LDL.LU R37, [R1+0x7f8] ;  /* 0x0007f80001257983 */ /* 0x000f220000300800 */
[----:B-1----:R-:W-:-:S05]  /*1b090*/  SEL R5, R247, R210, !P4 ;  /* 0x000000d2f7057207 */ /* 0x002fca0006000000 */
[----:B------:R1:W-:Y:S04]  /*1b0a0*/  STL [R1+0x114], R5 ;  /* 0x0001140501007387 */ /* 0x0003e80000100800 */
[----:B------:R-:W4:Y:S04]  /*1b0b0*/  LDL.LU R252, [R1+0x7fc] ;  /* 0x0007fc0001fc7983 */ /* 0x000f280000300800 */
[----:B------:R-:W4:Y:S01]  /*1b0c0*/  LDL.LU R36, [R1+0x7f4] ;  /* 0x0007f40001247983 */ /* 0x000f220000300800 */
[----:B-1----:R-:W-:-:S03]  /*1b0d0*/  SEL R5, R247, R211, !P4 ;  /* 0x000000d3f7057207 */ /* 0x002fc60006000000 */
[----:B------:R-:W4:Y:S04]  /*1b0e0*/  LDL.LU R35, [R1+0x7e4] ;  /* 0x0007e40001237983 */ /* 0x000f280000300800 */
[----:B------:R1:W-:Y:S04]  /*1b0f0*/  STL [R1+0x110], R5 ;  /* 0x0001100501007387 */ /* 0x0003e80000100800 */
[----:B------:R-:W4:Y:S04]  /*1b100*/  LDL.LU R251, [R1+0x7e8] ;  /* 0x0007e80001fb7983 */ /* 0x000f280000300800 */
[----:B------:R-:W4:Y:S01]  /*1b110*/  LDL.LU R32, [R1+0x7ec] ;  /* 0x0007ec0001207983 */ /* 0x000f220000300800 */
[----:B------:R-:W-:-:S02]  /*1b120*/  SEL R6, R247, R213, !P4 ;  /* 0x000000d5f7067207 */ /* 0x000fc40006000000 */
[C---:B-1----:R-:W-:Y:S02]  /*1b130*/  SEL R5, R247.reuse, R212, !P4 ;  /* 0x000000d4f7057207 */ /* 0x042fe40006000000 */
[C---:B------:R-:W-:Y:S02]  /*1b140*/  SEL R7, R247.reuse, R217, !P4 ;  /* 0x000000d9f7077207 */ /* 0x040fe40006000000 */
[C---:B--2---:R-:W-:Y:S01]  /*1b150*/  SEL R8, R247.reuse, R29, !P4 ;  /* 0x0000001df7087207 */ /* 0x044fe20006000000 */
[----:B------:R1:W-:Y:S01]  /*1b160*/  STL [R1+0xf8], R5 ;  /* 0x0000f80501007387 */ /* 0x0003e20000100800 */
[C---:B------:R-:W-:Y:S01]  /*1b170*/  SEL R207, R247.reuse, R3, !P4 ;  /* 0x00000003f7cf7207 */ /* 0x040fe20006000000 */
[----:B------:R-:W2:Y:S02]  /*1b180*/  LDC R212, c[0x0][0x23c] ;  /* 0x00008f00ffd47b82 */ /* 0x000ea40000000800 */
[----:B------:R3:W-:Y:S04]  /*1b190*/  STL [R1+0xf4], R6 ;  /* 0x0000f40601007387 */ /* 0x0007e80000100800 */
[----:B------:R-:W2:Y:S01]  /*1b1a0*/  LDL.LU R34, [R1+0x7e0] ;  /* 0x0007e00001227983 */ /* 0x000ea20000300800 */
[----:B-1----:R-:W-:-:S02]  /*1b1b0*/  SEL R5, R247, R214, !P4 ;  /* 0x000000d6f7057207 */ /* 0x002fc40006000000 */
[----:B---3--:R-:W-:-:S03]  /*1b1c0*/  SEL R6, R247, R30, !P4 ;  /* 0x0000001ef7067207 */ /* 0x008fc60006000000 */
[----:B------:R1:W-:Y:S04]  /*1b1d0*/  STL [R1+0xec], R5 ;  /* 0x0000ec0501007387 */ /* 0x0003e80000100800 */
[----:B------:R-:W3:Y:S01]  /*1b1e0*/  LDL.LU R30, [R1+0x7d8] ;  /* 0x0007d800011e7983 */ /* 0x000ee20000300800 */
[----:B-1----:R-:W-:-:S03]  /*1b1f0*/  SEL R5, R247, R216, !P4 ;  /* 0x000000d8f7057207 */ /* 0x002fc60006000000 */
[----:B------:R1:W-:Y:S04]  /*1b200*/  STL [R1+0xdc], R6 ;  /* 0x0000dc0601007387 */ /* 0x0003e80000100800 */
[----:B------:R1:W-:Y:S04]  /*1b210*/  STL [R1+0xc8], R5 ;  /* 0x0000c80501007387 */ /* 0x0003e80000100800 */
[----:B------:R-:W-:Y:S01]  /*1b220*/  STL [R1+0xbc], R7 ;  /* 0x0000bc0701007387 */ /* 0x000fe20000100800 */
[C---:B-1----:R-:W-:Y:S02]  /*1b230*/  SEL R6, R247.reuse, R218, !P4 ;  /* 0x000000daf7067207 */ /* 0x042fe40006000000 */
[----:B------:R-:W-:-:S02]  /*1b240*/  SEL R5, R247, R4, !P4 ;  /* 0x00000004f7057207 */ /* 0x000fc40006000000 */
[----:B------:R-:W3:Y:S04]  /*1b250*/  LDL.LU R4, [R1+0x7d4] ;  /* 0x0007d40001047983 */ /* 0x000ee80000300800 */
[----:B------:R1:W-:Y:S04]  /*1b260*/  STL [R1+0xb0], R6 ;  /* 0x0000b00601007387 */ /* 0x0003e80000100800 */
[----:B------:R4:W-:Y:S01]  /*1b270*/  STL [R1+0xac], R5 ;  /* 0x0000ac0501007387 */ /* 0x0009e20000100800 */
[C---:B-1----:R-:W-:Y:S02]  /*1b280*/  SEL R6, R247.reuse, R42, !P4 ;  /* 0x0000002af7067207 */ /* 0x042fe40006000000 */
[----:B----4-:R-:W-:-:S02]  /*1b290*/  SEL R5, R247, R0, !P4 ;  /* 0x00000000f7057207 */ /* 0x010fc40006000000 */
[----:B------:R-:W4:Y:S04]  /*1b2a0*/  LDL.LU R0, [R1+0x7d0] ;  /* 0x0007d00001007983 */ /* 0x000f280000300800 */
[----:B------:R1:W-:Y:S04]  /*1b2b0*/  STL [R1+0xa8], R6 ;  /* 0x0000a80601007387 */ /* 0x0003e80000100800 */
[----:B------:R1:W-:Y:S04]  /*1b2c0*/  STL [R1+0xa4], R5 ;  /* 0x0000a40501007387 */ /* 0x0003e80000100800 */
[----:B------:R1:W-:Y:S02]  /*1b2d0*/  STL [R1+0xa0], R8 ;  /* 0x0000a00801007387 */ /* 0x0003e40000100800 */
[----:B-1----:R-:W-:-:S02]  /*1b2e0*/  SEL R6, R247, R40, !P4 ;  /* 0x00000028f7067207 */ /* 0x002fc40006000000 */
[C---:B------:R-:W-:Y:S02]  /*1b2f0*/  SEL R5, R247.reuse, R33, !P4 ;  /* 0x00000021f7057207 */ /* 0x040fe40006000000 */
[----:B------:R-:W4:Y:S04]  /*1b300*/  LDL.LU R33, [R1+0x7cc] ;  /* 0x0007cc0001217983 */ /* 0x000f280000300800 */
[----:B------:R1:W-:Y:S04]  /*1b310*/  STL [R1+0x9c], R6 ;  /* 0x00009c0601007387 */ /* 0x0003e80000100800 */
[----:B------:R1:W-:Y:S01]  /*1b320*/  STL [R1+0x98], R5 ;  /* 0x0000980501007387 */ /* 0x0003e20000100800 */
[----:B------:R-:W-:-:S02]  /*1b330*/  SEL R8, R247, R38, !P4 ;  /* 0x00000026f7087207 */ /* 0x000fc40006000000 */
[C---:B-1----:R-:W-:Y:S02]  /*1b340*/  SEL R6, R247.reuse, R39, !P4 ;  /* 0x00000027f7067207 */ /* 0x042fe40006000000 */
[C---:B------:R-:W-:Y:S02]  /*1b350*/  SEL R5, R247.reuse, R31, !P4 ;  /* 0x0000001ff7057207 */ /* 0x040fe40006000000 */
[----:B------:R-:W4:Y:S04]  /*1b360*/  LDL.LU R31, [R1+0x7c8] ;  /* 0x0007c800011f7983 */ /* 0x000f280000300800 */
[----:B------:R1:W-:Y:S01]  /*1b370*/  STL [R1+0x94], R6 ;  /* 0x0000940601007387 */ /* 0x0003e20000100800 */
[----:B------:R-:W-:-:S03]  /*1b380*/  SEL R9, R247, R36, !P4 ;  /* 0x00000024f7097207 */ /* 0x000fc60006000000 */
[----:B------:R1:W-:Y:S04]  /*1b390*/  STL [R1+0x90], R5 ;  /* 0x0000900501007387 */ /* 0x0003e80000100800 */
[----:B------:R1:W-:Y:S02]  /*1b3a0*/  STL [R1+0x8c], R8 ;  /* 0x00008c0801007387 */ /* 0x0003e40000100800 */
[C---:B-1----:R-:W-:Y:S02]  /*1b3b0*/  SEL R6, R247.reuse, R252, !P4 ;  /* 0x000000fcf7067207 */ /* 0x042fe40006000000 */
[----:B------:R-:W4:Y:S01]  /*1b3c0*/  LDL.LU R252, [R1+0x7c4] ;  /* 0x0007c40001fc7983 */ /* 0x000f220000300800 */
[C---:B------:R-:W-:Y:S02]  /*1b3d0*/  SEL R5, R247.reuse, R37, !P4 ;  /* 0x00000025f7057207 */ /* 0x040fe40006000000 */
[----:B------:R-:W-:-:S03]  /*1b3e0*/  SEL R8, R247, R35, !P4 ;  /* 0x00000023f7087207 */ /* 0x000fc60006000000 */
[----:B------:R1:W-:Y:S04]  /*1b3f0*/  STL [R1+0x84], R5 ;  /* 0x0000840501007387 */ /* 0x0003e80000100800 */
[----:B------:R-:W-:Y:S04]  /*1b400*/  STL [R1+0x70], R9 ;  /* 0x0000700901007387 */ /* 0x000fe80000100800 */
[----:B------:R-:W4:Y:S01]  /*1b410*/  LDL.LU R47, [R1+0x7c0] ;  /* 0x0007c000012f7983 */ /* 0x000f220000300800 */
[----:B-1----:R-:W-:-:S03]  /*1b420*/  SEL R5, R247, R251, !P4 ;  /* 0x000000fbf7057207 */ /* 0x002fc60006000000 */
[----:B------:R-:W-:Y:S04]  /*1b430*/  STL [R1+0x6c], R8 ;  /* 0x00006c0801007387 */ /* 0x000fe80000100800 */
[----:B------:R-:W4:Y:S04]  /*1b440*/  LDL.LU R251, [R1+0x7bc] ;  /* 0x0007bc0001fb7983 */ /* 0x000f280000300800 */
[----:B------:R1:W-:Y:S04]  /*1b450*/  STL [R1+0x68], R5 ;  /* 0x0000680501007387 */ /* 0x0003e80000100800 */
[----:B------:R-:W4:Y:S01]  /*1b460*/  LDL.LU R46, [R1+0x7b8] ;  /* 0x0007b800012e7983 */ /* 0x000f220000300800 */
[----:B-1----:R-:W-:-:S03]  /*1b470*/  SEL R5, R247, R32, !P4 ;  /* 0x00000020f7057207 */ /* 0x002fc60006000000 */
[----:B------:R-:W4:Y:S04]  /*1b480*/  LDL.LU R32, [R1+0x7b4] ;  /* 0x0007b40001207983 */ /* 0x000f280000300800 */
[----:B------:R2:W-:Y:S04]  /*1b490*/  STL [R1+0x64], R5 ;  /* 0x0000640501007387 */ /* 0x0005e80000100800 */
[----:B------:R-:W4:Y:S01]  /*1b4a0*/  LDL.LU R45, [R1+0x7b0] ;  /* 0x0007b000012d7983 */ /* 0x000f220000300800 */
[C---:B------:R-:W-:Y:S02]  /*1b4b0*/  SEL R7, R247.reuse, R41, !P4 ;  /* 0x00000029f7077207 */ /* 0x040fe40006000000 */
[----:B--2---:R-:W-:-:S02]  /*1b4c0*/  SEL R5, R247, R34, !P4 ;  /* 0x00000022f7057207 */ /* 0x004fc40006000000 */
[----:B------:R-:W2:Y:S04]  /*1b4d0*/  LDL.LU R34, [R1+0x7ac] ;  /* 0x0007ac0001227983 */ /* 0x000ea80000300800 */
[----:B------:R3:W-:Y:S04]  /*1b4e0*/  STL [R1+0x60], R5 ;  /* 0x0000600501007387 */ /* 0x0007e80000100800 */
[----:B------:R-:W2:Y:S04]  /*1b4f0*/  LDL.LU R44, [R1+0x794] ;  /* 0x00079400012c7983 */ /* 0x000ea80000300800 */
[----:B------:R-:W2:Y:S01]  /*1b500*/  LDL.LU R43, [R1+0x798] ;  /* 0x00079800012b7983 */ /* 0x000ea20000300800 */
[----:B---3--:R-:W-:-:S05]  /*1b510*/  SEL R5, R247, R30, !P4 ;  /* 0x0000001ef7057207 */ /* 0x008fca0006000000 */
[----:B------:R-:W-:Y:S04]  /*1b520*/  STL [R1+0x5c], R5 ;  /* 0x00005c0501007387 */ /* 0x000fe80000100800 */
[----:B------:R-:W3:Y:S04]  /*1b530*/  LDL.LU R38, [R1+0x79c] ;  /* 0x00079c0001267983 */ /* 0x000ee80000300800 */
[----:B------:R-:W3:Y:S04]  /*1b540*/  LDL.LU R42, [R1+0x7a0] ;  /* 0x0007a000012a7983 */ /* 0x000ee80000300800 */
[----:B------:R-:W3:Y:S01]  /*1b550*/  LDL.LU R37, [R1+0x7a4] ;  /* 0x0007a40001257983 */ /* 0x000ee20000300800 */
[----:B------:R-:W-:-:S05]  /*1b560*/  SEL R4, R247, R4, !P4 ;  /* 0x00000004f7047207 */ /* 0x000fca0006000000 */
[----:B------:R1:W-:Y:S04]  /*1b570*/  STL [R1+0x58], R4 ;  /* 0x0000580401007387 */ /* 0x0003e80000100800 */
[----:B------:R-:W3:Y:S04]  /*1b580*/  LDL.LU R41, [R1+0x7a8] ;  /* 0x0007a80001297983 */ /* 0x000ee80000300800 */
[----:B------:R-:W3:Y:S04]  /*1b590*/  LDL.LU R36, [R1+0x790] ;  /* 0x0007900001247983 */ /* 0x000ee80000300800 */
[----:B-1----:R-:W3:Y:S01]  /*1b5a0*/  LDL.LU R4, [R1+0xb8] ;  /* 0x0000b80001047983 */ /* 0x002ee20000300800 */
[----:B----4-:R-:W-:-:S05]  /*1b5b0*/  SEL R0, R247, R0, !P4 ;  /* 0x00000000f7007207 */ /* 0x010fca0006000000 */
[----:B------:R1:W-:Y:S04]  /*1b5c0*/  STL [R1+0x30b8], R0 ;  /* 0x0030b80001007387 */ /* 0x0003e80000100800 */
[----:B------:R-:W4:Y:S04]  /*1b5d0*/  LDL.LU R29, [R1+0x78c] ;  /* 0x00078c00011d7983 */ /* 0x000f280000300800 */
[----:B------:R-:W4:Y:S01]  /*1b5e0*/  LDL.LU R35, [R1+0x788] ;  /* 0x0007880001237983 */ /* 0x000f220000300800 */
[----:B-1----:R-:W-:-:S05]  /*1b5f0*/  SEL R0, R247, R33, !P4 ;  /* 0x00000021f7007207 */ /* 0x002fca0006000000 */
        /* <DEDUP_REMOVED lines=10> */
[----:B------:R-:W4:Y:S01]  /*1b6a0*/  LDL.LU R252, [R1+0x770] ;  /* 0x0007700001fc7983 */ /* 0x000f220000300800 */
[C---:B------:R-:W-:Y:S02]  /*1b6b0*/  SEL R5, R247.reuse, R47, !P4 ;  /* 0x0000002ff7057207 */ /* 0x040fe40006000000 */
[----:B-1----:R-:W-:-:S02]  /*1b6c0*/  SEL R0, R247, R251, !P4 ;  /* 0x000000fbf7007207 */ /* 0x002fc40006000000 */
[----:B------:R-:W4:Y:S04]  /*1b6d0*/  LDL.LU R251, [R1+0x720] ;  /* 0x0007200001fb7983 */ /* 0x000f280000300800 */
[----:B------:R-:W-:Y:S04]  /*1b6e0*/  STL [R1+0x44], R5 ;  /* 0x0000440501007387 */ /* 0x000fe80000100800 */
[----:B------:R1:W-:Y:S02]  /*1b6f0*/  STL [R1+0x40], R0 ;  /* 0x0000400001007387 */ /* 0x0003e40000100800 */
[----:B-1----:R-:W-:-:S02]  /*1b700*/  SEL R0, R247, R32, !P4 ;  /* 0x00000020f7007207 */ /* 0x002fc40006000000 */
[----:B------:R-:W4:Y:S01]  /*1b710*/  LDL.LU R32, [R1+0x76c] ;  /* 0x00076c0001207983 */ /* 0x000f220000300800 */
[----:B------:R-:W-:-:S05]  /*1b720*/  SEL R5, R247, R46, !P4 ;  /* 0x0000002ef7057207 */ /* 0x000fca0006000000 */
[----:B------:R-:W-:Y:S04]  /*1b730*/  STL [R1+0x3c], R5 ;  /* 0x00003c0501007387 */ /* 0x000fe80000100800 */
[----:B------:R2:W-:Y:S02]  /*1b740*/  STL [R1+0x38], R0 ;  /* 0x0000380001007387 */ /* 0x0005e40000100800 */
[C---:B--2---:R-:W-:Y:S02]  /*1b750*/  SEL R0, R247.reuse, R34, !P4 ;  /* 0x00000022f7007207 */ /* 0x044fe40006000000 */
[----:B------:R-:W2:Y:S04]  /*1b760*/  LDL.LU R34, [R1+0x734] ;  /* 0x0007340001227983 */ /* 0x000ea80000300800 */
[----:B------:R1:W-:Y:S01]  /*1b770*/  STL [R1+0x34], R0 ;  /* 0x0000340001007387 */ /* 0x0003e20000100800 */
[----:B------:R-:W-:-:S05]  /*1b780*/  SEL R9, R247, R44, !P4 ;  /* 0x0000002cf7097207 */ /* 0x000fca0006000000 */
[----:B------:R-:W-:Y:S01]  /*1b790*/  STL [R1+0x30], R9 ;  /* 0x0000300901007387 */ /* 0x000fe20000100800 */
[C---:B-1----:R-:W-:Y:S02]  /*1b7a0*/  SEL R0, R247.reuse, R43, !P4 ;  /* 0x0000002bf7007207 */ /* 0x042fe40006000000 */
[C---:B---3--:R-:W-:Y:S02]  /*1b7b0*/  SEL R8, R247.reuse, R38, !P4 ;  /* 0x00000026f7087207 */ /* 0x048fe40006000000 */
[----:B------:R-:W3:Y:S04]  /*1b7c0*/  LDL.LU R38, [R1+0x768] ;  /* 0x0007680001267983 */ /* 0x000ee80000300800 */
[----:B------:R1:W-:Y:S04]  /*1b7d0*/  STL [R1+0x2c], R0 ;  /* 0x00002c0001007387 */ /* 0x0003e80000100800 */
[----:B------:R1:W-:Y:S02]  /*1b7e0*/  STL [R1+0x28], R8 ;  /* 0x0000280801007387 */ /* 0x0003e40000100800 */
[----:B-1----:R-:W-:-:S02]  /*1b7f0*/  SEL R0, R247, R42, !P4 ;  /* 0x0000002af7007207 */ /* 0x002fc40006000000 */
[C---:B------:R-:W-:Y:S02]  /*1b800*/  SEL R8, R247.reuse, R37, !P4 ;  /* 0x00000025f7087207 */ /* 0x040fe40006000000 */
[----:B------:R-:W3:Y:S04]  /*1b810*/  LDL.LU R37, [R1+0x754] ;  /* 0x0007540001257983 */ /* 0x000ee80000300800 */
[----:B------:R1:W-:Y:S01]  /*1b820*/  STL [R1+0x24], R0 ;  /* 0x0000240001007387 */ /* 0x0003e20000100800 */
[C---:B------:R-:W-:Y:S02]  /*1b830*/  SEL R4, R247.reuse, R4, !P4 ;  /* 0x00000004f7047207 */ /* 0x040fe40006000000 */
[C---:B------:R-:W-:Y:S01]  /*1b840*/  SEL R108, R247.reuse, R36, !P4 ;  /* 0x00000024f76c7207 */ /* 0x040fe20006000000 */
[----:B------:R-:W-:Y:S01]  /*1b850*/  STL [R1+0x20], R8 ;  /* 0x0000200801007387 */ /* 0x000fe20000100800 */
[----:B-1----:R-:W-:-:S05]  /*1b860*/  SEL R0, R247, R41, !P4 ;  /* 0x00000029f7007207 */ /* 0x002fca0006000000 */
[----:B------:R4:W-:Y:S04]  /*1b870*/  STL [R1+0x1c], R0 ;  /* 0x00001c0001007387 */ /* 0x0009e80000100800 */
[----:B------:R-:W3:Y:S04]  /*1b880*/  LDL.LU R36, [R1+0x75c] ;  /* 0x00075c0001247983 */ /* 0x000ee80000300800 */
[----:B------:R1:W-:Y:S01]  /*1b890*/  STL [R1+0x3044], R4 ;  /* 0x0030440401007387 */ /* 0x0003e20000100800 */
[----:B----4-:R-:W-:-:S03]  /*1b8a0*/  SEL R0, R247, R35, !P4 ;  /* 0x00000023f7007207 */ /* 0x010fc60006000000 */
[----:B------:R-:W4:Y:S01]  /*1b8b0*/  LDL.LU R35, [R1+0x760] ;  /* 0x0007600001237983 */ /* 0x000f220000300800 */
[C---:B-1----:R-:W-:Y:S02]  /*1b8c0*/  SEL R4, R247.reuse, R29, !P4 ;  /* 0x0000001df7047207 */ /* 0x042fe40006000000 */
[----:B------:R-:W-:-:S03]  /*1b8d0*/  SEL R8, R247, R40, !P4 ;  /* 0x00000028f7087207 */ /* 0x000fc60006000000 */
[----:B------:R1:W-:Y:S04]  /*1b8e0*/  STL [R1+0x18], R4 ;  /* 0x0000180401007387 */ /* 0x0003e80000100800 */
[----:B------:R1:W-:Y:S02]  /*1b8f0*/  STL [R1+0x14], R0 ;  /* 0x0000140001007387 */ /* 0x0003e40000100800 */
[C---:B-1----:R-:W-:Y:S02]  /*1b900*/  SEL R4, R247.reuse, R39, !P4 ;  /* 0x00000027f7047207 */ /* 0x042fe40006000000 */
[----:B------:R-:W-:Y:S01]  /*1b910*/  STL [R1+0x10], R8 ;  /* 0x0000100801007387 */ /* 0x000fe20000100800 */
[----:B------:R-:W-:-:S03]  /*1b920*/  SEL R0, R247, R30, !P4 ;  /* 0x0000001ef7007207 */ /* 0x000fc60006000000 */
[----:B------:R-:W4:Y:S04]  /*1b930*/  LDL.LU R30, [R1+0x764] ;  /* 0x00076400011e7983 */ /* 0x000f280000300800 */
[----:B------:R1:W-:Y:S04]  /*1b940*/  STL [R1+0xc], R4 ;  /* 0x00000c0401007387 */ /* 0x0003e80000100800 */
[----:B------:R1:W-:Y:S02]  /*1b950*/  STL [R1+0x8], R0 ;  /* 0x0000080001007387 */ /* 0x0003e40000100800 */
[----:B-1----:R-:W-:-:S02]  /*1b960*/  SEL R4, R247, R33, !P4 ;  /* 0x00000021f7047207 */ /* 0x002fc40006000000 */
[C---:B------:R-:W-:Y:S02]  /*1b970*/  SEL R252, R247.reuse, R252, !P4 ;  /* 0x000000fcf7fc7207 */ /* 0x040fe40006000000 */
[C---:B------:R-:W-:Y:S01]  /*1b980*/  SEL R0, R247.reuse, R31, !P4 ;  /* 0x0000001ff7007207 */ /* 0x040fe20006000000 */
[----:B------:R-:W-:Y:S04]  /*1b990*/  STL [R1+0x4], R4 ;  /* 0x0000040401007387 */ /* 0x000fe80000100800 */
[----:B------:R-:W4:Y:S04]  /*1b9a0*/  LDL.LU R33, [R1+0x758] ;  /* 0x0007580001217983 */ /* 0x000f280000300800 */
[----:B------:R1:W-:Y:S01]  /*1b9b0*/  STL [R1], R0 ;  /* 0x0000000001007387 */ /* 0x0003e20000100800 */
[----:B------:R-:W-:-:S03]  /*1b9c0*/  SEL R251, R247, R251, !P4 ;  /* 0x000000fbf7fb7207 */ /* 0x000fc60006000000 */
[----:B------:R-:W-:Y:S04]  /*1b9d0*/  STL [R1+0x3080], R252 ;  /* 0x003080fc01007387 */ /* 0x000fe80000100800 */
[----:B------:R-:W4:Y:S04]  /*1b9e0*/  LDL.LU R31, [R1+0x748] ;  /* 0x00074800011f7983 */ /* 0x000f280000300800 */
[----:B------:R-:W-:Y:S01]  /*1b9f0*/  STL [R1+0x3084], R251 ;  /* 0x003084fb01007387 */ /* 0x000fe20000100800 */
[----:B------:R-:W-:-:S03]  /*1ba00*/  SEL R218, R247, R32, !P4 ;  /* 0x00000020f7da7207 */ /* 0x000fc60006000000 */
[----:B------:R-:W4:Y:S04]  /*1ba10*/  LDL.LU R32, [R1+0x74c] ;  /* 0x00074c0001207983 */ /* 0x000f280000300800 */
[----:B------:R-:W-:Y:S04]  /*1ba20*/  STL [R1+0x3088], R218 ;  /* 0x003088da01007387 */ /* 0x000fe80000100800 */
[----:B------:R-:W4:Y:S01]  /*1ba30*/  LDL.LU R42, [R1+0x750] ;  /* 0x00075000012a7983 */ /* 0x000f220000300800 */
[----:B--2---:R-:W-:-:S03]  /*1ba40*/  SEL R217, R247, R34, !P4 ;  /* 0x00000022f7d97207 */ /* 0x004fc60006000000 */
[----:B------:R-:W2:Y:S04]  /*1ba50*/  LDL.LU R34, [R1+0x744] ;  /* 0x0007440001227983 */ /* 0x000ea80000300800 */
[----:B------:R-:W-:Y:S04]  /*1ba60*/  STL [R1+0x308c], R217 ;  /* 0x00308cd901007387 */ /* 0x000fe80000100800 */
[----:B------:R-:W2:Y:S01]  /*1ba70*/  LDL.LU R41, [R1+0x740] ;  /* 0x0007400001297983 */ /* 0x000ea20000300800 */
[----:B---3--:R-:W-:-:S05]  /*1ba80*/  SEL R216, R247, R38, !P4 ;  /* 0x00000026f7d87207 */ /* 0x008fca0006000000 */
[----:B------:R-:W-:Y:S04]  /*1ba90*/  STL [R1+0x3090], R216 ;  /* 0x003090d801007387 */ /* 0x000fe80000100800 */
[----:B------:R-:W3:Y:S04]  /*1baa0*/  LDL.LU R29, [R1+0x73c] ;  /* 0x00073c00011d7983 */ /* 0x000ee80000300800 */
[----:B------:R-:W3:Y:S01]  /*1bab0*/  LDL.LU R40, [R1+0x738] ;  /* 0x0007380001287983 */ /* 0x000ee20000300800 */
[----:B------:R-:W-:-:S05]  /*1bac0*/  SEL R214, R247, R37, !P4 ;  /* 0x00000025f7d67207 */ /* 0x000fca0006000000 */
[----:B------:R-:W-:Y:S04]  /*1bad0*/  STL [R1+0x3094], R214 ;  /* 0x003094d601007387 */ /* 0x000fe80000100800 */
[----:B------:R-:W3:Y:S04]  /*1bae0*/  LDL.LU R39, [R1+0x730] ;  /* 0x0007300001277983 */ /* 0x000ee80000300800 */
[----:B------:R-:W3:Y:S01]  /*1baf0*/  LDL.LU R38, [R1+0x72c] ;  /* 0x00072c0001267983 */ /* 0x000ee20000300800 */
[----:B------:R-:W-:-:S05]  /*1bb00*/  SEL R213, R247, R36, !P4 ;  /* 0x00000024f7d57207 */ /* 0x000fca0006000000 */
[----:B------:R-:W-:Y:S01]  /*1bb10*/  STL [R1+0x3098], R213 ;  /* 0x003098d501007387 */ /* 0x000fe20000100800 */
[----:B----4-:R-:W-:-:S03]  /*1bb20*/  SEL R9, R247, R35, !P4 ;  /* 0x00000023f7097207 */ /* 0x010fc60006000000 */
[----:B------:R-:W4:Y:S04]  /*1bb30*/  LDL.LU R37, [R1+0x724] ;  /* 0x0007240001257983 */ /* 0x000f280000300800 */
[----:B------:R-:W4:Y:S04]  /*1bb40*/  LDL.LU R36, [R1+0x728] ;  /* 0x0007280001247983 */ /* 0x000f280000300800 */
[----:B------:R-:W-:Y:S04]  /*1bb50*/  STL [R1+0x309c], R9 ;  /* 0x00309c0901007387 */ /* 0x000fe80000100800 */
[----:B------:R-:W4:Y:S01]  /*1bb60*/  LDL.LU R35, [R1+0x650] ;  /* 0x0006500001237983 */ /* 0x000f220000300800 */
[----:B------:R-:W-:-:S03]  /*1bb70*/  SEL R10, R247, R30, !P4 ;  /* 0x0000001ef70a7207 */ /* 0x000fc60006000000 */
[----:B------:R-:W4:Y:S04]  /*1bb80*/  LDL.LU R30, [R1+0x688] ;  /* 0x00068800011e7983 */ /* 0x000f280000300800 */
[----:B------:R-:W-:Y:S01]  /*1bb90*/  STL [R1+0x30a0], R10 ;  /* 0x0030a00a01007387 */ /* 0x000fe20000100800 */
[----:B------:R-:W-:-:S03]  /*1bba0*/  SEL R11, R247, R33, !P4 ;  /* 0x00000021f70b7207 */ /* 0x000fc60006000000 */
[----:B------:R-:W4:Y:S04]  /*1bbb0*/  LDL.LU R33, [R1+0x71c] ;  /* 0x00071c0001217983 */ /* 0x000f280000300800 */
[----:B------:R-:W-:Y:S01]  /*1bbc0*/  STL [R1+0x30a4], R11 ;  /* 0x0030a40b01007387 */ /* 0x000fe20000100800 */
[----:B------:R-:W-:-:S03]  /*1bbd0*/  SEL R12, R247, R31, !P4 ;  /* 0x0000001ff70c7207 */ /* 0x000fc60006000000 */
[----:B------:R-:W4:Y:S04]  /*1bbe0*/  LDL.LU R31, [R1+0x69c] ;  /* 0x00069c00011f7983 */ /* 0x000f280000300800 */
[----:B------:R-:W-:Y:S01]  /*1bbf0*/  STL [R1+0x307c], R12 ;  /* 0x00307c0c01007387 */ /* 0x000fe20000100800 */
[----:B------:R-:W-:-:S03]  /*1bc00*/  SEL R13, R247, R32, !P4 ;  /* 0x00000020f70d7207 */ /* 0x000fc60006000000 */
[----:B------:R-:W4:Y:S01]  /*1bc10*/  LDL.LU R32, [R1+0x6a0] ;  /* 0x0006a00001207983 */ /* 0x000f220000300800 */
[----:B------:R-:W-:-:S03]  /*1bc20*/  SEL R14, R247, R42, !P4 ;  /* 0x0000002af70e7207 */ /* 0x000fc60006000000 */
[----:B------:R-:W-:Y:S04]  /*1bc30*/  STL [R1+0x30a8], R13 ;  /* 0x0030a80d01007387 */ /* 0x000fe80000100800 */
[----:B------:R-:W-:Y:S01]  /*1bc40*/  STL [R1+0x306c], R14 ;  /* 0x00306c0e01007387 */ /* 0x000fe20000100800 */
[----:B--2---:R-:W-:-:S03]  /*1bc50*/  SEL R15, R247, R34, !P4 ;  /* 0x00000022f70f7207 */ /* 0x004fc60006000000 */
[----:B------:R-:W2:Y:S01]  /*1bc60*/  LDL.LU R34, [R1+0x6a4] ;  /* 0x0006a40001227983 */ /* 0x000ea20000300800 */
[----:B------:R-:W-:-:S03]  /*1bc70*/  SEL R16, R247, R41, !P4 ;  /* 0x00000029f7107207 */ /* 0x000fc60006000000 */
[----:B------:R-:W-:Y:S04]  /*1bc80*/  STL [R1+0x3070], R15 ;  /* 0x0030700f01007387 */ /* 0x000fe80000100800 */
[----:B------:R-:W-:Y:S01]  /*1bc90*/  STL [R1+0x3068], R16 ;  /* 0x0030681001007387 */ /* 0x000fe20000100800 */
[C---:B---3--:R-:W-:Y:S02]  /*1bca0*/  SEL R17, R247.reuse, R29, !P4 ;  /* 0x0000001df7117207 */ /* 0x048fe40006000000 */
[----:B------:R-:W-:-:S03]  /*1bcb0*/  SEL R18, R247, R40, !P4 ;  /* 0x00000028f7127207 */ /* 0x000fc60006000000 */
[----:B------:R-:W-:Y:S04]  /*1bcc0*/  STL [R1+0x3074], R17 ;  /* 0x0030741101007387 */ /* 0x000fe80000100800 */
[----:B------:R-:W-:Y:S01]  /*1bcd0*/  STL [R1+0x3064], R18 ;  /* 0x0030641201007387 */ /* 0x000fe20000100800 */
[C---:B------:R-:W-:Y:S02]  /*1bce0*/  SEL R19, R247.reuse, R39, !P4 ;  /* 0x00000027f7137207 */ /* 0x040fe40006000000 */
[----:B------:R-:W-:-:S03]  /*1bcf0*/  SEL R20, R247, R38, !P4 ;  /* 0x00000026f7147207 */ /* 0x000fc60006000000 */
[----:B------:R-:W-:Y:S04]  /*1bd00*/  STL [R1+0x3078], R19 ;  /* 0x0030781301007387 */ /* 0x000fe80000100800 */
[----:B------:R-:W-:Y:S01]  /*1bd10*/  STL [R1+0x305c], R20 ;  /* 0x00305c1401007387 */ /* 0x000fe20000100800 */
[C---:B----4-:R-:W-:Y:S02]  /*1bd20*/  SEL R21, R247.reuse, R37, !P4 ;  /* 0x00000025f7157207 */ /* 0x050fe40006000000 */
[----:B------:R-:W-:-:S03]  /*1bd30*/  SEL R22, R247, R36, !P4 ;  /* 0x00000024f7167207 */ /* 0x000fc60006000000 */
[----:B------:R-:W-:Y:S01]  /*1bd40*/  STL [R1+0x3060], R21 ;  /* 0x0030601501007387 */ /* 0x000fe20000100800 */
[----:B------:R-:W-:-:S03]  /*1bd50*/  SEL R23, R247, R35, !P4 ;  /* 0x00000023f7177207 */ /* 0x000fc60006000000 */
[----:B------:R-:W-:Y:S04]  /*1bd60*/  STL [R1+0x3054], R22 ;  /* 0x0030541601007387 */ /* 0x000fe80000100800 */
[----:B------:R-:W-:Y:S01]  /*1bd70*/  STL [R1+0x3058], R23 ;  /* 0x0030581701007387 */ /* 0x000fe20000100800 */
[----:B------:R-:W-:-:S05]  /*1bd80*/  SEL R24, R247, R30, !P4 ;  /* 0x0000001ef7187207 */ /* 0x000fca0006000000 */
[----:B------:R-:W-:Y:S04]  /*1bd90*/  STL [R1+0x3048], R24 ;  /* 0x0030481801007387 */ /* 0x000fe80000100800 */
[----:B------:R-:W3:Y:S01]  /*1bda0*/  LDL.LU R29, [R1+0x6a8] ;  /* 0x0006a800011d7983 */ /* 0x000ee20000300800 */
[----:B------:R-:W-:-:S05]  /*1bdb0*/  SEL R25, R247, R33, !P4 ;  /* 0x00000021f7197207 */ /* 0x000fca0006000000 */
[----:B------:R-:W-:Y:S04]  /*1bdc0*/  STL [R1+0x304c], R25 ;  /* 0x00304c1901007387 */ /* 0x000fe80000100800 */
[----:B------:R-:W4:Y:S01]  /*1bdd0*/  LDL.LU R30, [R1+0x6dc] ;  /* 0x0006dc00011e7983 */ /* 0x000f220000300800 */
[----:B------:R-:W-:-:S03]  /*1bde0*/  SEL R26, R247, R31, !P4 ;  /* 0x0000001ff71a7207 */ /* 0x000fc60006000000 */
[----:B------:R-:W4:Y:S04]  /*1bdf0*/  LDL.LU R31, [R1+0x6e0] ;  /* 0x0006e000011f7983 */ /* 0x000f280000300800 */
[----:B------:R-:W-:Y:S01]  /*1be00*/  STL [R1+0x3050], R26 ;  /* 0x0030501a01007387 */ /* 0x000fe20000100800 */
[----:B------:R-:W-:-:S03]  /*1be10*/  SEL R27, R247, R32, !P4 ;  /* 0x00000020f71b7207 */ /* 0x000fc60006000000 */
[----:B------:R-:W4:Y:S04]  /*1be20*/  LDL.LU R32, [R1+0x6b8] ;  /* 0x0006b80001207983 */ /* 0x000f280000300800 */
[----:B------:R-:W4:Y:S04]  /*1be30*/  LDL.LU R33, [R1+0x6bc] ;  /* 0x0006bc0001217983 */ /* 0x000f280000300800 */
[----:B------:R-:W-:Y:S01]  /*1be40*/  STL [R1+0x30ac], R27 ;  /* 0x0030ac1b01007387 */ /* 0x000fe20000100800 */
[C---:B------:R-:W-:Y:S02]  /*1be50*/  SEL R5, R247.reuse, R45, !P4 ;  /* 0x0000002df7057207 */ /* 0x040fe40006000000 */
[----:B--2---:R-:W-:-:S02]  /*1be60*/  SEL R28, R247, R34, !P4 ;  /* 0x00000022f71c7207 */ /* 0x004fc40006000000 */
[----:B------:R-:W2:Y:S04]  /*1be70*/  LDL.LU R34, [R1+0x694] ;  /* 0x0006940001227983 */ /* 0x000ea80000300800 */
        /* <DEDUP_REMOVED lines=19> */
[----:B------:R-:W-:Y:S01]  /*1bfb0*/  STL [R1+0x30b0], R28 ;  /* 0x0030b01c01007387 */ /* 0x000fe20000100800 */
[----:B---3--:R-:W-:-:S05]  /*1bfc0*/  SEL R29, R247, R29, !P4 ;  /* 0x0000001df71d7207 */ /* 0x008fca0006000000 */
[----:B------:R-:W-:Y:S01]  /*1bfd0*/  STL [R1+0x30b4], R29 ;  /* 0x0030b41d01007387 */ /* 0x000fe20000100800 */
[C---:B----4-:R-:W-:Y:S02]  /*1bfe0*/  SEL R30, R247.reuse, R30, !P4 ;  /* 0x0000001ef71e7207 */ /* 0x050fe40006000000 */
[----:B------:R-:W-:-:S03]  /*1bff0*/  SEL R31, R247, R31, !P4 ;  /* 0x0000001ff71f7207 */ /* 0x000fc60006000000 */
[----:B------:R-:W-:Y:S04]  /*1c000*/  STL [R1+0x30bc], R30 ;  /* 0x0030bc1e01007387 */ /* 0x000fe80000100800 */
[----:B------:R-:W-:Y:S01]  /*1c010*/  STL [R1+0x30c0], R31 ;  /* 0x0030c01f01007387 */ /* 0x000fe20000100800 */
[C---:B------:R-:W-:Y:S02]  /*1c020*/  SEL R32, R247.reuse, R32, !P4 ;  /* 0x00000020f7207207 */ /* 0x040fe40006000000 */
[----:B------:R-:W-:-:S03]  /*1c030*/  SEL R33, R247, R33, !P4 ;  /* 0x00000021f7217207 */ /* 0x000fc60006000000 */
[----:B------:R-:W-:Y:S04]  /*1c040*/  STL [R1+0x30c4], R32 ;  /* 0x0030c42001007387 */ /* 0x000fe80000100800 */
[----:B------:R-:W-:Y:S04]  /*1c050*/  STL [R1+0x30c8], R33 ;  /* 0x0030c82101007387 */ /* 0x000fe80000100800 */
[----:B------:R-:W3:Y:S04]  /*1c060*/  LDL.LU R54, [R1+0x530] ;  /* 0x0005300001367983 */ /* 0x000ee80000300800 */
[----:B------:R-:W4:Y:S04]  /*1c070*/  LDL.LU R55, [R1+0x528] ;  /* 0x0005280001377983 */ /* 0x000f280000300800 */
        /* <DEDUP_REMOVED lines=52> */
[----:B------:R-:W1:Y:S04]  /*1c3c0*/  LDL.LU R116, [R1+0x374] ;  /* 0x0003740001747983 */ /* 0x000e680000300800 */
[----:B------:R-:W2:Y:S04]  /*1c3d0*/  LDL.LU R115, [R1+0x370] ;  /* 0x0003700001737983 */ /* 0x000ea80000300800 */
[----:B------:R-:W4:Y:S04]  /*1c3e0*/  LDL.LU R109, [R1+0x36c] ;  /* 0x00036c00016d7983 */ /* 0x000f280000300800 */
[----:B------:R-:W4:Y:S04]  /*1c3f0*/  LDL.LU R110, [R1+0x360] ;  /* 0x00036000016e7983 */ /* 0x000f280000300800 */
[----:B------:R-:W4:Y:S04]  /*1c400*/  LDL.LU R111, [R1+0x358] ;  /* 0x00035800016f7983 */ /* 0x000f280000300800 */
[----:B------:R-:W4:Y:S04]  /*1c410*/  LDL.LU R112, [R1+0x350] ;  /* 0x0003500001707983 */ /* 0x000f280000300800 */
[----:B------:R-:W4:Y:S04]  /*1c420*/  LDL.LU R113, [R1+0x34c] ;  /* 0x00034c0001717983 */ /* 0x000f280000300800 */
[----:B------:R-:W4:Y:S01]  /*1c430*/  LDL.LU R114, [R1+0x33c] ;  /* 0x00033c0001727983 */ /* 0x000f220000300800 */
[----:B-1----:R-:W-:-:S02]  /*1c440*/  SEL R0, R247, R116, !P4 ;  /* 0x00000074f7007207 */ /* 0x002fc40006000000 */
[----:B--2---:R-:W-:-:S03]  /*1c450*/  SEL R8, R247, R115, !P4 ;  /* 0x00000073f7087207 */ /* 0x004fc60006000000 */
[----:B------:R1:W-:Y:S04]  /*1c460*/  STL [R1+0xc4], R0 ;  /* 0x0000c40001007387 */ /* 0x0003e80000100800 */
        /* <DEDUP_REMOVED lines=57> */
[----:B------:R-:W3:Y:S04]  /*1c800*/  LDL.LU R176, [R1+0x160] ;  /* 0x0001600001b07983 */ /* 0x000ee80000300800 */
[----:B------:R-:W2:Y:S04]  /*1c810*/  LDL.LU R173, [R1+0x18c] ;  /* 0x00018c0001ad7983 */ /* 0x000ea80000300800 */
[----:B------:R-:W2:Y:S04]  /*1c820*/  LDL.LU R174, [R1+0x190] ;  /* 0x0001900001ae7983 */ /* 0x000ea80000300800 */
[----:B------:R-:W2:Y:S04]  /*1c830*/  LDL.LU R175, [R1+0x1ac] ;  /* 0x0001ac0001af7983 */ /* 0x000ea80000300800 */
[----:B------:R-:W4:Y:S04]  /*1c840*/  LDL.LU R172, [R1+0x1a8] ;  /* 0x0001a80001ac7983 */ /* 0x000f280000300800 */
[----:B------:R-:W2:Y:S04]  /*1c850*/  LDL.LU R177, [R1+0x198] ;  /* 0x0001980001b17983 */ /* 0x000ea80000300800 */
[----:B------:R-:W2:Y:S04]  /*1c860*/  LDL.LU R178, [R1+0x19c] ;  /* 0x00019c0001b27983 */ /* 0x000ea80000300800 */
[----:B------:R-:W2:Y:S04]  /*1c870*/  LDL.LU R179, [R1+0x194] ;  /* 0x0001940001b37983 */ /* 0x000ea80000300800 */
[----:B------:R-:W2:Y:S04]  /*1c880*/  LDL.LU R180, [R1+0x178] ;  /* 0x0001780001b47983 */ /* 0x000ea80000300800 */
[----:B------:R-:W2:Y:S04]  /*1c890*/  LDL.LU R181, [R1+0x180] ;  /* 0x0001800001b57983 */ /* 0x000ea80000300800 */
[----:B------:R-:W2:Y:S04]  /*1c8a0*/  LDL.LU R182, [R1+0x17c] ;  /* 0x00017c0001b67983 */ /* 0x000ea80000300800 */
[----:B------:R-:W2:Y:S01]  /*1c8b0*/  LDL.LU R183, [R1+0x16c] ;  /* 0x00016c0001b77983 */ /* 0x000ea20000300800 */
[----:B---3--:R-:W-:-:S02]  /*1c8c0*/  SEL R208, R247, R176, !P4 ;  /* 0x000000b0f7d07207 */ /* 0x008fc40006000000 */
[C---:B----4-:R-:W-:Y:S02]  /*1c8d0*/  SEL R176, R247.reuse, R172, !P4 ;  /* 0x000000acf7b07207 */ /* 0x050fe40006000000 */
        /* <DEDUP_REMOVED lines=25> */
[----:B------:R-:W1:Y:S01]  /*1ca70*/  LDL.LU R210, [R1+0x124] ;  /* 0x0001240001d27983 */ /* 0x000e620000300800 */
[----:B------:R-:W2:Y:S01]  /*1ca80*/  S2R R209, SR_TID.X ;  /* 0x0000000000d17919 */ /* 0x000ea20000002100 */
[----:B------:R-:W-:Y:S01]  /*1ca90*/  @!P6 IMAD.MOV R248, RZ, RZ, -R248 ;  /* 0x000000fffff8e224 */ /* 0x000fe200078e0af8 */
[----:B------:R-:W-:-:S02]  /*1caa0*/  SEL R211, R247, R2, !P4 ;  /* 0x00000002f7d37207 */ /* 0x000fc40006000000 */
[----:B--2---:R-:W-:-:S05]  /*1cab0*/  LOP3.LUT R209, R209, 0x3f, RZ, 0xc0, !PT ;  /* 0x0000003fd1d17812 */ /* 0x004fca00078ec0ff */
[----:B------:R-:W-:-:S05]  /*1cac0*/  IMAD R209, R209, R212, RZ ;  /* 0x000000d4d1d17224 */ /* 0x000fca00078e02ff */
[----:B------:R-:W-:Y:S01]  /*1cad0*/  LEA.HI.X.SX32 R2, R209, UR5, 0x2, P5 ;  /* 0x00000005d1027c11 */ /* 0x000fe2000a8f16ff */
[----:B------:R-:W-:Y:S01]  /*1cae0*/  ULDC UR5, c[0x0][0x240] ;  /* 0x0000900000057ab9 */ /* 0x000fe20000000800 */
[----:B-1----:R-:W-:-:S05]  /*1caf0*/  SEL R0, R210, R248, !P1 ;  /* 0x000000f8d2007207 */ /* 0x002fca0004800000 */
[----:B------:R1:W-:Y:S04]  /*1cb00*/  STL [R1+0xd74], R0 ;  /* 0x000d740001007387 */ /* 0x0003e80000100800 */
        /* <DEDUP_REMOVED lines=8> */
[----:B------:R-:W2:Y:S04]  /*1cb90*/  LDL.LU R10, [R1+0x1fc] ;  /* 0x0001fc00010a7983 */ /* 0x000ea80000300800 */
[----:B------:R-:W2:Y:S04]  /*1cba0*/  LDL.LU R251, [R1+0x21c] ;  /* 0x00021c0001fb7983 */ /* 0x000ea80000300800 */
[----:B-1----:R-:W2:Y:S04]  /*1cbb0*/  LDL.LU R0, [R1+0x244] ;  /* 0x0002440001007983 */ /* 0x002ea80000300800 */
[----:B------:R-:W2:Y:S04]  /*1cbc0*/  LDL.LU R9, [R1+0x278] ;  /* 0x0002780001097983 */ /* 0x000ea80000300800 */
[----:B------:R-:W2:Y:S04]  /*1cbd0*/  LDL.LU R213, [R1+0x29c] ;  /* 0x00029c0001d57983 */ /* 0x000ea80000300800 */
[----:B------:R-:W2:Y:S04]  /*1cbe0*/  LDL.LU R214, [R1+0x2c4] ;  /* 0x0002c40001d67983 */ /* 0x000ea80000300800 */
[----:B------:R-:W2:Y:S04]  /*1cbf0*/  LDL.LU R216, [R1+0x2f0] ;  /* 0x0002f00001d87983 */ /* 0x000ea80000300800 */
[----:B------:R-:W2:Y:S04]  /*1cc00*/  LDL.LU R217, [R1+0x31c] ;  /* 0x00031c0001d97983 */ /* 0x000ea80000300800 */
[----:B------:R-:W2:Y:S04]  /*1cc10*/  LDL.LU R218, [R1+0x344] ;  /* 0x0003440001da7983 */ /* 0x000ea80000300800 */
[----:B------:R-:W2:Y:S04]  /*1cc20*/  LDL.LU R252, [R1+0x364] ;  /* 0x0003640001fc7983 */ /* 0x000ea80000300800 */
[----:B------:R-:W2:Y:S01]  /*1cc30*/  LDL.LU R4, [R1+0x38c] ;  /* 0x00038c0001047983 */ /* 0x000ea20000300800 */
[----:B------:R-:W-:-:S02]  /*1cc40*/  @!P3 IADD3 R249, -R249, RZ, RZ ;  /* 0x000000fff9f9b210 */ /* 0x000fc40007ffe1ff */
[C---:B------:R-:W-:Y:S02]  /*1cc50*/  SEL R215, R247.reuse, R215, !P4 ;  /* 0x000000d7f7d77207 */ /* 0x040fe40006000000 */
[C---:B------:R-:W-:Y:S02]  /*1cc60*/  SEL R34, R247.reuse, R34, !P4 ;  /* 0x00000022f7227207 */ /* 0x040fe40006000000 */
[C---:B------:R-:W-:Y:S02]  /*1cc70*/  SEL R35, R247.reuse, R35, !P4 ;  /* 0x00000023f7237207 */ /* 0x040fe40006000000 */
[C---:B------:R-:W-:Y:S02]  /*1cc80*/  SEL R36, R247.reuse, R36, !P4 ;  /* 0x00000024f7247207 */ /* 0x040fe40006000000 */
[C---:B------:R-:W-:Y:S02]  /*1cc90*/  SEL R37, R247.reuse, R37, !P4 ;  /* 0x00000025f7257207 */ /* 0x040fe40006000000 */
[----:B------:R-:W-:-:S02]  /*1cca0*/  SEL R38, R247, R38, !P4 ;  /* 0x00000026f7267207 */ /* 0x000fc40006000000 */
        /* <DEDUP_REMOVED lines=114> */
[C---:B------:R-:W-:Y:S01]  /*1d3d0*/  SEL R154, R247.reuse, R154, !P4 ;  /* 0x0000009af79a7207 */ /* 0x040fe20006000000 */
[----:B---3--:R-:W-:Y:S01]  /*1d3e0*/  IMAD R248, R14, UR43, RZ ;  /* 0x0000002b0ef87c24 */ /* 0x008fe2000f8e02ff */
        /* <DEDUP_REMOVED lines=28> */
[----:B----4-:R-:W-:-:S02]  /*1d5b0*/  SEL R184, R247, R184, !P4 ;  /* 0x000000b8f7b87207 */ /* 0x010fc40006000000 */
        /* <DEDUP_REMOVED lines=50> */
[C---:B------:R-:W-:Y:S01]  /*1d8e0*/  SEL R250, R247.reuse, R250, !P4 ;  /* 0x000000faf7fa7207 */ /* 0x040fe20006000000 */
[----:B--2---:R-:W-:Y:S01]  /*1d8f0*/  IMAD R14, R12, UR43, RZ ;  /* 0x0000002b0c0e7c24 */ /* 0x004fe2000f8e02ff */
[----:B------:R-:W-:Y:S01]  /*1d900*/  SEL R247, R247, R249, !P4 ;  /* 0x000000f9f7f77207 */ /* 0x000fe20006000000 */
[----:B------:R-:W-:Y:S02]  /*1d910*/  IMAD R249, R13, UR43, RZ ;  /* 0x0000002b0df97c24 */ /* 0x000fe4000f8e02ff */
[----:B------:R-:W-:Y:S02]  /*1d920*/  IMAD R13, R11, UR43, RZ ;  /* 0x0000002b0b0d7c24 */ /* 0x000fe4000f8e02ff */
[----:B------:R-:W-:Y:S01]  /*1d930*/  IMAD R12, R10, UR43, RZ ;  /* 0x0000002b0a0c7c24 */ /* 0x000fe2000f8e02ff */
[----:B------:R-:W-:Y:S01]  /*1d940*/  STL [R1+0x74], R14 ;  /* 0x0000740e01007387 */ /* 0x000fe20000100800 */
[----:B------:R-:W-:-:S03]  /*1d950*/  IMAD R11, R251, UR43, RZ ;  /* 0x0000002bfb0b7c24 */ /* 0x000fc6000f8e02ff */
[----:B------:R-:W-:Y:S01]  /*1d960*/  STL [R1+0x78], R13 ;  /* 0x0000780d01007387 */ /* 0x000fe20000100800 */
[----:B------:R-:W-:-:S03]  /*1d970*/  IMAD R10, R0, UR43, RZ ;  /* 0x0000002b000a7c24 */ /* 0x000fc6000f8e02ff */
[----:B------:R-:W-:Y:S01]  /*1d980*/  STL [R1+0x7c], R12 ;  /* 0x00007c0c01007387 */ /* 0x000fe20000100800 */
[----:B------:R-:W-:-:S03]  /*1d990*/  IMAD R9, R9, UR43, RZ ;  /* 0x0000002b09097c24 */ /* 0x000fc6000f8e02ff */
[----:B------:R-:W2:Y:S04]  /*1d9a0*/  LDL.LU R251, [R1+0x3b4] ;  /* 0x0003b40001fb7983 */ /* 0x000ea80000300800 */
[----:B------:R1:W-:Y:S04]  /*1d9b0*/  STL [R1+0x80], R11 ;  /* 0x0000800b01007387 */ /* 0x0003e80000100800 */
[----:B------:R-:W3:Y:S04]  /*1d9c0*/  LDL.LU R0, [R1+0x3e4] ;  /* 0x0003e40001007983 */ /* 0x000ee80000300800 */
[----:B------:R4:W-:Y:S01]  /*1d9d0*/  STL [R1+0x88], R10 ;  /* 0x0000880a01007387 */ /* 0x0009e20000100800 */
[----:B-1----:R-:W-:-:S03]  /*1d9e0*/  IMAD R11, R213, UR43, RZ ;  /* 0x0000002bd50b7c24 */ /* 0x002fc6000f8e02ff */
[----:B------:R1:W-:Y:S01]  /*1d9f0*/  STL [R1+0xb4], R9 ;  /* 0x0000b40901007387 */ /* 0x0003e20000100800 */
[----:B----4-:R-:W-:-:S03]  /*1da00*/  IMAD R10, R214, UR43, RZ ;  /* 0x0000002bd60a7c24 */ /* 0x010fc6000f8e02ff */
[----:B------:R4:W-:Y:S01]  /*1da10*/  STL [R1+0xc0], R11 ;  /* 0x0000c00b01007387 */ /* 0x0009e20000100800 */
[----:B-1----:R-:W-:-:S03]  /*1da20*/  IMAD R9, R216, UR43, RZ ;  /* 0x0000002bd8097c24 */ /* 0x002fc6000f8e02ff */
[----:B------:R1:W-:Y:S01]  /*1da30*/  STL [R1+0xcc], R10 ;  /* 0x0000cc0a01007387 */ /* 0x0003e20000100800 */
[----:B----4-:R-:W-:-:S03]  /*1da40*/  IMAD R11, R217, UR43, RZ ;  /* 0x0000002bd90b7c24 */ /* 0x010fc6000f8e02ff */
[----:B------:R4:W-:Y:S01]  /*1da50*/  STL [R1+0xd0], R9 ;  /* 0x0000d00901007387 */ /* 0x0009e20000100800 */
[----:B-1----:R-:W-:-:S03]  /*1da60*/  IMAD R10, R218, UR43, RZ ;  /* 0x0000002bda0a7c24 */ /* 0x002fc6000f8e02ff */
[----:B------:R1:W-:Y:S04]  /*1da70*/  STL [R1+0xd4], R11 ;  /* 0x0000d40b01007387 */ /* 0x0003e80000100800 */
[----:B------:R-:W3:Y:S01]  /*1da80*/  LDL.LU R28, [R1+0x400] ;  /* 0x00040000011c7983 */ /* 0x000ee20000300800 */
[----:B----4-:R-:W-:-:S03]  /*1da90*/  IMAD R9, R252, UR43, RZ ;  /* 0x0000002bfc097c24 */ /* 0x010fc6000f8e02ff */
[----:B------:R4:W-:Y:S04]  /*1daa0*/  STL [R1+0xd8], R10 ;  /* 0x0000d80a01007387 */ /* 0x0009e80000100800 */
[----:B------:R-:W3:Y:S04]  /*1dab0*/  LDL.LU R27, [R1+0x42c] ;  /* 0x00042c00011b7983 */ /* 0x000ee80000300800 */
[----:B------:R-:W-:Y:S04]  /*1dac0*/  STL [R1+0xe0], R9 ;  /* 0x0000e00901007387 */ /* 0x000fe80000100800 */
[----:B------:R-:W3:Y:S04]  /*1dad0*/  LDL.LU R26, [R1+0x450] ;  /* 0x00045000011a7983 */ /* 0x000ee80000300800 */
[----:B------:R-:W3:Y:S04]  /*1dae0*/  LDL.LU R25, [R1+0x480] ;  /* 0x0004800001197983 */ /* 0x000ee80000300800 */
[----:B------:R-:W3:Y:S04]  /*1daf0*/  LDL.LU R24, [R1+0x4a4] ;  /* 0x0004a40001187983 */ /* 0x000ee80000300800 */
[----:B------:R-:W3:Y:S04]  /*1db00*/  LDL.LU R23, [R1+0x4d8] ;  /* 0x0004d80001177983 */ /* 0x000ee80000300800 */
[----:B------:R-:W3:Y:S01]  /*1db10*/  LDL.LU R252, [R1+0x5f4] ;  /* 0x0005f40001fc7983 */ /* 0x000ee20000300800 */
[----:B------:R-:W-:-:S02]  /*1db20*/  @!P0 IMAD.MOV R3, RZ, RZ, -R3 ;  /* 0x000000ffff038224 */ /* 0x000fc400078e0a03 */
[----:B------:R-:W-:Y:S01]  /*1db30*/  IMAD R4, R4, UR43, RZ ;  /* 0x0000002b04047c24 */ /* 0x000fe2000f8e02ff */
[----:B------:R-:W3:Y:S02]  /*1db40*/  LDL.LU R22, [R1+0x718] ;  /* 0x0007180001167983 */ /* 0x000ee40000300800 */
[----:B------:R-:W-:Y:S01]  /*1db50*/  SEL R15, R210, R3, !P1 ;  /* 0x00000003d20f7207 */ /* 0x000fe20004800000 */
[----:B------:R-:W-:Y:S01]  /*1db60*/  IMAD R210, R108, UR43, RZ ;  /* 0x0000002b6cd27c24 */ /* 0x000fe2000f8e02ff */
[----:B------:R-:W3:Y:S01]  /*1db70*/  LDL.LU R21, [R1+0x714] ;  /* 0x0007140001157983 */ /* 0x000ee20000300800 */
[----:B------:R-:W-:Y:S02]  /*1db80*/  IMAD R212, R209, UR43, RZ ;  /* 0x0000002bd1d47c24 */ /* 0x000fe4000f8e02ff */
[----:B------:R-:W-:Y:S01]  /*1db90*/  IMAD R108, R6, UR43, RZ ;  /* 0x0000002b066c7c24 */ /* 0x000fe2000f8e02ff */
[----:B------:R4:W-:Y:S01]  /*1dba0*/  STL [R1+0xe4], R4 ;  /* 0x0000e40401007387 */ /* 0x0009e20000100800 */
[----:B------:R-:W-:-:S02]  /*1dbb0*/  IMAD R209, R5, UR43, RZ ;  /* 0x0000002b05d17c24 */ /* 0x000fc4000f8e02ff */
[----:B------:R-:W-:Y:S01]  /*1dbc0*/  IMAD R6, R18, UR43, RZ ;  /* 0x0000002b12067c24 */ /* 0x000fe2000f8e02ff */
[----:B------:R-:W3:Y:S01]  /*1dbd0*/  LDL.LU R20, [R1+0x710] ;  /* 0x0007100001147983 */ /* 0x000ee20000300800 */
[----:B------:R-:W-:-:S03]  /*1dbe0*/  IMAD R5, R17, UR43, RZ ;  /* 0x0000002b11057c24 */ /* 0x000fc6000f8e02ff */
[----:B------:R-:W3:Y:S01]  /*1dbf0*/  LDL.LU R19, [R1+0x70c] ;  /* 0x00070c0001137983 */ /* 0x000ee20000300800 */
[----:B------:R-:W-:-:S03]  /*1dc00*/  IMAD R3, R16, UR43, RZ ;  /* 0x0000002b10037c24 */ /* 0x000fc6000f8e02ff */
[----:B------:R-:W3:Y:S04]  /*1dc10*/  LDL.LU R18, [R1+0x708] ;  /* 0x0007080001127983 */ /* 0x000ee80000300800 */
[----:B------:R-:W3:Y:S04]  /*1dc20*/  LDL.LU R17, [R1+0x704] ;  /* 0x0007040001117983 */ /* 0x000ee80000300800 */
[----:B------:R-:W3:Y:S04]  /*1dc30*/  LDL.LU R16, [R1+0x700] ;  /* 0x0007000001107983 */ /* 0x000ee80000300800 */
[----:B------:R-:W3:Y:S04]  /*1dc40*/  LDL.LU R14, [R1+0x6fc] ;  /* 0x0006fc00010e7983 */ /* 0x000ee80000300800 */
[----:B------:R-:W3:Y:S04]  /*1dc50*/  LDL.LU R13, [R1+0x6f8] ;  /* 0x0006f800010d7983 */ /* 0x000ee80000300800 */
[----:B------:R-:W3:Y:S04]  /*1dc60*/  LDL.LU R12, [R1+0x6f4] ;  /* 0x0006f400010c7983 */ /* 0x000ee80000300800 */
[----:B-1----:R-:W3:Y:S04]  /*1dc70*/  LDL.LU R11, [R1+0x6f0] ;  /* 0x0006f000010b7983 */ /* 0x002ee80000300800 */
[----:B----4-:R-:W4:Y:S04]  /*1dc80*/  LDL.LU R10, [R1+0x6ec] ;  /* 0x0006ec00010a7983 */ /* 0x010f280000300800 */
[----:B------:R-:W4:Y:S04]  /*1dc90*/  LDL.LU R218, [R1+0x6e8] ;  /* 0x0006e80001da7983 */ /* 0x000f280000300800 */
[----:B------:R-:W4:Y:S04]  /*1dca0*/  LDL.LU R4, [R1+0x6e4] ;  /* 0x0006e40001047983 */ /* 0x000f280000300800 */
[----:B------:R-:W4:Y:S01]  /*1dcb0*/  LDL.LU R9, [R1+0x6d8] ;  /* 0x0006d80001097983 */ /* 0x000f220000300800 */
[----:B--2---:R-:W-:-:S05]  /*1dcc0*/  IMAD R29, R251, UR43, RZ ;  /* 0x0000002bfb1d7c24 */ /* 0x004fca000f8e02ff */
[----:B------:R-:W-:Y:S01]  /*1dcd0*/  STL [R1+0xe8], R29 ;  /* 0x0000e81d01007387 */ /* 0x000fe20000100800 */
[----:B---3--:R-:W-:-:S03]  /*1dce0*/  IMAD R0, R0, UR43, RZ ;  /* 0x0000002b00007c24 */ /* 0x008fc6000f8e02ff */
[----:B------:R-:W2:Y:S04]  /*1dcf0*/  LDL.LU R213, [R1+0x6d4] ;  /* 0x0006d40001d57983 */ /* 0x000ea80000300800 */
[----:B------:R1:W-:Y:S04]  /*1dd00*/  STL [R1+0xf0], R0 ;  /* 0x0000f00001007387 */ /* 0x0003e80000100800 */
[----:B------:R-:W3:Y:S04]  /*1dd10*/  LDL.LU R214, [R1+0x6d0] ;  /* 0x0006d00001d67983 */ /* 0x000ee80000300800 */
[----:B------:R-:W3:Y:S04]  /*1dd20*/  LDL.LU R216, [R1+0x6cc] ;  /* 0x0006cc0001d87983 */ /* 0x000ee80000300800 */
[----:B------:R-:W3:Y:S04]  /*1dd30*/  LDL.LU R217, [R1+0x6c8] ;  /* 0x0006c80001d97983 */ /* 0x000ee80000300800 */
[----:B------:R-:W3:Y:S04]  /*1dd40*/  LDL.LU R251, [R1+0x6c4] ;  /* 0x0006c40001fb7983 */ /* 0x000ee80000300800 */
[----:B-1----:R-:W3:Y:S01]  /*1dd50*/  LDL.LU R0, [R1+0x6c0] ;  /* 0x0006c00001007983 */ /* 0x002ee20000300800 */
[----:B------:R-:W-:-:S02]  /*1dd60*/  IMAD R29, R28, UR43, RZ ;  /* 0x0000002b1c1d7c24 */ /* 0x000fc4000f8e02ff */
[----:B------:R-:W-:-:S03]  /*1dd70*/  IMAD R28, R27, UR43, RZ ;  /* 0x0000002b1b1c7c24 */ /* 0x000fc6000f8e02ff */
[----:B------:R-:W-:Y:S01]  /*1dd80*/  STL [R1+0xfc], R29 ;  /* 0x0000fc1d01007387 */ /* 0x000fe20000100800 */
        /* <DEDUP_REMOVED lines=9> */
[----:B------:R-:W3:Y:S04]  /*1de20*/  LDL.LU R252, [R1+0x6b4] ;  /* 0x0006b40001fc7983 */ /* 0x000ee80000300800 */
[----:B------:R1:W-:Y:S04]  /*1de30*/  STL [R1+0x118], R24 ;  /* 0x0001181801007387 */ /* 0x0003e80000100800 */
[----:B------:R1:W-:Y:S02]  /*1de40*/  STL [R1+0x11c], R23 ;  /* 0x00011c1701007387 */ /* 0x0003e40000100800 */
[----:B-1----:R-:W-:-:S02]  /*1de50*/  IMAD R24, R22, UR43, RZ ;  /* 0x0000002b16187c24 */ /* 0x002fc4000f8e02ff */
        /* <DEDUP_REMOVED lines=18> */
[----:B----4-:R-:W-:-:S03]  /*1df80*/  IMAD R12, R10, UR43, RZ ;  /* 0x0000002b0a0c7c24 */ /* 0x010fc6000f8e02ff */
[----:B------:R-:W-:Y:S01]  /*1df90*/  STL [R1+0x148], R16 ;  /* 0x0001481001007387 */ /* 0x000fe20000100800 */
[----:B------:R-:W-:-:S03]  /*1dfa0*/  IMAD R11, R218, UR43, RZ ;  /* 0x0000002bda0b7c24 */ /* 0x000fc6000f8e02ff */
[----:B------:R-:W-:Y:S01]  /*1dfb0*/  STL [R1+0x14c], R14 ;  /* 0x00014c0e01007387 */ /* 0x000fe20000100800 */
[----:B------:R-:W-:-:S03]  /*1dfc0*/  IMAD R10, R4, UR43, RZ ;  /* 0x0000002b040a7c24 */ /* 0x000fc6000f8e02ff */
[----:B------:R-:W-:Y:S04]  /*1dfd0*/  STL [R1+0x158], R13 ;  /* 0x0001580d01007387 */ /* 0x000fe80000100800 */
[----:B------:R-:W-:Y:S04]  /*1dfe0*/  STL [R1+0x160], R12 ;  /* 0x0001600c01007387 */ /* 0x000fe80000100800 */
[----:B------:R-:W4:Y:S04]  /*1dff0*/  LDL.LU R218, [R1+0x6b0] ;  /* 0x0006b00001da7983 */ /* 0x000f280000300800 */
[----:B------:R1:W-:Y:S04]  /*1e000*/  STL [R1+0x168], R11 ;  /* 0x0001680b01007387 */ /* 0x0003e80000100800 */
[----:B------:R-:W4:Y:S04]  /*1e010*/  LDL.LU R4, [R1+0x6ac] ;  /* 0x0006ac0001047983 */ /* 0x000f280000300800 */
[----:B------:R2:W-:Y:S01]  /*1e020*/  STL [R1+0x16c], R10 ;  /* 0x00016c0a01007387 */ /* 0x0005e20000100800 */
[----:B-1----:R-:W-:-:S05]  /*1e030*/  IMAD R11, R9, UR43, RZ ;  /* 0x0000002b090b7c24 */ /* 0x002fca000f8e02ff */
[----:B------:R1:W-:Y:S01]  /*1e040*/  STL [R1+0x178], R11 ;  /* 0x0001780b01007387 */ /* 0x0003e20000100800 */
[----:B--2---:R-:W-:-:S05]  /*1e050*/  IMAD R10, R213, UR43, RZ ;  /* 0x0000002bd50a7c24 */ /* 0x004fca000f8e02ff */
[----:B------:R2:W-:Y:S01]  /*1e060*/  STL [R1+0x17c], R10 ;  /* 0x00017c0a01007387 */ /* 0x0005e20000100800 */
[----:B---3--:R-:W-:Y:S02]  /*1e070*/  IMAD R9, R214, UR43, RZ ;  /* 0x0000002bd6097c24 */ /* 0x008fe4000f8e02ff */
[----:B-1----:R-:W-:-:S03]  /*1e080*/  IMAD R11, R216, UR43, RZ ;  /* 0x0000002bd80b7c24 */ /* 0x002fc6000f8e02ff */
[----:B------:R1:W-:Y:S01]  /*1e090*/  STL [R1+0x180], R9 ;  /* 0x0001800901007387 */ /* 0x0003e20000100800 */
[----:B--2---:R-:W-:-:S03]  /*1e0a0*/  IMAD R10, R217, UR43, RZ ;  /* 0x0000002bd90a7c24 */ /* 0x004fc6000f8e02ff */
[----:B------:R-:W-:Y:S01]  /*1e0b0*/  STL [R1+0x188], R11 ;  /* 0x0001880b01007387 */ /* 0x000fe20000100800 */
[----:B-1----:R-:W-:-:S03]  /*1e0c0*/  IMAD R9, R251, UR43, RZ ;  /* 0x0000002bfb097c24 */ /* 0x002fc6000f8e02ff */
[----:B------:R-:W-:Y:S01]  /*1e0d0*/  STL [R1+0x18c], R10 ;  /* 0x00018c0a01007387 */ /* 0x000fe20000100800 */
[----:B------:R-:W-:-:S03]  /*1e0e0*/  IMAD R0, R0, UR43, RZ ;  /* 0x0000002b00007c24 */ /* 0x000fc6000f8e02ff */
[----:B------:R-:W2:Y:S04]  /*1e0f0*/  LDL.LU R28, [R1+0x698] ;  /* 0x00069800011c7983 */ /* 0x000ea80000300800 */
[----:B------:R-:W-:Y:S04]  /*1e100*/  STL [R1+0x190], R9 ;  /* 0x0001900901007387 */ /* 0x000fe80000100800 */
[----:B------:R-:W3:Y:S04]  /*1e110*/  LDL.LU R27, [R1+0x690] ;  /* 0x00069000011b7983 */ /* 0x000ee80000300800 */
[----:B------:R1:W-:Y:S04]  /*1e120*/  STL [R1+0x194], R0 ;  /* 0x0001940001007387 */ /* 0x0003e80000100800 */
[----:B------:R-:W3:Y:S04]  /*1e130*/  LDL.LU R26, [R1+0x68c] ;  /* 0x00068c00011a7983 */ /* 0x000ee80000300800 */
[----:B------:R-:W3:Y:S04]  /*1e140*/  LDL.LU R25, [R1+0x684] ;  /* 0x0006840001197983 */ /* 0x000ee80000300800 */
[----:B------:R-:W3:Y:S04]  /*1e150*/  LDL.LU R24, [R1+0x680] ;  /* 0x0006800001187983 */ /* 0x000ee80000300800 */
[----:B------:R-:W3:Y:S04]  /*1e160*/  LDL.LU R23, [R1+0x67c] ;  /* 0x00067c0001177983 */ /* 0x000ee80000300800 */
[----:B-1----:R-:W3:Y:S04]  /*1e170*/  LDL.LU R0, [R1+0x674] ;  /* 0x0006740001007983 */ /* 0x002ee80000300800 */
[----:B------:R-:W3:Y:S01]  /*1e180*/  LDL.LU R22, [R1+0x670] ;  /* 0x0006700001167983 */ /* 0x000ee20000300800 */
[----:B------:R-:W-:-:S03]  /*1e190*/  IMAD R9, R252, UR43, RZ ;  /* 0x0000002bfc097c24 */ /* 0x000fc6000f8e02ff */
[----:B------:R-:W3:Y:S04]  /*1e1a0*/  LDL.LU R21, [R1+0x66c] ;  /* 0x00066c0001157983 */ /* 0x000ee80000300800 */
[----:B------:R1:W-:Y:S04]  /*1e1b0*/  STL [R1+0x198], R9 ;  /* 0x0001980901007387 */ /* 0x0003e80000100800 */
[----:B------:R-:W3:Y:S04]  /*1e1c0*/  LDL.LU R20, [R1+0x660] ;  /* 0x0006600001147983 */ /* 0x000ee80000300800 */
        /* <DEDUP_REMOVED lines=11> */
[----:B-1----:R-:W3:Y:S01]  /*1e280*/  LDL.LU R9, [R1+0x62c] ;  /* 0x00062c0001097983 */ /* 0x002ee20000300800 */
[----:B----4-:R-:W-:-:S05]  /*1e290*/  IMAD R29, R218, UR43, RZ ;  /* 0x0000002bda1d7c24 */ /* 0x010fca000f8e02ff */
[----:B------:R-:W-:Y:S01]  /*1e2a0*/  STL [R1+0x19c], R29 ;  /* 0x00019c1d01007387 */ /* 0x000fe20000100800 */
[----:B------:R-:W-:-:S03]  /*1e2b0*/  IMAD R4, R4, UR43, RZ ;  /* 0x0000002b04047c24 */ /* 0x000fc6000f8e02ff */
[----:B------:R-:W4:Y:S04]  /*1e2c0*/  LDL.LU R213, [R1+0x628] ;  /* 0x0006280001d57983 */ /* 0x000f280000300800 */
[----:B------:R1:W-:Y:S04]  /*1e2d0*/  STL [R1+0x1a8], R4 ;  /* 0x0001a80401007387 */ /* 0x0003e80000100800 */
[----:B------:R-:W4:Y:S04]  /*1e2e0*/  LDL.LU R214, [R1+0x620] ;  /* 0x0006200001d67983 */ /* 0x000f280000300800 */
[----:B------:R-:W4:Y:S04]  /*1e2f0*/  LDL.LU R216, [R1+0x618] ;  /* 0x0006180001d87983 */ /* 0x000f280000300800 */
[----:B------:R-:W4:Y:S04]  /*1e300*/  LDL.LU R217, [R1+0x614] ;  /* 0x0006140001d97983 */ /* 0x000f280000300800 */
[----:B------:R-:W4:Y:S04]  /*1e310*/  LDL.LU R218, [R1+0x610] ;  /* 0x0006100001da7983 */ /* 0x000f280000300800 */
[----:B-1----:R-:W4:Y:S01]  /*1e320*/  LDL.LU R4, [R1+0x60c] ;  /* 0x00060c0001047983 */ /* 0x002f220000300800 */
[----:B--2---:R-:W-:-:S02]  /*1e330*/  IMAD R29, R28, UR43, RZ ;  /* 0x0000002b1c1d7c24 */ /* 0x004fc4000f8e02ff */
[----:B---3--:R-:W-:-:S03]  /*1e340*/  IMAD R28, R27, UR43, RZ ;  /* 0x0000002b1b1c7c24 */ /* 0x008fc6000f8e02ff */
        /* <DEDUP_REMOVED lines=12> */
[----:B------:R3:W-:Y:S01]  /*1e410*/  STL [R1+0x1dc], R23 ;  /* 0x0001dc1701007387 */ /* 0x0007e20000100800 */
[----:B-1----:R-:W-:Y:S02]  /*1e420*/  IMAD R24, R22, UR43, RZ ;  /* 0x0000002b16187c24 */ /* 0x002fe4000f8e02ff */
[----:B------:R-:W-:-:S02]  /*1e430*/  IMAD R22, R20, UR43, RZ ;  /* 0x0000002b14167c24 */ /* 0x000fc4000f8e02ff */
[----:B---3--:R-:W-:Y:S02]  /*1e440*/  IMAD R23, R21, UR43, RZ ;  /* 0x0000002b15177c24 */ /* 0x008fe4000f8e02ff */
        /* <DEDUP_REMOVED lines=21> */
[----:B------:R-:W-:Y:S04]  /*1e5a0*/  STL [R1+0x220], R13 ;  /* 0x0002200d01007387 */ /* 0x000fe80000100800 */
[----:B------:R-:W-:Y:S04]  /*1e5b0*/  STL [R1+0x228], R12 ;  /* 0x0002280c01007387 */ /* 0x000fe80000100800 */
[----:B------:R-:W3:Y:S04]  /*1e5c0*/  LDL.LU R251, [R1+0x604] ;  /* 0x0006040001fb7983 */ /* 0x000ee80000300800 */
[----:B------:R1:W-:Y:S04]  /*1e5d0*/  STL [R1+0x22c], R11 ;  /* 0x00022c0b01007387 */ /* 0x0003e80000100800 */
[----:B------:R-:W3:Y:S04]  /*1e5e0*/  LDL.LU R252, [R1+0x600] ;  /* 0x0006000001fc7983 */ /* 0x000ee80000300800 */
[----:B------:R4:W-:Y:S01]  /*1e5f0*/  STL [R1+0x230], R10 ;  /* 0x0002300a01007387 */ /* 0x0009e20000100800 */
[----:B-1----:R-:W-:-:S02]  /*1e600*/  IMAD R11, R9, UR43, RZ ;  /* 0x0000002b090b7c24 */ /* 0x002fc4000f8e02ff */
[----:B----4-:R-:W-:Y:S02]  /*1e610*/  IMAD R10, R213, UR43, RZ ;  /* 0x0000002bd50a7c24 */ /* 0x010fe4000f8e02ff */
[----:B------:R-:W-:Y:S01]  /*1e620*/  IMAD R9, R214, UR43, RZ ;  /* 0x0000002bd6097c24 */ /* 0x000fe2000f8e02ff */
[----:B------:R1:W-:Y:S04]  /*1e630*/  STL [R1+0x234], R11 ;  /* 0x0002340b01007387 */ /* 0x0003e80000100800 */
[----:B------:R4:W-:Y:S04]  /*1e640*/  STL [R1+0x240], R10 ;  /* 0x0002400a01007387 */ /* 0x0009e80000100800 */
[----:B------:R4:W-:Y:S01]  /*1e650*/  STL [R1+0x244], R9 ;  /* 0x0002440901007387 */ /* 0x0009e20000100800 */
[----:B-1----:R-:W-:-:S02]  /*1e660*/  IMAD R11, R216, UR43, RZ ;  /* 0x0000002bd80b7c24 */ /* 0x002fc4000f8e02ff */
[----:B----4-:R-:W-:-:S03]  /*1e670*/  IMAD R10, R217, UR43, RZ ;  /* 0x0000002bd90a7c24 */ /* 0x010fc6000f8e02ff */
[----:B------:R-:W-:Y:S01]  /*1e680*/  STL [R1+0x248], R11 ;  /* 0x0002480b01007387 */ /* 0x000fe20000100800 */
[----:B------:R-:W-:Y:S02]  /*1e690*/  IMAD R4, R4, UR43, RZ ;  /* 0x0000002b04047c24 */ /* 0x000fe4000f8e02ff */
[----:B------:R-:W-:Y:S01]  /*1e6a0*/  IMAD R9, R218, UR43, RZ ;  /* 0x0000002bda097c24 */ /* 0x000fe2000f8e02ff */
[----:B------:R-:W-:Y:S04]  /*1e6b0*/  STL [R1+0x24c], R10 ;  /* 0x00024c0a01007387 */ /* 0x000fe80000100800 */
[----:B------:R-:W4:Y:S04]  /*1e6c0*/  LDL.LU R28, [R1+0x5fc] ;  /* 0x0005fc00011c7983 */ /* 0x000f280000300800 */
[----:B------:R-:W-:Y:S04]  /*1e6d0*/  STL [R1+0x250], R9 ;  /* 0x0002500901007387 */ /* 0x000fe80000100800 */
[----:B------:R-:W4:Y:S04]  /*1e6e0*/  LDL.LU R27, [R1+0x5f0] ;  /* 0x0005f000011b7983 */ /* 0x000f280000300800 */
[----:B------:R1:W-:Y:S04]  /*1e6f0*/  STL [R1+0x254], R4 ;  /* 0x0002540401007387 */ /* 0x0003e80000100800 */
[----:B------:R-:W4:Y:S04]  /*1e700*/  LDL.LU R26, [R1+0x5ec] ;  /* 0x0005ec00011a7983 */ /* 0x000f280000300800 */
[----:B------:R-:W4:Y:S04]  /*1e710*/  LDL.LU R25, [R1+0x5e8] ;  /* 0x0005e80001197983 */ /* 0x000f280000300800 */
[----:B------:R-:W4:Y:S04]  /*1e720*/  LDL.LU R24, [R1+0x5e4] ;  /* 0x0005e40001187983 */ /* 0x000f280000300800 */
[----:B------:R-:W4:Y:S04]  /*1e730*/  LDL.LU R23, [R1+0x5dc] ;  /* 0x0005dc0001177983 */ /* 0x000f280000300800 */
[----:B-1----:R-:W4:Y:S04]  /*1e740*/  LDL.LU R4, [R1+0x5d4] ;  /* 0x0005d40001047983 */ /* 0x002f280000300800 */
[----:B------:R-:W4:Y:S04]  /*1e750*/  LDL.LU R22, [R1+0x5c8] ;  /* 0x0005c80001167983 */ /* 0x000f280000300800 */
[----:B------:R-:W4:Y:S01]  /*1e760*/  LDL.LU R21, [R1+0x5c4] ;  /* 0x0005c40001157983 */ /* 0x000f220000300800 */
[----:B--2---:R-:W-:-:S05]  /*1e770*/  IMAD R0, R0, UR43, RZ ;  /* 0x0000002b00007c24 */ /* 0x004fca000f8e02ff */
        /* <DEDUP_REMOVED lines=12> */
[----:B-1----:R-:W2:Y:S04]  /*1e840*/  LDL.LU R0, [R1+0x57c] ;  /* 0x00057c0001007983 */ /* 0x002ea80000300800 */
[----:B------:R-:W2:Y:S01]  /*1e850*/  LDL.LU R9, [R1+0x578] ;  /* 0x0005780001097983 */ /* 0x000ea20000300800 */
[----:B---3--:R-:W-:-:S05]  /*1e860*/  IMAD R30, R251, UR43, RZ ;  /* 0x0000002bfb1e7c24 */ /* 0x008fca000f8e02ff */
[----:B------:R-:W-:Y:S01]  /*1e870*/  STL [R1+0x264], R30 ;  /* 0x0002641e01007387 */ /* 0x000fe20000100800 */
[----:B------:R-:W-:-:S03]  /*1e880*/  IMAD R29, R252, UR43, RZ ;  /* 0x0000002bfc1d7c24 */ /* 0x000fc6000f8e02ff */
[----:B------:R-:W3:Y:S04]  /*1e890*/  LDL.LU R213, [R1+0x574] ;  /* 0x0005740001d57983 */ /* 0x000ee80000300800 */
[----:B------:R4:W-:Y:S04]  /*1e8a0*/  STL [R1+0x268], R29 ;  /* 0x0002681d01007387 */ /* 0x0009e80000100800 */
[----:B------:R-:W3:Y:S04]  /*1e8b0*/  LDL.LU R214, [R1+0x570] ;  /* 0x0005700001d67983 */ /* 0x000ee80000300800 */
[----:B------:R-:W3:Y:S04]  /*1e8c0*/  LDL.LU R216, [R1+0x56c] ;  /* 0x00056c0001d87983 */ /* 0x000ee80000300800 */
[----:B------:R-:W3:Y:S04]  /*1e8d0*/  LDL.LU R217, [R1+0x568] ;  /* 0x0005680001d97983 */ /* 0x000ee80000300800 */
[----:B------:R-:W3:Y:S04]  /*1e8e0*/  LDL.LU R251, [R1+0x564] ;  /* 0x0005640001fb7983 */ /* 0x000ee80000300800 */
[----:B------:R-:W3:Y:S01]  /*1e8f0*/  LDL.LU R252, [R1+0x560] ;  /* 0x0005600001fc7983 */ /* 0x000ee20000300800 */
[----:B----4-:R-:W-:-:S02]  /*1e900*/  IMAD R29, R28, UR43, RZ ;  /* 0x0000002b1c1d7c24 */ /* 0x010fc4000f8e02ff */
        /* <DEDUP_REMOVED lines=11> */
[----:B------:R-:W4:Y:S04]  /*1e9c0*/  LDL.LU R4, [R1+0x55c] ;  /* 0x00055c0001047983 */ /* 0x000f280000300800 */
[----:B------:R1:W-:Y:S04]  /*1e9d0*/  STL [R1+0x294], R24 ;  /* 0x0002941801007387 */ /* 0x0003e80000100800 */
[----:B------:R1:W-:Y:S02]  /*1e9e0*/  STL [R1+0x298], R23 ;  /* 0x0002981701007387 */ /* 0x0003e40000100800 */
[----:B-1----:R-:W-:-:S02]  /*1e9f0*/  IMAD R24, R22, UR43, RZ ;  /* 0x0000002b16187c24 */ /* 0x002fc4000f8e02ff */
[----:B------:R-:W-:-:S03]  /*1ea00*/  IMAD R23, R21, UR43, RZ ;  /* 0x0000002b15177c24 */ /* 0x000fc6000f8e02ff */
[----:B------:R-:W-:Y:S04]  /*1ea10*/  STL [R1+0x29c], R24 ;  /* 0x00029c1801007387 */ /* 0x000fe80000100800 */
[----:B------:R-:W-:Y:S01]  /*1ea20*/  STL [R1+0x2a0], R23 ;  /* 0x0002a01701007387 */ /* 0x000fe20000100800 */
[----:B--2---:R-:W-:Y:S02]  /*1ea30*/  IMAD R22, R20, UR43, RZ ;  /* 0x0000002b14167c24 */ /* 0x004fe4000f8e02ff */
        /* <DEDUP_REMOVED lines=21> */
[----:B------:R-:W2:Y:S01]  /*1eb90*/  LDL.LU R218, [R1+0x550] ;  /* 0x0005500001da7983 */ /* 0x000ea20000300800 */
[----:B------:R-:W-:-:S03]  /*1eba0*/  IMAD R9, R9, UR43, RZ ;  /* 0x0000002b09097c24 */ /* 0x000fc6000f8e02ff */
[----:B------:R3:W-:Y:S04]  /*1ebb0*/  STL [R1+0x2ec], R11 ;  /* 0x0002ec0b01007387 */ /* 0x0007e80000100800 */
[----:B------:R-:W2:Y:S04]  /*1ebc0*/  LDL.LU R0, [R1+0x54c] ;  /* 0x00054c0001007983 */ /* 0x000ea80000300800 */
[----:B------:R1:W-:Y:S04]  /*1ebd0*/  STL [R1+0x2f0], R10 ;  /* 0x0002f00a01007387 */ /* 0x0003e80000100800 */
[----:B------:R1:W-:Y:S01]  /*1ebe0*/  STL [R1+0x2f4], R9 ;  /* 0x0002f40901007387 */ /* 0x0003e20000100800 */
[----:B---3--:R-:W-:-:S05]  /*1ebf0*/  IMAD R11, R213, UR43, RZ ;  /* 0x0000002bd50b7c24 */ /* 0x008fca000f8e02ff */
[----:B------:R3:W-:Y:S01]  /*1ec00*/  STL [R1+0x2f8], R11 ;  /* 0x0002f80b01007387 */ /* 0x0007e20000100800 */
[----:B-1----:R-:W-:Y:S02]  /*1ec10*/  IMAD R10, R214, UR43, RZ ;  /* 0x0000002bd60a7c24 */ /* 0x002fe4000f8e02ff */
[----:B------:R-:W-:-:S03]  /*1ec20*/  IMAD R9, R216, UR43, RZ ;  /* 0x0000002bd8097c24 */ /* 0x000fc6000f8e02ff */
[----:B------:R1:W-:Y:S01]  /*1ec30*/  STL [R1+0x304], R10 ;  /* 0x0003040a01007387 */ /* 0x0003e20000100800 */
[----:B---3--:R-:W-:-:S03]  /*1ec40*/  IMAD R11, R217, UR43, RZ ;  /* 0x0000002bd90b7c24 */ /* 0x008fc6000f8e02ff */
[----:B------:R3:W-:Y:S01]  /*1ec50*/  STL [R1+0x30c], R9 ;  /* 0x00030c0901007387 */ /* 0x0007e20000100800 */
[----:B-1----:R-:W-:-:S03]  /*1ec60*/  IMAD R10, R251, UR43, RZ ;  /* 0x0000002bfb0a7c24 */ /* 0x002fc6000f8e02ff */
[----:B------:R1:W-:Y:S01]  /*1ec70*/  STL [R1+0x310], R11 ;  /* 0x0003100b01007387 */ /* 0x0003e20000100800 */
[----:B---3--:R-:W-:-:S03]  /*1ec80*/  IMAD R9, R252, UR43, RZ ;  /* 0x0000002bfc097c24 */ /* 0x008fc6000f8e02ff */
[----:B------:R-:W3:Y:S04]  /*1ec90*/  LDL.LU R28, [R1+0x548] ;  /* 0x00054800011c7983 */ /* 0x000ee80000300800 */
[----:B------:R1:W-:Y:S04]  /*1eca0*/  STL [R1+0x314], R10 ;  /* 0x0003140a01007387 */ /* 0x0003e80000100800 */
[----:B------:R-:W3:Y:S04]  /*1ecb0*/  LDL.LU R27, [R1+0x544] ;  /* 0x00054400011b7983 */ /* 0x000ee80000300800 */
[----:B------:R-:W-:Y:S04]  /*1ecc0*/  STL [R1+0x318], R9 ;  /* 0x0003180901007387 */ /* 0x000fe80000100800 */
[----:B------:R-:W3:Y:S04]  /*1ecd0*/  LDL.LU R26, [R1+0x53c] ;  /* 0x00053c00011a7983 */ /* 0x000ee80000300800 */
[----:B------:R-:W3:Y:S04]  /*1ece0*/  LDL.LU R25, [R1+0x538] ;  /* 0x0005380001197983 */ /* 0x000ee80000300800 */
[----:B------:R-:W3:Y:S04]  /*1ecf0*/  LDL.LU R24, [R1+0x534] ;  /* 0x0005340001187983 */ /* 0x000ee80000300800 */
[----:B------:R-:W3:Y:S04]  /*1ed00*/  LDL.LU R23, [R1+0x52c] ;  /* 0x00052c0001177983 */ /* 0x000ee80000300800 */
[----:B------:R-:W3:Y:S04]  /*1ed10*/  LDL.LU R251, [R1+0x524] ;  /* 0x0005240001fb7983 */ /* 0x000ee80000300800 */
[----:B------:R-:W3:Y:S04]  /*1ed20*/  LDL.LU R22, [R1+0x520] ;  /* 0x0005200001167983 */ /* 0x000ee80000300800 */
[----:B------:R-:W3:Y:S01]  /*1ed30*/  LDL.LU R21, [R1+0x51c] ;  /* 0x00051c0001157983 */ /* 0x000ee20000300800 */
[----:B----4-:R-:W-:-:S05]  /*1ed40*/  IMAD R4, R4, UR43, RZ ;  /* 0x0000002b04047c24 */ /* 0x010fca000f8e02ff */
        /* <DEDUP_REMOVED lines=9> */
[----:B-1----:R-:W3:Y:S04]  /*1ede0*/  LDL.LU R11, [R1+0x4f4] ;  /* 0x0004f400010b7983 */ /* 0x002ee80000300800 */
[----:B------:R-:W3:Y:S04]  /*1edf0*/  LDL.LU R10, [R1+0x4ec] ;  /* 0x0004ec00010a7983 */ /* 0x000ee80000300800 */
[----:B------:R-:W3:Y:S04]  /*1ee00*/  LDL.LU R252, [R1+0x4e8] ;  /* 0x0004e80001fc7983 */ /* 0x000ee80000300800 */
[----:B----4-:R-:W4:Y:S04]  /*1ee10*/  LDL.LU R4, [R1+0x4e4] ;  /* 0x0004e40001047983 */ /* 0x010f280000300800 */
[----:B------:R-:W4:Y:S01]  /*1ee20*/  LDL.LU R9, [R1+0x4e0] ;  /* 0x0004e00001097983 */ /* 0x000f220000300800 */
[----:B--2---:R-:W-:-:S05]  /*1ee30*/  IMAD R29, R218, UR43, RZ ;  /* 0x0000002bda1d7c24 */ /* 0x004fca000f8e02ff */
[----:B------:R-:W-:Y:S01]  /*1ee40*/  STL [R1+0x32c], R29 ;  /* 0x00032c1d01007387 */ /* 0x000fe20000100800 */
[----:B------:R-:W-:-:S03]  /*1ee50*/  IMAD R0, R0, UR43, RZ ;  /* 0x0000002b00007c24 */ /* 0x000fc6000f8e02ff */
[----:B------:R-:W2:Y:S04]  /*1ee60*/  LDL.LU R213, [R1+0x4dc] ;  /* 0x0004dc0001d57983 */ /* 0x000ea80000300800 */
[----:B------:R1:W-:Y:S04]  /*1ee70*/  STL [R1+0x330], R0 ;  /* 0x0003300001007387 */ /* 0x0003e80000100800 */
[----:B------:R-:W2:Y:S04]  /*1ee80*/  LDL.LU R214, [R1+0x4b8] ;  /* 0x0004b80001d67983 */ /* 0x000ea80000300800 */
[----:B------:R-:W2:Y:S04]  /*1ee90*/  LDL.LU R216, [R1+0x4b4] ;  /* 0x0004b40001d87983 */ /* 0x000ea80000300800 */
[----:B------:R-:W2:Y:S04]  /*1eea0*/  LDL.LU R217, [R1+0x4a8] ;  /* 0x0004a80001d97983 */ /* 0x000ea80000300800 */
[----:B------:R-:W2:Y:S04]  /*1eeb0*/  LDL.LU R218, [R1+0x4a0] ;  /* 0x0004a00001da7983 */ /* 0x000ea80000300800 */
[----:B-1----:R-:W2:Y:S01]  /*1eec0*/  LDL.LU R0, [R1+0x490] ;  /* 0x0004900001007983 */ /* 0x002ea20000300800 */
[----:B---3--:R-:W-:-:S02]  /*1eed0*/  IMAD R29, R28, UR43, RZ ;  /* 0x0000002b1c1d7c24 */ /* 0x008fc4000f8e02ff */
        /* <DEDUP_REMOVED lines=48> */
[----:B------:R-:W-:Y:S02]  /*1f1e0*/  IMAD R9, R214, UR43, RZ ;  /* 0x0000002bd6097c24 */ /* 0x000fe4000f8e02ff */
        /* <DEDUP_REMOVED lines=9> */
[----:B------:R-:W2:Y:S04]  /*1f280*/  LDL.LU R27, [R1+0x464] ;  /* 0x00046400011b7983 */ /* 0x000ea80000300800 */
[----:B------:R1:W-:Y:S04]  /*1f290*/  STL [R1+0x3d8], R0 ;  /* 0x0003d80001007387 */ /* 0x0003e80000100800 */
[----:B------:R-:W2:Y:S04]  /*1f2a0*/  LDL.LU R26, [R1+0x448] ;  /* 0x00044800011a7983 */ /* 0x000ea80000300800 */
[----:B------:R-:W2:Y:S04]  /*1f2b0*/  LDL.LU R25, [R1+0x440] ;  /* 0x0004400001197983 */ /* 0x000ea80000300800 */
[----:B------:R-:W2:Y:S04]  /*1f2c0*/  LDL.LU R24, [R1+0x43c] ;  /* 0x00043c0001187983 */ /* 0x000ea80000300800 */
[----:B------:R-:W2:Y:S04]  /*1f2d0*/  LDL.LU R23, [R1+0x428] ;  /* 0x0004280001177983 */ /* 0x000ea80000300800 */
[----:B-1----:R-:W2:Y:S04]  /*1f2e0*/  LDL.LU R0, [R1+0x41c] ;  /* 0x00041c0001007983 */ /* 0x002ea80000300800 */
[----:B------:R-:W2:Y:S04]  /*1f2f0*/  LDL.LU R22, [R1+0x418] ;  /* 0x0004180001167983 */ /* 0x000ea80000300800 */
[----:B------:R-:W2:Y:S01]  /*1f300*/  LDL.LU R21, [R1+0x414] ;  /* 0x0004140001157983 */ /* 0x000ea20000300800 */
[----:B---3--:R-:W-:-:S05]  /*1f310*/  IMAD R9, R251, UR43, RZ ;  /* 0x0000002bfb097c24 */ /* 0x008fca000f8e02ff */
        /* <DEDUP_REMOVED lines=38> */
[----:B------:R1:W-:Y:S02]  /*1f580*/  STL [R1+0x410], R23 ;  /* 0x0004101701007387 */ /* 0x0003e40000100800 */
[----:B-1----:R-:W-:-:S02]  /*1f590*/  IMAD R24, R22, UR43, RZ ;  /* 0x0000002b16187c24 */ /* 0x002fc4000f8e02ff */
[----:B------:R-:W-:-:S03]  /*1f5a0*/  IMAD R23, R21, UR43, RZ ;  /* 0x0000002b15177c24 */ /* 0x000fc6000f8e02ff */
[----:B------:R-:W-:Y:S01]  /*1f5b0*/  STL [R1+0x418], R24 ;  /* 0x0004181801007387 */ /* 0x000fe20000100800 */
        /* <DEDUP_REMOVED lines=25> */
[----:B------:R-:W3:Y:S04]  /*1f750*/  LDL.LU R251, [R1+0x308] ;  /* 0x0003080001fb7983 */ /* 0x000ee80000300800 */
[----:B------:R4:W-:Y:S01]  /*1f760*/  STL [R1+0x380], R10 ;  /* 0x0003800a01007387 */ /* 0x0009e20000100800 */
[----:B-1----:R-:W-:-:S05]  /*1f770*/  IMAD R11, R9, UR43, RZ ;  /* 0x0000002b090b7c24 */ /* 0x002fca000f8e02ff */
[----:B------:R1:W-:Y:S01]  /*1f780*/  STL [R1+0x37c], R11 ;  /* 0x00037c0b01007387 */ /* 0x0003e20000100800 */
[----:B----4-:R-:W-:-:S05]  /*1f790*/  IMAD R10, R213, UR43, RZ ;  /* 0x0000002bd50a7c24 */ /* 0x010fca000f8e02ff */
[----:B------:R4:W-:Y:S01]  /*1f7a0*/  STL [R1+0x378], R10 ;  /* 0x0003780a01007387 */ /* 0x0009e20000100800 */
[----:B------:R-:W-:Y:S02]  /*1f7b0*/  IMAD R9, R214, UR43, RZ ;  /* 0x0000002bd6097c24 */ /* 0x000fe4000f8e02ff */
[----:B-1----:R-:W-:-:S03]  /*1f7c0*/  IMAD R11, R216, UR43, RZ ;  /* 0x0000002bd80b7c24 */ /* 0x002fc6000f8e02ff */
[----:B------:R1:W-:Y:S01]  /*1f7d0*/  STL [R1+0x35c], R9 ;  /* 0x00035c0901007387 */ /* 0x0003e20000100800 */
[----:B----4-:R-:W-:-:S03]  /*1f7e0*/  IMAD R10, R217, UR43, RZ ;  /* 0x0000002bd90a7c24 */ /* 0x010fc6000f8e02ff */
[----:B------:R4:W-:Y:S01]  /*1f7f0*/  STL [R1+0x354], R11 ;  /* 0x0003540b01007387 */ /* 0x0009e20000100800 */
[----:B-1----:R-:W-:-:S03]  /*1f800*/  IMAD R9, R252, UR43, RZ ;  /* 0x0000002bfc097c24 */ /* 0x002fc6000f8e02ff */
[----:B------:R1:W-:Y:S01]  /*1f810*/  STL [R1+0x348], R10 ;  /* 0x0003480a01007387 */ /* 0x0003e20000100800 */
[----:B------:R-:W-:-:S03]  /*1f820*/  IMAD R4, R4, UR43, RZ ;  /* 0x0000002b04047c24 */ /* 0x000fc6000f8e02ff */
[----:B------:R-:W3:Y:S04]  /*1f830*/  LDL.LU R28, [R1+0x300] ;  /* 0x00030000011c7983 */ /* 0x000ee80000300800 */
[----:B------:R-:W-:Y:S04]  /*1f840*/  STL [R1+0x340], R9 ;  /* 0x0003400901007387 */ /* 0x000fe80000100800 */
        /* <DEDUP_REMOVED lines=8> */
[----:B------:R-:W3:Y:S01]  /*1f8d0*/  LDL.LU R21, [R1+0x2ac] ;  /* 0x0002ac0001157983 */ /* 0x000ee20000300800 */
[----:B--2---:R-:W-:-:S05]  /*1f8e0*/  IMAD R0, R0, UR43, RZ ;  /* 0x0000002b00007c24 */ /* 0x004fca000f8e02ff */
        /* <DEDUP_REMOVED lines=9> */
[----:B----4-:R-:W4:Y:S04]  /*1f980*/  LDL.LU R11, [R1+0x23c] ;  /* 0x00023c00010b7983 */ /* 0x010f280000300800 */
[----:B-1----:R-:W4:Y:S04]  /*1f990*/  LDL.LU R10, [R1+0x238] ;  /* 0x00023800010a7983 */ /* 0x002f280000300800 */
[----:B------:R-:W4:Y:S04]  /*1f9a0*/  LDL.LU R4, [R1+0x224] ;  /* 0x0002240001047983 */ /* 0x000f280000300800 */
[----:B--2---:R-:W2:Y:S04]  /*1f9b0*/  LDL.LU R0, [R1+0x218] ;  /* 0x0002180001007983 */ /* 0x004ea80000300800 */
        /* <DEDUP_REMOVED lines=11> */
[----:B-1----:R-:W-:-:S02]  /*1fa70*/  IMAD R29, R28, UR43, RZ ;  /* 0x0000002b1c1d7c24 */ /* 0x002fc4000f8e02ff */
        /* <DEDUP_REMOVED lines=15> */
[----:B------:R-:W-:-:S03]  /*1fb70*/  IMAD R23, R21, UR43, RZ ;  /* 0x0000002b15177c24 */ /* 0x000fc6000f8e02ff */
[----:B------:R-:W-:Y:S04]  /*1fb80*/  STL [R1+0x2b0], R24 ;  /* 0x0002b01801007387 */ /* 0x000fe80000100800 */
[----:B------:R-:W-:Y:S01]  /*1fb90*/  STL [R1+0x2ac], R23 ;  /* 0x0002ac1701007387 */ /* 0x000fe20000100800 */
[----:B------:R-:W-:Y:S02]  /*1fba0*/  IMAD R22, R20, UR43, RZ ;  /* 0x0000002b14167c24 */ /* 0x000fe4000f8e02ff */
        /* <DEDUP_REMOVED lines=19> */
[----:B------:R-:W-:Y:S01]  /*1fce0*/  STL [R1+0x238], R12 ;  /* 0x0002380c01007387 */ /* 0x000fe20000100800 */
[----:B--2---:R-:W-:-:S03]  /*1fcf0*/  IMAD R10, R0, UR43, RZ ;  /* 0x0000002b000a7c24 */ /* 0x004fc6000f8e02ff */
[----:B------:R-:W2:Y:S01]  /*1fd00*/  LDL.LU R4, [R1+0x1bc] ;  /* 0x0001bc0001047983 */ /* 0x000ea20000300800 */
[----:B------:R-:W-:-:S03]  /*1fd10*/  IMAD R9, R9, UR43, RZ ;  /* 0x0000002b09097c24 */ /* 0x000fc6000f8e02ff */
[----:B------:R3:W-:Y:S04]  /*1fd20*/  STL [R1+0x224], R11 ;  /* 0x0002240b01007387 */ /* 0x0007e80000100800 */
[----:B------:R-:W4:Y:S04]  /*1fd30*/  LDL.LU R0, [R1+0x1b8] ;  /* 0x0001b80001007983 */ /* 0x000f280000300800 */
        /* <DEDUP_REMOVED lines=10> */
[----:B------:R-:W-:Y:S01]  /*1fde0*/  STL [R1+0x1e8], R11 ;  /* 0x0001e80b01007387 */ /* 0x000fe20000100800 */
[----:B---3--:R-:W-:-:S03]  /*1fdf0*/  IMAD R9, R251, UR43, RZ ;  /* 0x0000002bfb097c24 */ /* 0x008fc6000f8e02ff */
        /* <DEDUP_REMOVED lines=11> */
[----:B-1----:R-:W-:-:S05]  /*1feb0*/  IMAD R9, R252, UR43, RZ ;  /* 0x0000002bfc097c24 */ /* 0x002fca000f8e02ff */
        /* <DEDUP_REMOVED lines=14> */
[----:B--2---:R-:W-:-:S05]  /*1ffa0*/  IMAD R4, R4, UR43, RZ ;  /* 0x0000002b04047c24 */ /* 0x004fca000f8e02ff */
[----:B------:R1:W-:Y:S01]  /*1ffb0*/  STL [R1+0x1bc], R4 ;  /* 0x0001bc0401007387 */ /* 0x0003e20000100800 */
[----:B----4-:R-:W-:-:S03]  /*1ffc0*/  IMAD R0, R0, UR43, RZ ;  /* 0x0000002b00007c24 */ /* 0x010fc6000f8e02ff */
[----:B------:R-:W2:Y:S04]  /*1ffd0*/  LDL.LU R213, [R1+0xa8] ;  /* 0x0000a80001d57983 */ /* 0x000ea80000300800 */
[----:B------:R4:W-:Y:S04]  /*1ffe0*/  STL [R1+0x1b8], R0 ;  /* 0x0001b80001007387 */ /* 0x0009e80000100800 */
[----:B------:R-:W2:Y:S04]  /*1fff0*/  LDL.LU R214, [R1+0xa4] ;  /* 0x0000a40001d67983 */ /* 0x000ea80000300800 */
[----:B------:R-:W2:Y:S04]  /*20000*/  LDL.LU R216, [R1+0xa0] ;  /* 0x0000a00001d87983 */ /* 0x000ea80000300800 */
[----:B------:R-:W2:Y:S04]  /*20010*/  LDL.LU R217, [R1+0x9c] ;  /* 0x00009c0001d97983 */ /* 0x000ea80000300800 */
[----:B-1----:R-:W2:Y:S04]  /*20020*/  LDL.LU R4, [R1+0x98] ;  /* 0x0000980001047983 */ /* 0x002ea80000300800 */
[----:B----4-:R-:W4:Y:S01]  /*20030*/  LDL.LU R0, [R1+0x94] ;  /* 0x0000940001007983 */ /* 0x010f220000300800 */
        /* <DEDUP_REMOVED lines=12> */
[----:B------:R-:W3:Y:S01]  /*20100*/  LDL.LU R218, [R1+0x90] ;  /* 0x0000900001da7983 */ /* 0x000ee20000300800 */
[----:B------:R-:W-:-:S03]  /*20110*/  IMAD R22, R22, UR43, RZ ;  /* 0x0000002b16167c24 */ /* 0x000fc6000f8e02ff */
[----:B------:R-:W-:Y:S01]  /*20120*/  STL [R1+0x170], R24 ;  /* 0x0001701801007387 */ /* 0x000fe20000100800 */
[----:B------:R-:W-:-:S03]  /*20130*/  IMAD R21, R21, UR43, RZ ;  /* 0x0000002b15157c24 */ /* 0x000fc6000f8e02ff */
[----:B------:R-:W-:Y:S04]  /*20140*/  STL [R1+0x164], R23 ;  /* 0x0001641701007387 */ /* 0x000fe80000100800 */
[----:B------:R-:W-:Y:S04]  /*20150*/  STL [R1+0x15c], R22 ;  /* 0x00015c1601007387 */ /* 0x000fe80000100800 */
[----:B------:R-:W-:Y:S01]  /*20160*/  STL [R1+0x154], R21 ;  /* 0x0001541501007387 */ /* 0x000fe20000100800 */
[----:B------:R-:W-:Y:S02]  /*20170*/  IMAD R20, R20, UR43, RZ ;  /* 0x0000002b14147c24 */ /* 0x000fe4000f8e02ff */
[----:B------:R-:W-:-:S03]  /*20180*/  IMAD R19, R19, UR43, RZ ;  /* 0x0000002b13137c24 */ /* 0x000fc6000f8e02ff */
[----:B------:R-:W-:Y:S01]  /*20190*/  STL [R1+0x150], R20 ;  /* 0x0001501401007387 */ /* 0x000fe20000100800 */
[----:B------:R-:W-:-:S03]  /*201a0*/  IMAD R18, R18, UR43, RZ ;  /* 0x0000002b12127c24 */ /* 0x000fc6000f8e02ff */
[----:B------:R1:W-:Y:S01]  /*201b0*/  STL [R1+0x13c], R19 ;  /* 0x00013c1301007387 */ /* 0x0003e20000100800 */
[----:B------:R-:W-:-:S03]  /*201c0*/  IMAD R17, R17, UR43, RZ ;  /* 0x0000002b11117c24 */ /* 0x000fc6000f8e02ff */
[----:B------:R1:W-:Y:S01]  /*201d0*/  STL [R1+0x134], R18 ;  /* 0x0001341201007387 */ /* 0x0003e20000100800 */
        /* <DEDUP_REMOVED lines=10> */
[----:B-1----:R-:W-:-:S03]  /*20280*/  IMAD R19, R10, UR43, RZ ;  /* 0x0000002b0a137c24 */ /* 0x002fc6000f8e02ff */
[----:B------:R1:W-:Y:S01]  /*20290*/  STL [R1+0xdc], R11 ;  /* 0x0000dc0b01007387 */ /* 0x0003e20000100800 */
[----:B------:R-:W-:-:S03]  /*202a0*/  IMAD R26, R251, UR43, RZ ;  /* 0x0000002bfb1a7c24 */ /* 0x000fc6000f8e02ff */
[----:B------:R-:W3:Y:S01]  /*202b0*/  LDL.LU R251, [R1+0x8c] ;  /* 0x00008c0001fb7983 */ /* 0x000ee20000300800 */
[----:B------:R-:W-:-:S03]  /*202c0*/  IMAD R18, R252, UR43, RZ ;  /* 0x0000002bfc127c24 */ /* 0x000fc6000f8e02ff */
[----:B------:R-:W3:Y:S01]  /*202d0*/  LDL.LU R252, [R1+0x84] ;  /* 0x0000840001fc7983 */ /* 0x000ee20000300800 */
[----:B------:R-:W-:-:S05]  /*202e0*/  IMAD R10, R9, UR43, RZ ;  /* 0x0000002b090a7c24 */ /* 0x000fca000f8e02ff */
[----:B------:R1:W-:Y:S01]  /*202f0*/  STL [R1+0xac], R10 ;  /* 0x0000ac0a01007387 */ /* 0x0003e20000100800 */
[----:B--2---:R-:W-:-:S05]  /*20300*/  IMAD R9, R213, UR43, RZ ;  /* 0x0000002bd5097c24 */ /* 0x004fca000f8e02ff */
[----:B------:R2:W-:Y:S01]  /*20310*/  STL [R1+0xa8], R9 ;  /* 0x0000a80901007387 */ /* 0x0005e20000100800 */
[----:B-1----:R-:W-:Y:S02]  /*20320*/  IMAD R11, R214, UR43, RZ ;  /* 0x0000002bd60b7c24 */ /* 0x002fe4000f8e02ff */
[----:B------:R-:W-:-:S03]  /*20330*/  IMAD R10, R216, UR43, RZ ;  /* 0x0000002bd80a7c24 */ /* 0x000fc6000f8e02ff */
[----:B------:R-:W-:Y:S01]  /*20340*/  STL [R1+0xa4], R11 ;  /* 0x0000a40b01007387 */ /* 0x000fe20000100800 */
[----:B--2---:R-:W-:-:S03]  /*20350*/  IMAD R9, R217, UR43, RZ ;  /* 0x0000002bd9097c24 */ /* 0x004fc6000f8e02ff */
[----:B------:R-:W-:Y:S01]  /*20360*/  STL [R1+0xa0], R10 ;  /* 0x0000a00a01007387 */ /* 0x000fe20000100800 */
[----:B------:R-:W-:-:S03]  /*20370*/  IMAD R4, R4, UR43, RZ ;  /* 0x0000002b04047c24 */ /* 0x000fc6000f8e02ff */
[----:B------:R-:W-:Y:S01]  /*20380*/  STL [R1+0x9c], R9 ;  /* 0x00009c0901007387 */ /* 0x000fe20000100800 */
[----:B----4-:R-:W-:-:S03]  /*20390*/  IMAD R0, R0, UR43, RZ ;  /* 0x0000002b00007c24 */ /* 0x010fc6000f8e02ff */
[----:B------:R-:W2:Y:S04]  /*203a0*/  LDL.LU R33, [R1+0x70] ;  /* 0x0000700001217983 */ /* 0x000ea80000300800 */
[----:B------:R-:W-:Y:S04]  /*203b0*/  STL [R1+0x98], R4 ;  /* 0x0000980401007387 */ /* 0x000fe80000100800 */
[----:B------:R-:W4:Y:S04]  /*203c0*/  LDL.LU R32, [R1+0x6c] ;  /* 0x00006c0001207983 */ /* 0x000f280000300800 */
[----:B------:R1:W-:Y:S04]  /*203d0*/  STL [R1+0x94], R0 ;  /* 0x0000940001007387 */ /* 0x0003e80000100800 */
[----:B------:R-:W4:Y:S04]  /*203e0*/  LDL.LU R31, [R1+0x68] ;  /* 0x00006800011f7983 */ /* 0x000f280000300800 */
[----:B------:R-:W4:Y:S04]  /*203f0*/  LDL.LU R30, [R1+0x64] ;  /* 0x00006400011e7983 */ /* 0x000f280000300800 */
[----:B-1----:R-:W4:Y:S04]  /*20400*/  LDL.LU R0, [R1+0x60] ;  /* 0x0000600001007983 */ /* 0x002f280000300800 */
[----:B------:R-:W4:Y:S04]  /*20410*/  LDL.LU R4, [R1+0x5c] ;  /* 0x00005c0001047983 */ /* 0x000f280000300800 */
[----:B------:R-:W4:Y:S04]  /*20420*/  LDL.LU R25, [R1+0x58] ;  /* 0x0000580001197983 */ /* 0x000f280000300800 */
[----:B------:R-:W4:Y:S04]  /*20430*/  LDL.LU R29, [R1+0x50] ;  /* 0x00005000011d7983 */ /* 0x000f280000300800 */
[----:B------:R-:W4:Y:S01]  /*20440*/  LDL.LU R28, [R1+0x4c] ;  /* 0x00004c00011c7983 */ /* 0x000f220000300800 */
[----:B---3--:R-:W-:-:S05]  /*20450*/  IMAD R9, R218, UR43, RZ ;  /* 0x0000002bda097c24 */ /* 0x008fca000f8e02ff */
[----:B------:R1:W-:Y:S04]  /*20460*/  STL [R1+0x90], R9 ;  /* 0x0000900901007387 */ /* 0x0003e80000100800 */
        /* <DEDUP_REMOVED lines=14> */
[----:B------:R-:W3:Y:S01]  /*20550*/  LDL.LU R20, [R1+0x10] ;  /* 0x0000100001147983 */ /* 0x000ee20000300800 */
[----:B------:R-:W-:-:S03]  /*20560*/  IMAD R14, R251, UR43, RZ ;  /* 0x0000002bfb0e7c24 */ /* 0x000fc6000f8e02ff */
[----:B------:R-:W3:Y:S01]  /*20570*/  LDL.LU R16, [R1+0xc] ;  /* 0x00000c0001107983 */ /* 0x000ee20000300800 */
[----:B------:R-:W-:-:S03]  /*20580*/  IMAD R21, R252, UR43, RZ ;  /* 0x0000002bfc157c24 */ /* 0x000fc6000f8e02ff */
[----:B------:R-:W3:Y:S04]  /*20590*/  LDL.LU R17, [R1+0x8] ;  /* 0x0000080001117983 */ /* 0x000ee80000300800 */
[----:B------:R-:W3:Y:S04]  /*205a0*/  LDL.LU R251, [R1+0x4] ;  /* 0x0000040001fb7983 */ /* 0x000ee80000300800 */
[----:B------:R-:W3:Y:S01]  /*205b0*/  LDL.LU R252, [R1] ;  /* 0x0000000001fc7983 */ /* 0x000ee20000300800 */
[----:B------:R-:W-:Y:S02]  /*205c0*/  IMAD R238, R238, UR43, RZ ;  /* 0x0000002beeee7c24 */ /* 0x000fe4000f8e02ff */
[----:B--2---:R-:W-:-:S05]  /*205d0*/  IMAD R33, R33, UR43, RZ ;  /* 0x0000002b21217c24 */ /* 0x004fca000f8e02ff */
[----:B------:R1:W-:Y:S01]  /*205e0*/  STL [R1+0x70], R33 ;  /* 0x0000702101007387 */ /* 0x0003e20000100800 */
[----:B----4-:R-:W-:-:S03]  /*205f0*/  IMAD R32, R32, UR43, RZ ;  /* 0x0000002b20207c24 */ /* 0x010fc6000f8e02ff */
[----:B-1----:R-:W2:Y:S01]  /*20600*/  LDL.LU R33, [R1+0x30c8] ;  /* 0x0030c80001217983 */ /* 0x002ea20000300800 */
[----:B------:R-:W-:-:S03]  /*20610*/  IMAD R31, R31, UR43, RZ ;  /* 0x0000002b1f1f7c24 */ /* 0x000fc6000f8e02ff */
[----:B------:R1:W-:Y:S01]  /*20620*/  STL [R1+0x6c], R32 ;  /* 0x00006c2001007387 */ /* 0x0003e20000100800 */
[----:B------:R-:W-:Y:S02]  /*20630*/  IMAD R30, R30, UR43, RZ ;  /* 0x0000002b1e1e7c24 */ /* 0x000fe4000f8e02ff */
[----:B------:R-:W-:Y:S01]  /*20640*/  IMAD R0, R0, UR43, RZ ;  /* 0x0000002b00007c24 */ /* 0x000fe2000f8e02ff */
[----:B-1----:R-:W4:Y:S04]  /*20650*/  LDL.LU R32, [R1+0x30c4] ;  /* 0x0030c40001207983 */ /* 0x002f280000300800 */
[----:B------:R1:W-:Y:S01]  /*20660*/  STL [R1+0x68], R31 ;  /* 0x0000681f01007387 */ /* 0x0003e20000100800 */
[----:B------:R-:W-:Y:S02]  /*20670*/  IMAD R29, R29, UR43, RZ ;  /* 0x0000002b1d1d7c24 */ /* 0x000fe4000f8e02ff */
[----:B------:R-:W-:Y:S01]  /*20680*/  IMAD R28, R28, UR43, RZ ;  /* 0x0000002b1c1c7c24 */ /* 0x000fe2000f8e02ff */
[----:B-1----:R-:W2:Y:S04]  /*20690*/  LDL.LU R31, [R1+0x30c0] ;  /* 0x0030c000011f7983 */ /* 0x002ea80000300800 */
[----:B------:R1:W-:Y:S04]  /*206a0*/  STL [R1+0x64], R30 ;  /* 0x0000641e01007387 */ /* 0x0003e80000100800 */
[----:B-1----:R-:W4:Y:S04]  /*206b0*/  LDL.LU R30, [R1+0x30bc] ;  /* 0x0030bc00011e7983 */ /* 0x002f280000300800 */
[----:B------:R1:W-:Y:S01]  /*206c0*/  STL [R1+0x60], R0 ;  /* 0x0000600001007387 */ /* 0x0003e20000100800 */
[----:B---3--:R-:W-:-:S02]  /*206d0*/  IMAD R27, R27, UR43, RZ ;  /* 0x0000002b1b1b7c24 */ /* 0x008fc4000f8e02ff */
[----:B------:R-:W-:Y:S01]  /*206e0*/  IMAD R13, R13, UR43, RZ ;  /* 0x0000002b0d0d7c24 */ /* 0x000fe2000f8e02ff */
[----:B-1----:R-:W3:Y:S04]  /*206f0*/  LDL.LU R0, [R1+0x30b8] ;  /* 0x0030b80001007983 */ /* 0x002ee80000300800 */
[----:B------:R1:W-:Y:S01]  /*20700*/  STL [R1+0x50], R29 ;  /* 0x0000501d01007387 */ /* 0x0003e20000100800 */
[----:B------:R-:W-:Y:S02]  /*20710*/  IMAD R11, R11, UR43, RZ ;  /* 0x0000002b0b0b7c24 */ /* 0x000fe4000f8e02ff */
[----:B------:R-:W-:Y:S01]  /*20720*/  IMAD R10, R10, UR43, RZ ;  /* 0x0000002b0a0a7c24 */ /* 0x000fe2000f8e02ff */
[----:B-1----:R-:W2:Y:S04]  /*20730*/  LDL.LU R29, [R1+0x30b4] ;  /* 0x0030b400011d7983 */ /* 0x002ea80000300800 */
[----:B------:R1:W-:Y:S01]  /*20740*/  STL [R1+0x4c], R28 ;  /* 0x00004c1c01007387 */ /* 0x0003e20000100800 */
[----:B------:R-:W-:-:S02]  /*20750*/  IMAD R9, R9, UR43, RZ ;  /* 0x0000002b09097c24 */ /* 0x000fc4000f8e02ff */
[----:B------:R-:W-:Y:S01]  /*20760*/  IMAD R213, R213, UR43, RZ ;  /* 0x0000002bd5d57c24 */ /* 0x000fe2000f8e02ff */
[----:B-1----:R-:W4:Y:S04]  /*20770*/  LDL.LU R28, [R1+0x30b0] ;  /* 0x0030b000011c7983 */ /* 0x002f280000300800 */
[----:B------:R1:W-:Y:S01]  /*20780*/  STL [R1+0x48], R27 ;  /* 0x0000481b01007387 */ /* 0x0003e20000100800 */
[----:B------:R-:W-:-:S03]  /*20790*/  IMAD R214, R214, UR43, RZ ;  /* 0x0000002bd6d67c24 */ /* 0x000fc6000f8e02ff */
[----:B-1----:R-:W3:Y:S04]  /*207a0*/  LDL.LU R27, [R1+0x30ac] ;  /* 0x0030ac00011b7983 */ /* 0x002ee80000300800 */
[----:B------:R1:W-:Y:S01]  /*207b0*/  STL [R1+0x44], R13 ;  /* 0x0000440d01007387 */ /* 0x0003e20000100800 */
[----:B------:R-:W-:-:S03]  /*207c0*/  IMAD R216, R216, UR43, RZ ;  /* 0x0000002bd8d87c24 */ /* 0x000fc6000f8e02ff */
[----:B-1----:R-:W2:Y:S04]  /*207d0*/  LDL.LU R13, [R1+0x30a8] ;  /* 0x0030a800010d7983 */ /* 0x002ea80000300800 */
[----:B------:R1:W-:Y:S01]  /*207e0*/  STL [R1+0x3c], R11 ;  /* 0x00003c0b01007387 */ /* 0x0003e20000100800 */
[----:B------:R-:W-:-:S03]  /*207f0*/  IMAD R217, R217, UR43, RZ ;  /* 0x0000002bd9d97c24 */ /* 0x000fc6000f8e02ff */
[----:B-1----:R-:W4:Y:S04]  /*20800*/  LDL.LU R11, [R1+0x30a4] ;  /* 0x0030a400010b7983 */ /* 0x002f280000300800 */
[----:B------:R1:W-:Y:S01]  /*20810*/  STL [R1+0x38], R10 ;  /* 0x0000380a01007387 */ /* 0x0003e20000100800 */
[----:B------:R-:W-:-:S03]  /*20820*/  IMAD R218, R218, UR43, RZ ;  /* 0x0000002bdada7c24 */ /* 0x000fc6000f8e02ff */
[----:B-1----:R-:W3:Y:S04]  /*20830*/  LDL.LU R10, [R1+0x30a0] ;  /* 0x0030a000010a7983 */ /* 0x002ee80000300800 */
[----:B------:R1:W-:Y:S04]  /*20840*/  STL [R1+0x34], R9 ;  /* 0x0000340901007387 */ /* 0x0003e80000100800 */
[----:B-1----:R-:W2:Y:S04]  /*20850*/  LDL.LU R9, [R1+0x309c] ;  /* 0x00309c0001097983 */ /* 0x002ea80000300800 */
[----:B------:R1:W-:Y:S04]  /*20860*/  STL [R1+0x30], R213 ;  /* 0x000030d501007387 */ /* 0x0003e80000100800 */
[----:B-1----:R-:W4:Y:S04]  /*20870*/  LDL.LU R213, [R1+0x3098] ;  /* 0x0030980001d57983 */ /* 0x002f280000300800 */
[----:B------:R1:W-:Y:S04]  /*20880*/  STL [R1+0x24], R214 ;  /* 0x000024d601007387 */ /* 0x0003e80000100800 */
[----:B-1----:R-:W3:Y:S04]  /*20890*/  LDL.LU R214, [R1+0x3094] ;  /* 0x0030940001d67983 */ /* 0x002ee80000300800 */
[----:B------:R1:W-:Y:S04]  /*208a0*/  STL [R1+0x20], R216 ;  /* 0x000020d801007387 */ /* 0x0003e80000100800 */
[----:B-1----:R-:W2:Y:S04]  /*208b0*/  LDL.LU R216, [R1+0x3090] ;  /* 0x0030900001d87983 */ /* 0x002ea80000300800 */
[----:B------:R1:W-:Y:S02]  /*208c0*/  STL [R1+0x41c], R238 ;  /* 0x00041cee01007387 */ /* 0x0003e40000100800 */
[----:B-1----:R-:W-:-:S02]  /*208d0*/  IMAD.MOV.U32 R238, RZ, RZ, R217 ;  /* 0x000000ffffee7224 */ /* 0x002fc400078e00d9 */
[----:B------:R-:W4:Y:S04]  /*208e0*/  LDL.LU R217, [R1+0x308c] ;  /* 0x00308c0001d97983 */ /* 0x000f280000300800 */
[----:B------:R1:W-:Y:S04]  /*208f0*/  STL [R1+0x18], R218 ;  /* 0x000018da01007387 */ /* 0x0003e80000100800 */
[----:B-1----:R-:W3:Y:S01]  /*20900*/  LDL.LU R218, [R1+0x3088] ;  /* 0x0030880001da7983 */ /* 0x002ee20000300800 */
[----:B------:R-:W-:Y:S02]  /*20910*/  IMAD R251, R251, UR43, RZ ;  /* 0x0000002bfbfb7c24 */ /* 0x000fe4000f8e02ff */
[----:B------:R-:W-:-:S02]  /*20920*/  IMAD R252, R252, UR43, RZ ;  /* 0x0000002bfcfc7c24 */ /* 0x000fc4000f8e02ff */
[----:B------:R-:W-:Y:S01]  /*20930*/  IMAD R22, R22, UR43, RZ ;  /* 0x0000002b16167c24 */ /* 0x000fe2000f8e02ff */
[----:B------:R1:W-:Y:S01]  /*20940*/  STL [R1+0x4], R251 ;  /* 0x000004fb01007387 */ /* 0x0003e20000100800 */
[----:B------:R-:W-:-:S03]  /*20950*/  IMAD R12, R12, UR43, RZ ;  /* 0x0000002b0c0c7c24 */ /* 0x000fc6000f8e02ff */
[----:B-1----:R-:W2:Y:S04]  /*20960*/  LDL.LU R251, [R1+0x3084] ;  /* 0x0030840001fb7983 */ /* 0x002ea80000300800 */
[----:B------:R1:W-:Y:S04]  /*20970*/  STL [R1], R252 ;  /* 0x000000fc01007387 */ /* 0x0003e80000100800 */
[----:B-1----:R-:W2:Y:S01]  /*20980*/  LDL.LU R252, [R1+0x3080] ;  /* 0x0030800001fc7983 */ /* 0x002ea20000300800 */
[----:B---3--:R-:W-:-:S05]  /*20990*/  IMAD R218, R218, UR43, RZ ;  /* 0x0000002bdada7c24 */ /* 0x008fca000f8e02ff */
[----:B------:R1:W-:Y:S02]  /*209a0*/  STL [R1+0x420], R218 ;  /* 0x000420da01007387 */ /* 0x0003e40000100800 */
[----:B-1----:R-:W-:Y:S02]  /*209b0*/  IMAD.MOV.U32 R218, RZ, RZ, R22 ;  /* 0x000000ffffda7224 */ /* 0x002fe400078e0016 */
[----:B----4-:R-:W-:Y:S02]  /*209c0*/  IMAD R22, R217, UR43, RZ ;  /* 0x0000002bd9167c24 */ /* 0x010fe4000f8e02ff */
[----:B------:R-:W-:Y:S02]  /*209d0*/  IMAD.MOV.U32 R217, RZ, RZ, R14 ;  /* 0x000000ffffd97224 */ /* 0x000fe400078e000e */
[----:B--2---:R-:W-:Y:S01]  /*209e0*/  IMAD R14, R216, UR43, RZ ;  /* 0x0000002bd80e7c24 */ /* 0x004fe2000f8e02ff */
[----:B------:R-:W-:Y:S01]  /*209f0*/  MOV R216, R18 ;  /* 0x0000001200d87202 */ /* 0x000fe20000000f00 */
[----:B------:R-:W-:-:S02]  /*20a00*/  IMAD R18, R214, UR43, RZ ;  /* 0x0000002bd6127c24 */ /* 0x000fc4000f8e02ff */
[----:B------:R-:W-:Y:S02]  /*20a10*/  IMAD.MOV.U32 R214, RZ, RZ, R22 ;  /* 0x000000ffffd67224 */ /* 0x000fe400078e0016 */
[----:B------:R-:W-:Y:S02]  /*20a20*/  IMAD R22, R213, UR43, RZ ;  /* 0x0000002bd5167c24 */ /* 0x000fe4000f8e02ff */
[----:B------:R-:W-:Y:S02]  /*20a30*/  IMAD.MOV.U32 R213, RZ, RZ, R12 ;  /* 0x000000ffffd57224 */ /* 0x000fe400078e000c */
[----:B------:R-:W2:Y:S01]  /*20a40*/  LDL.LU R12, [R1+0x307c] ;  /* 0x00307c00010c7983 */ /* 0x000ea20000300800 */
[----:B------:R-:W-:Y:S02]  /*20a50*/  IMAD R9, R9, UR43, RZ ;  /* 0x0000002b09097c24 */ /* 0x000fe4000f8e02ff */
[----:B------:R-:W-:Y:S02]  /*20a60*/  IMAD R10, R10, UR43, RZ ;  /* 0x0000002b0a0a7c24 */ /* 0x000fe4000f8e02ff */
[----:B------:R-:W-:Y:S01]  /*20a70*/  IMAD R11, R11, UR43, RZ ;  /* 0x0000002b0b0b7c24 */ /* 0x000fe2000f8e02ff */
[----:B------:R1:W-:Y:S01]  /*20a80*/  STL [R1+0x434], R9 ;  /* 0x0004340901007387 */ /* 0x0003e20000100800 */
[----:B------:R-:W-:-:S02]  /*20a90*/  IMAD R17, R17, UR43, RZ ;  /* 0x0000002b11117c24 */ /* 0x000fc4000f8e02ff */
[----:B------:R-:W-:Y:S02]  /*20aa0*/  IMAD R13, R13, UR43, RZ ;  /* 0x0000002b0d0d7c24 */ /* 0x000fe4000f8e02ff */
[----:B-1----:R-:W-:Y:S02]  /*20ab0*/  IMAD.MOV.U32 R9, RZ, RZ, R19 ;  /* 0x000000ffff097224 */ /* 0x002fe400078e0013 */
[----:B------:R-:W3:Y:S04]  /*20ac0*/  LDL.LU R19, [R1+0x3078] ;  /* 0x0030780001137983 */ /* 0x000ee80000300800 */
[----:B------:R1:W-:Y:S02]  /*20ad0*/  STL.64 [R1+0x2fb8], R10 ;  /* 0x002fb80a01007387 */ /* 0x0003e40000100a00 */
[----:B-1----:R-:W-:-:S02]  /*20ae0*/  IMAD.MOV.U32 R11, RZ, RZ, R17 ;  /* 0x000000ffff0b7224 */ /* 0x002fc400078e0011 */
[----:B------:R-:W4:Y:S01]  /*20af0*/  LDL.LU R17, [R1+0x3074] ;  /* 0x0030740001117983 */ /* 0x000f220000300800 */
[----:B------:R-:W-:-:S03]  /*20b00*/  IMAD.MOV.U32 R10, RZ, RZ, R15 ;  /* 0x000000ffff0a7224 */ /* 0x000fc600078e000f */
[----:B------:R-:W3:Y:S01]  /*20b10*/  LDL.LU R15, [R1+0x3070] ;  /* 0x00307000010f7983 */ /* 0x000ee20000300800 */
[----:B--2---:R-:W-:-:S05]  /*20b20*/  IMAD R12, R12, UR43, RZ ;  /* 0x0000002b0c0c7c24 */ /* 0x004fca000f8e02ff */
[----:B------:R1:W-:Y:S02]  /*20b30*/  STL.64 [R1+0x2fa8], R12 ;  /* 0x002fa80c01007387 */ /* 0x0003e40000100a00 */
[----:B-1----:R-:W-:Y:S02]  /*20b40*/  MOV R12, R14 ;  /* 0x0000000e000c7202 */ /* 0x002fe40000000f00 */
[----:B------:R-:W2:Y:S01]  /*20b50*/  LDL.LU R14, [R1+0x306c] ;  /* 0x00306c00010e7983 */ /* 0x000ea20000300800 */
[----:B------:R-:W-:-:S04]  /*20b60*/  IMAD R16, R16, UR43, RZ ;  /* 0x0000002b10107c24 */ /* 0x000fc8000f8e02ff */
[----:B------:R-:W-:Y:S02]  /*20b70*/  IMAD.MOV.U32 R13, RZ, RZ, R16 ;  /* 0x000000ffff0d7224 */ /* 0x000fe400078e0010 */
[----:B------:R-:W2:Y:S01]  /*20b80*/  LDL.LU R16, [R1+0x3068] ;  /* 0x0030680001107983 */ /* 0x000ea20000300800 */
[----:B---3--:R-:W-:Y:S02]  /*20b90*/  IMAD R15, R15, UR43, RZ ;  /* 0x0000002b0f0f7c24 */ /* 0x008fe4000f8e02ff */
[----:B----4-:R-:W-:Y:S02]  /*20ba0*/  IMAD R17, R17, UR43, RZ ;  /* 0x0000002b11117c24 */ /* 0x010fe4000f8e02ff */
[----:B--2---:R-:W-:-:S05]  /*20bb0*/  IMAD R14, R14, UR43, RZ ;  /* 0x0000002b0e0e7c24 */ /* 0x004fca000f8e02ff */
[----:B------:R1:W-:Y:S02]  /*20bc0*/  STL.64 [R1+0x2fb0], R14 ;  /* 0x002fb00e01007387 */ /* 0x0003e40000100a00 */
[----:B-1----:R-:W-:Y:S02]  /*20bd0*/  IMAD.MOV.U32 R15, RZ, RZ, R18 ;  /* 0x000000ffff0f7224 */ /* 0x002fe400078e0012 */
[----:B------:R-:W2:Y:S01]  /*20be0*/  LDL.LU R18, [R1+0x3064] ;  /* 0x0030640001127983 */ /* 0x000ea20000300800 */
[----:B------:R-:W-:Y:S02]  /*20bf0*/  IMAD R16, R16, UR43, RZ ;  /* 0x0000002b10107c24 */ /* 0x000fe4000f8e02ff */
[----:B------:R-:W-:Y:S02]  /*20c00*/  IMAD R20, R20, UR43, RZ ;  /* 0x0000002b14147c24 */ /* 0x000fe4000f8e02ff */
[----:B------:R-:W-:Y:S02]  /*20c10*/  IMAD.MOV.U32 R14, RZ, RZ, R21 ;  /* 0x000000ffff0e7224 */ /* 0x000fe400078e0015 */
[----:B------:R-:W3:Y:S04]  /*20c20*/  LDL.LU R21, [R1+0x3060] ;  /* 0x0030600001157983 */ /* 0x000ee80000300800 */
[----:B------:R1:W-:Y:S02]  /*20c30*/  STL.64 [R1+0x2fa0], R16 ;  /* 0x002fa01001007387 */ /* 0x0003e40000100a00 */
[----:B-1----:R-:W-:-:S02]  /*20c40*/  IMAD.MOV.U32 R17, RZ, RZ, R20 ;  /* 0x000000ffff117224 */ /* 0x002fc400078e0014 */
[----:B------:R-:W4:Y:S01]  /*20c50*/  LDL.LU R20, [R1+0x305c] ;  /* 0x00305c0001147983 */ /* 0x000f220000300800 */
[----:B------:R-:W-:Y:S02]  /*20c60*/  IMAD R23, R23, UR43, RZ ;  /* 0x0000002b17177c24 */ /* 0x000fe4000f8e02ff */
[----:B------:R-:W-:Y:S02]  /*20c70*/  IMAD R19, R19, UR43, RZ ;  /* 0x0000002b13137c24 */ /* 0x000fe4000f8e02ff */
[----:B------:R-:W-:Y:S02]  /*20c80*/  IMAD.MOV.U32 R16, RZ, RZ, R23 ;  /* 0x000000ffff107224 */ /* 0x000fe400078e0017 */
[----:B------:R-:W4:Y:S01]  /*20c90*/  LDL.LU R23, [R1+0x3058] ;  /* 0x0030580001177983 */ /* 0x000f220000300800 */
[----:B--2---:R-:W-:-:S05]  /*20ca0*/  IMAD R18, R18, UR43, RZ ;  /* 0x0000002b12127c24 */ /* 0x004fca000f8e02ff */
[----:B------:R1:W-:Y:S02]  /*20cb0*/  STL.64 [R1+0x2f98], R18 ;  /* 0x002f981201007387 */ /* 0x0003e40000100a00 */
[----:B-1----:R-:W-:Y:S02]  /*20cc0*/  MOV R19, R22 ;  /* 0x0000001600137202 */ /* 0x002fe40000000f00 */
[----:B------:R-:W2:Y:S01]  /*20cd0*/  LDL.LU R22, [R1+0x3054] ;  /* 0x0030540001167983 */ /* 0x000ea20000300800 */
[----:B---3--:R-:W-:Y:S02]  /*20ce0*/  IMAD R21, R21, UR43, RZ ;  /* 0x0000002b15157c24 */ /* 0x008fe4000f8e02ff */
[----:B------:R-:W-:Y:S02]  /*20cf0*/  IMAD R25, R25, UR43, RZ ;  /* 0x0000002b19197c24 */ /* 0x000fe4000f8e02ff */
[----:B----4-:R-:W-:Y:S02]  /*20d00*/  IMAD R20, R20, UR43, RZ ;  /* 0x0000002b14147c24 */ /* 0x010fe4000f8e02ff */
[----:B------:R-:W-:-:S02]  /*20d10*/  IMAD R24, R24, UR43, RZ ;  /* 0x0000002b18187c24 */ /* 0x000fc4000f8e02ff */
[----:B------:R-:W-:Y:S02]  /*20d20*/  IMAD.MOV.U32 R18, RZ, RZ, R26 ;  /* 0x000000ffff127224 */ /* 0x000fe400078e001a */
[----:B------:R-:W3:Y:S04]  /*20d30*/  LDL.LU R26, [R1+0x3050] ;  /* 0x00305000011a7983 */ /* 0x000ee80000300800 */
[----:B------:R1:W-:Y:S02]  /*20d40*/  STL.64 [R1+0x2fc0], R20 ;  /* 0x002fc01401007387 */ /* 0x0003e40000100a00 */
[----:B-1----:R-:W-:Y:S02]  /*20d50*/  IMAD.MOV.U32 R21, RZ, RZ, R25 ;  /* 0x000000ffff157224 */ /* 0x002fe400078e0019 */
[----:B------:R-:W4:Y:S01]  /*20d60*/  LDL.LU R25, [R1+0x304c] ;  /* 0x00304c0001197983 */ /* 0x000f220000300800 */
[----:B------:R-:W-:-:S03]  /*20d70*/  IMAD.MOV.U32 R20, RZ, RZ, R24 ;  /* 0x000000ffff147224 */ /* 0x000fc600078e0018 */
[----:B------:R-:W4:Y:S01]  /*20d80*/  LDL.LU R24, [R1+0x3048] ;  /* 0x0030480001187983 */ /* 0x000f220000300800 */
[----:B------:R-:W-:Y:S02]  /*20d90*/  IMAD R23, R23, UR43, RZ ;  /* 0x0000002b17177c24 */ /* 0x000fe4000f8e02ff */
[----:B------:R-:W-:Y:S02]  /*20da0*/  IMAD R4, R4, UR43, RZ ;  /* 0x0000002b04047c24 */ /* 0x000fe4000f8e02ff */
[----:B--2---:R-:W-:-:S05]  /*20db0*/  IMAD R22, R22, UR43, RZ ;  /* 0x0000002b16167c24 */ /* 0x004fca000f8e02ff */
[----:B------:R1:W-:Y:S02]  /*20dc0*/  STL.64 [R1+0x2f90], R22 ;  /* 0x002f901601007387 */ /* 0x0003e40000100a00 */
[----:B-1----:R-:W-:Y:S02]  /*20dd0*/  IMAD.MOV.U32 R23, RZ, RZ, R4 ;  /* 0x000000ffff177224 */ /* 0x002fe400078e0004 */
[----:B------:R-:W2:Y:S01]  /*20de0*/  LDL.LU R4, [R1+0x3044] ;  /* 0x0030440001047983 */ /* 0x000ea20000300800 */
[----:B---3--:R-:W-:Y:S02]  /*20df0*/  IMAD R26, R26, UR43, RZ ;  /* 0x0000002b1a1a7c24 */ /* 0x008fe4000f8e02ff */
[----:B------:R-:W-:Y:S02]  /*20e00*/  IMAD R27, R27, UR43, RZ ;  /* 0x0000002b1b1b7c24 */ /* 0x000fe4000f8e02ff */
[----:B------:R-:W-:Y:S02]  /*20e10*/  IMAD R28, R28, UR43, RZ ;  /* 0x0000002b1c1c7c24 */ /* 0x000fe4000f8e02ff */
[----:B------:R-:W-:-:S02]  /*20e20*/  IMAD R29, R29, UR43, RZ ;  /* 0x0000002b1d1d7c24 */ /* 0x000fc4000f8e02ff */
[----:B----4-:R-:W-:Y:S02]  /*20e30*/  IMAD R25, R25, UR43, RZ ;  /* 0x0000002b19197c24 */ /* 0x010fe4000f8e02ff */
[----:B------:R-:W-:Y:S02]  /*20e40*/  IMAD R24, R24, UR43, RZ ;  /* 0x0000002b18187c24 */ /* 0x000fe4000f8e02ff */
[----:B------:R-:W-:Y:S02]  /*20e50*/  IMAD R30, R30, UR43, RZ ;  /* 0x0000002b1e1e7c24 */ /* 0x000fe4000f8e02ff */
[----:B------:R-:W-:Y:S01]  /*20e60*/  IMAD R31, R31, UR43, RZ ;  /* 0x0000002b1f1f7c24 */ /* 0x000fe2000f8e02ff */
[----:B------:R-:W-:Y:S01]  /*20e70*/  STL.64 [R1+0x2f88], R24 ;  /* 0x002f881801007387 */ /* 0x000fe20000100a00 */
[----:B------:R-:W-:Y:S02]  /*20e80*/  IMAD R32, R32, UR43, RZ ;  /* 0x0000002b20207c24 */ /* 0x000fe4000f8e02ff */
[----:B------:R-:W-:Y:S01]  /*20e90*/  IMAD R33, R33, UR43, RZ ;  /* 0x0000002b21217c24 */ /* 0x000fe2000f8e02ff */
[----:B------:R1:W-:Y:S01]  /*20ea0*/  STL [R1+0x2fc8], R26 ;  /* 0x002fc81a01007387 */ /* 0x0003e20000100800 */
[----:B------:R-:W-:-:S02]  /*20eb0*/  IMAD R34, R34, UR43, RZ ;  /* 0x0000002b22227c24 */ /* 0x000fc4000f8e02ff */
[----:B------:R-:W-:Y:S01]  /*20ec0*/  IMAD R35, R35, UR43, RZ ;  /* 0x0000002b23237c24 */ /* 0x000fe2000f8e02ff */
[----:B------:R-:W-:Y:S01]  /*20ed0*/  STL [R1+0x2fcc], R27 ;  /* 0x002fcc1b01007387 */ /* 0x000fe20000100800 */
[----:B------:R-:W-:Y:S01]  /*20ee0*/  IMAD R36, R36, UR44, RZ ;  /* 0x0000002c24247c24 */ /* 0x000fe2000f8e02ff */
[----:B------:R-:W-:Y:S01]  /*20ef0*/  ULDC UR44, c[0x0][0x240] ;  /* 0x00009000002c7ab9 */ /* 0x000fe20000000800 */
[----:B------:R-:W-:Y:S01]  /*20f00*/  IMAD R37, R37, UR45, RZ ;  /* 0x0000002d25257c24 */ /* 0x000fe2000f8e02ff */
[----:B------:R-:W-:Y:S01]  /*20f10*/  STL.64 [R1+0x2f70], R28 ;  /* 0x002f701c01007387 */ /* 0x000fe20000100a00 */
        /* <DEDUP_REMOVED lines=8> */
[----:B------:R-:W-:-:S02]  /*20fa0*/  IMAD R43, R43, UR51, RZ ;  /* 0x000000332b2b7c24 */ /* 0x000fc4000f8e02ff */
[----:B------:R-:W-:Y:S01]  /*20fb0*/  IMAD R44, R44, UR52, RZ ;  /* 0x000000342c2c7c24 */ /* 0x000fe2000f8e02ff */
[----:B------:R-:W-:Y:S01]  /*20fc0*/  STL.64 [R1+0x2f58], R34 ;  /* 0x002f582201007387 */ /* 0x000fe20000100a00 */
[----:B------:R-:W-:Y:S02]  /*20fd0*/  IMAD R45, R45, UR53, RZ ;  /* 0x000000352d2d7c24 */ /* 0x000fe4000f8e02ff */
[----:B------:R-:W-:Y:S01]  /*20fe0*/  IMAD R46, R46, UR54, RZ ;  /* 0x000000362e2e7c24 */ /* 0x000fe2000f8e02ff */
[----:B------:R-:W-:Y:S01]  /*20ff0*/  STL.64 [R1+0x2f78], R36 ;  /* 0x002f782401007387 */ /* 0x000fe20000100a00 */
[----:B------:R-:W-:Y:S02]  /*21000*/  IMAD R47, R47, UR55, RZ ;  /* 0x000000372f2f7c24 */ /* 0x000fe4000f8e02ff */
[----:B------:R-:W-:Y:S01]  /*21010*/  IMAD R48, R48, UR56, RZ ;  /* 0x0000003830307c24 */ /* 0x000fe2000f8e02ff */
[----:B------:R-:W-:Y:S01]  /*21020*/  STL.64 [R1+0x2f80], R38 ;  /* 0x002f802601007387 */ /* 0x000fe20000100a00 */
[----:B------:R-:W-:-:S02]  /*21030*/  IMAD R49, R49, UR57, RZ ;  /* 0x0000003931317c24 */ /* 0x000fc4000f8e02ff */
[----:B------:R-:W-:Y:S01]  /*21040*/  IMAD R50, R50, UR58, RZ ;  /* 0x0000003a32327c24 */ /* 0x000fe2000f8e02ff */
[----:B------:R-:W-:Y:S01]  /*21050*/  STL [R1+0x2f50], R40 ;  /* 0x002f502801007387 */ /* 0x000fe20000100800 */
[----:B------:R-:W-:Y:S02]  /*21060*/  IMAD R51, R51, UR5, RZ ;  /* 0x0000000533337c24 */ /* 0x000fe4000f8e02ff */
        /* <DEDUP_REMOVED lines=21> */
[----:B------:R-:W-:Y:S01]  /*211c0*/  STL.64 [R1+0x3000], R54 ;  /* 0x0030003601007387 */ /* 0x000fe20000100a00 */
[----:B------:R-:W-:Y:S02]  /*211d0*/  IMAD R252, R252, UR43, RZ ;  /* 0x0000002bfcfc7c24 */ /* 0x000fe4000f8e02ff */
[----:B------:R-:W-:Y:S01]  /*211e0*/  IMAD R251, R251, UR43, RZ ;  /* 0x0000002bfbfb7c24 */ /* 0x000fe2000f8e02ff */
[----:B------:R-:W-:Y:S01]  /*211f0*/  ULDC UR43, c[0x0][0x240] ;  /* 0x00009000002b7ab9 */ /* 0x000fe20000000800 */
[----:B------:R-:W-:Y:S02]  /*21200*/  IMAD R62, R62, UR13, RZ ;  /* 0x0000000d3e3e7c24 */ /* 0x000fe4000f8e02ff */
[----:B------:R-:W-:Y:S01]  /*21210*/  IMAD R63, R63, UR14, RZ ;  /* 0x0000000e3f3f7c24 */ /* 0x000fe2000f8e02ff */
[----:B------:R-:W-:Y:S01]  /*21220*/  STL.64 [R1+0x3008], R56 ;  /* 0x0030083801007387 */ /* 0x000fe20000100a00 */
[----:B------:R-:W-:-:S02]  /*21230*/  IMAD R64, R64, UR15, RZ ;  /* 0x0000000f40407c24 */ /* 0x000fc4000f8e02ff */
[----:B------:R-:W-:Y:S01]  /*21240*/  IMAD R65, R65, UR16, RZ ;  /* 0x0000001041417c24 */ /* 0x000fe2000f8e02ff */
[----:B------:R-:W-:Y:S01]  /*21250*/  STL.64 [R1+0x3010], R58 ;  /* 0x0030103a01007387 */ /* 0x000fe20000100a00 */
[----:B------:R-:W-:Y:S02]  /*21260*/  IMAD R66, R66, UR17, RZ ;  /* 0x0000001142427c24 */ /* 0x000fe4000f8e02ff */
[----:B------:R-:W-:Y:S02]  /*21270*/  IMAD R67, R67, UR18, RZ ;  /* 0x0000001243437c24 */ /* 0x000fe4000f8e02ff */
[----:B------:R-:W-:Y:S01]  /*21280*/  IMAD R78, R78, UR29, RZ ;  /* 0x0000001d4e4e7c24 */ /* 0x000fe2000f8e02ff */
[----:B------:R-:W-:Y:S01]  /*21290*/  ULDC UR29, c[0x0][0x240] ;  /* 0x00009000001d7ab9 */ /* 0x000fe20000000800 */
[----:B------:R-:W-:Y:S01]  /*212a0*/  IMAD R68, R68, UR19, RZ ;  /* 0x0000001344447c24 */ /* 0x000fe2000f8e02ff */
[----:B------:R3:W-:Y:S01]  /*212b0*/  STL.64 [R1+0x3018], R60 ;  /* 0x0030183c01007387 */ /* 0x0007e20000100a00 */
[----:B------:R-:W-:-:S02]  /*212c0*/  IMAD R69, R69, UR20, RZ ;  /* 0x0000001445457c24 */ /* 0x000fc4000f8e02ff */
[----:B------:R-:W-:Y:S02]  /*212d0*/  IMAD.MOV.U32 R22, RZ, RZ, R18 ;  /* 0x000000ffff167224 */ /* 0x000fe400078e0012 */
[----:B------:R-:W-:Y:S02]  /*212e0*/  IMAD R81, R81, UR32, RZ ;  /* 0x0000002051517c24 */ /* 0x000fe4000f8e02ff */
[----:B------:R-:W-:Y:S02]  /*212f0*/  IMAD R83, R83, UR34, RZ ;  /* 0x0000002253537c24 */ /* 0x000fe4000f8e02ff */
[----:B------:R-:W-:Y:S02]  /*21300*/  IMAD R84, R84, UR35, RZ ;  /* 0x0000002354547c24 */ /* 0x000fe4000f8e02ff */
[----:B------:R-:W-:Y:S02]  /*21310*/  IMAD R85, R85, UR36, RZ ;  /* 0x0000002455557c24 */ /* 0x000fe4000f8e02ff */
[----:B------:R-:W-:-:S02]  /*21320*/  IMAD R86, R86, UR37, RZ ;  /* 0x0000002556567c24 */ /* 0x000fc4000f8e02ff */
[----:B------:R-:W-:Y:S02]  /*21330*/  IMAD R87, R87, UR38, RZ ;  /* 0x0000002657577c24 */ /* 0x000fe4000f8e02ff */
[----:B------:R-:W-:Y:S01]  /*21340*/  IMAD R88, R88, UR39, RZ ;  /* 0x0000002758587c24 */ /* 0x000fe2000f8e02ff */
[----:B-1----:R-:W-:Y:S01]  /*21350*/  MOV R26, R21 ;  /* 0x00000015001a7202 */ /* 0x002fe20000000f00 */
[----:B------:R-:W-:Y:S01]  /*21360*/  IMAD R92, R92, UR43, RZ ;  /* 0x0000002b5c5c7c24 */ /* 0x000fe2000f8e02ff */
[----:B------:R-:W-:Y:S01]  /*21370*/  ULDC UR43, c[0x0][0x240] ;  /* 0x00009000002b7ab9 */ /* 0x000fe20000000800 */
[----:B------:R-:W-:Y:S01]  /*21380*/  IMAD R94, R94, UR45, RZ ;  /* 0x0000002d5e5e7c24 */ /* 0x000fe2000f8e02ff */
[----:B------:R-:W-:Y:S01]  /*21390*/  MOV R18, R17 ;  /* 0x0000001100127202 */ /* 0x000fe20000000f00 */
[----:B------:R-:W-:Y:S01]  /*213a0*/  IMAD R95, R95, UR46, RZ ;  /* 0x0000002e5f5f7c24 */ /* 0x000fe2000f8e02ff */
[----:B------:R-:W-:Y:S01]  /*213b0*/  STL.64 [R1+0x3020], R62 ;  /* 0x0030203e01007387 */ /* 0x000fe20000100a00 */
[----:B------:R-:W-:Y:S01]  /*213c0*/  ULDC UR45, c[0x0][0x240] ;  /* 0x00009000002d7ab9 */ /* 0x000fe20000000800 */
[----:B------:R-:W-:Y:S01]  /*213d0*/  IMAD R132, R132, UR29, RZ ;  /* 0x0000001d84847c24 */ /* 0x000fe2000f8e02ff */
[----:B------:R-:W-:Y:S01]  /*213e0*/  ULDC UR29, c[0x0][0x240] ;  /* 0x00009000001d7ab9 */ /* 0x000fe20000000800 */
[----:B------:R-:W-:Y:S01]  /*213f0*/  IMAD.MOV.U32 R17, RZ, RZ, R13 ;  /* 0x000000ffff117224 */ /* 0x000fe200078e000d */
[----:B------:R-:W-:Y:S01]  /*21400*/  STL.64 [R1+0x3028], R64 ;  /* 0x0030284001007387 */ /* 0x000fe20000100a00 */
[----:B------:R-:W-:Y:S01]  /*21410*/  IMAD R146, R146, UR43, RZ ;  /* 0x0000002b92927c24 */ /* 0x000fe2000f8e02ff */
[----:B------:R-:W-:Y:S01]  /*21420*/  ULDC UR32, c[0x0][0x240] ;  /* 0x0000900000207ab9 */ /* 0x000fe20000000800 */
[----:B------:R-:W-:Y:S01]  /*21430*/  IMAD.MOV.U32 R13, RZ, RZ, R11 ;  /* 0x000000ffff0d7224 */ /* 0x000fe200078e000b */
[----:B------:R-:W-:Y:S01]  /*21440*/  STL.64 [R1+0x3030], R66 ;  /* 0x0030304201007387 */ /* 0x000fe20000100a00 */
[----:B---3--:R-:W-:Y:S01]  /*21450*/  IMAD R60, R8, UR60, RZ ;  /* 0x0000003c083c7c24 */ /* 0x008fe2000f8e02ff */
[----:B------:R-:W-:Y:S01]  /*21460*/  ULDC UR34, c[0x0][0x240] ;  /* 0x0000900000227ab9 */ /* 0x000fe20000000800 */
[----:B------:R-:W-:Y:S01]  /*21470*/  IMAD R148, R148, UR45, RZ ;  /* 0x0000002d94947c24 */ /* 0x000fe2000f8e02ff */
[----:B------:R-:W-:Y:S01]  /*21480*/  STL.64 [R1+0x3038], R68 ;  /* 0x0030384401007387 */ /* 0x000fe20000100a00 */
[----:B------:R-:W-:Y:S01]  /*21490*/  IMAD.MOV.U32 R11, RZ, RZ, R9 ;  /* 0x000000ffff0b7224 */ /* 0x000fe200078e0009 */
[----:B------:R-:W-:Y:S01]  /*214a0*/  ULDC UR35, c[0x0][0x240] ;  /* 0x0000900000237ab9 */ /* 0x000fe20000000800 */
[----:B------:R-:W-:Y:S01]  /*214b0*/  IMAD R8, R186, UR29, RZ ;  /* 0x0000001dba087c24 */ /* 0x000fe2000f8e02ff */
[----:B------:R-:W-:Y:S01]  /*214c0*/  STL [R1+0x2f4c], R95 ;  /* 0x002f4c5f01007387 */ /* 0x000fe20000100800 */
[----:B------:R-:W-:Y:S01]  /*214d0*/  IMAD R135, R135, UR32, RZ ;  /* 0x0000002087877c24 */ /* 0x000fe2000f8e02ff */
[----:B------:R-:W-:Y:S01]  /*214e0*/  ULDC UR32, c[0x0][0x240] ;  /* 0x0000900000207ab9 */ /* 0x000fe20000000800 */
[----:B------:R-:W-:Y:S01]  /*214f0*/  IMAD R137, R137, UR34, RZ ;  /* 0x0000002289897c24 */ /* 0x000fe2000f8e02ff */
[----:B------:R-:W-:Y:S01]  /*21500*/  ULDC UR34, c[0x0][0x240] ;  /* 0x0000900000227ab9 */ /* 0x000fe20000000800 */
[----:B------:R-:W-:Y:S01]  /*21510*/  IMAD R32, R189, UR32, RZ ;  /* 0x00000020bd207c24 */ /* 0x000fe2000f8e02ff */
[----:B------:R-:W-:Y:S01]  /*21520*/  ULDC UR36, c[0x0][0x240] ;  /* 0x0000900000247ab9 */ /* 0x000fe20000000800 */
[----:B------:R-:W-:Y:S01]  /*21530*/  ULDC UR37, c[0x0][0x240] ;  /* 0x0000900000257ab9 */ /* 0x000fe20000000800 */
[----:B------:R-:W-:Y:S01]  /*21540*/  IMAD R138, R138, UR35, RZ ;  /* 0x000000238a8a7c24 */ /* 0x000fe2000f8e02ff */
[----:B------:R-:W-:Y:S01]  /*21550*/  ULDC UR35, c[0x0][0x240] ;  /* 0x0000900000237ab9 */ /* 0x000fe20000000800 */
        /* <DEDUP_REMOVED lines=9> */
[----:B------:R-:W-:Y:S01]  /*215f0*/  IMAD.MOV.U32 R27, RZ, RZ, R14 ;  /* 0x000000ffff1b7224 */ /* 0x000fe200078e000e */
[----:B------:R-:W-:Y:S01]  /*21600*/  ULDC UR43, c[0x0][0x240] ;  /* 0x00009000002b7ab9 */ /* 0x000fe20000000800 */
[----:B------:R-:W-:Y:S01]  /*21610*/  IMAD R141, R141, UR38, RZ ;  /* 0x000000268d8d7c24 */ /* 0x000fe2000f8e02ff */
[----:B------:R-:W-:Y:S01]  /*21620*/  ULDC UR38, c[0x0][0x240] ;  /* 0x0000900000267ab9 */ /* 0x000fe20000000800 */
[----:B------:R-:W-:Y:S01]  /*21630*/  IMAD R142, R142, UR39, RZ ;  /* 0x000000278e8e7c24 */ /* 0x000fe2000f8e02ff */
[----:B------:R-:W-:Y:S01]  /*21640*/  ULDC UR39, c[0x0][0x240] ;  /* 0x0000900000277ab9 */ /* 0x000fe20000000800 */
[----:B------:R-:W-:Y:S01]  /*21650*/  IMAD.MOV.U32 R25, RZ, RZ, R23 ;  /* 0x000000ffff197224 */ /* 0x000fe200078e0017 */
        /* <DEDUP_REMOVED lines=9> */
[----:B------:R-:W-:Y:S01]  /*216f0*/  IMAD R91, R91, UR42, RZ ;  /* 0x0000002a5b5b7c24 */ /* 0x000fe2000f8e02ff */
[----:B------:R-:W-:Y:S01]  /*21700*/  ULDC UR42, c[0x0][0x240] ;  /* 0x00009000002a7ab9 */ /* 0x000fe20000000800 */
[----:B------:R-:W-:Y:S01]  /*21710*/  IMAD.MOV.U32 R27, RZ, RZ, R26 ;  /* 0x000000ffff1b7224 */ /* 0x000fe200078e001a */
[----:B------:R-:W-:Y:S01]  /*21720*/  ULDC UR53, c[0x0][0x240] ;  /* 0x0000900000357ab9 */ /* 0x000fe20000000800 */
[----:B------:R-:W-:Y:S01]  /*21730*/  IMAD.MOV.U32 R26, RZ, RZ, R24 ;  /* 0x000000ffff1a7224 */ /* 0x000fe200078e0018 */
[----:B------:R-:W-:Y:S01]  /*21740*/  MOV R24, R25 ;  /* 0x0000001900187202 */ /* 0x000fe20000000f00 */
        /* <DEDUP_REMOVED lines=55> */
[----:B------:R-:W-:Y:S01]  /*21ac0*/  ULDC UR10, c[0x0][0x240] ;  /* 0x00009000000a7ab9 */ /* 0x000fe20000000800 */
[----:B------:R-:W-:Y:S01]  /*21ad0*/  ULDC UR9, c[0x0][0x240] ;  /* 0x0000900000097ab9 */ /* 0x000fe20000000800 */
[----:B------:R-:W-:Y:S01]  /*21ae0*/  ULDC UR11, c[0x0][0x240] ;  /* 0x00009000000b7ab9 */ /* 0x000fe20000000800 */
[----:B------:R-:W-:Y:S01]  /*21af0*/  ULDC UR12, c[0x0][0x240] ;  /* 0x00009000000c7ab9 */ /* 0x000fe20000000800 */
[----:B------:R-:W-:Y:S01]  /*21b00*/  ULDC UR14, c[0x0][0x240] ;  /* 0x00009000000e7ab9 */ /* 0x000fe20000000800 */
[----:B------:R-:W-:Y:S01]  /*21b10*/  IMAD R71, R71, UR22, RZ ;  /* 0x0000001647477c24 */ /* 0x000fe2000f8e02ff */
        /* <DEDUP_REMOVED lines=26> */
[----:B--2---:R-:W-:Y:S01]  /*21cc0*/  IMAD R9, R4, UR59, RZ ;  /* 0x0000003b04097c24 */ /* 0x004fe2000f8e02ff */
[----:B------:R-:W-:Y:S01]  /*21cd0*/  ULDC UR59, c[0x0][0x240] ;  /* 0x00009000003b7ab9 */ /* 0x000fe20000000800 */
[----:B------:R-:W2:Y:S01]  /*21ce0*/  LDL.LU R4, [R1+0x3040] ;  /* 0x0030400001047983 */ /* 0x000ea20000300800 */
[----:B------:R-:W-:Y:S01]  /*21cf0*/  IMAD R110, R110, UR7, RZ ;  /* 0x000000076e6e7c24 */ /* 0x000fe2000f8e02ff */
[----:B------:R-:W-:Y:S01]  /*21d00*/  ULDC UR7, c[0x0][0x240] ;  /* 0x0000900000077ab9 */ /* 0x000fe20000000800 */
[----:B------:R-:W-:Y:S01]  /*21d10*/  IMAD R111, R111, UR8, RZ ;  /* 0x000000086f6f7c24 */ /* 0x000fe2000f8e02ff */
[----:B------:R-:W-:Y:S01]  /*21d20*/  STL [R1+0x2f48], R146 ;  /* 0x002f489201007387 */ /* 0x000fe20000100800 */
[----:B------:R-:W-:Y:S01]  /*21d30*/  ULDC UR8, c[0x0][0x240] ;  /* 0x0000900000087ab9 */ /* 0x000fe20000000800 */
[----:B------:R-:W-:Y:S01]  /*21d40*/  IMAD R113, R113, UR10, RZ ;  /* 0x0000000a71717c24 */ /* 0x000fe2000f8e02ff */
[----:B------:R-:W-:Y:S01]  /*21d50*/  ULDC UR10, c[0x0][0x240] ;  /* 0x00009000000a7ab9 */ /* 0x000fe20000000800 */
[----:B------:R-:W-:Y:S01]  /*21d60*/  STL [R1+0x2f44], R148 ;  /* 0x002f449401007387 */ /* 0x000fe20000100800 */
[----:B------:R-:W-:Y:S01]  /*21d70*/  IMAD.MOV.U32 R23, RZ, RZ, R16 ;  /* 0x000000ffff177224 */ /* 0x000fe200078e0010 */
[----:B------:R-:W-:-:S02]  /*21d80*/  ULDC UR31, c[0x0][0x240] ;  /* 0x00009000001f7ab9 */ /* 0x000fc40000000800 */
[----:B------:R1:W-:Y:S04]  /*21d90*/  STL [R1+0xcbc], R8 ;  /* 0x000cbc0801007387 */ /* 0x0003e80000100800 */
[----:B------:R3:W-:Y:S01]  /*21da0*/  STL [R1+0xcc8], R32 ;  /* 0x000cc82001007387 */ /* 0x0007e20000100800 */
[----:B-1----:R-:W-:Y:S02]  /*21db0*/  IMAD R8, R191, UR34, RZ ;  /* 0x00000022bf087c24 */ /* 0x002fe4000f8e02ff */
[----:B---3--:R-:W-:-:S03]  /*21dc0*/  IMAD R32, R193, UR36, RZ ;  /* 0x00000024c1207c24 */ /* 0x008fc6000f8e02ff */
[----:B------:R1:W-:Y:S04]  /*21dd0*/  STL [R1+0xcd0], R8 ;  /* 0x000cd00801007387 */ /* 0x0003e80000100800 */
[----:B------:R3:W-:Y:S01]  /*21de0*/  STL [R1+0xcd4], R36 ;  /* 0x000cd42401007387 */ /* 0x0007e20000100800 */
[----:B-1----:R-:W-:-:S03]  /*21df0*/  IMAD R8, R194, UR37, RZ ;  /* 0x00000025c2087c24 */ /* 0x002fc6000f8e02ff */
[----:B------:R1:W-:Y:S01]  /*21e00*/  STL [R1+0xcd8], R32 ;  /* 0x000cd82001007387 */ /* 0x0003e20000100800 */
[----:B---3--:R-:W-:-:S03]  /*21e10*/  IMAD R36, R195, UR38, RZ ;  /* 0x00000026c3247c24 */ /* 0x008fc6000f8e02ff */
[----:B------:R3:W-:Y:S01]  /*21e20*/  STL [R1+0xcdc], R8 ;  /* 0x000cdc0801007387 */ /* 0x0007e20000100800 */
[----:B-1----:R-:W-:-:S03]  /*21e30*/  IMAD R32, R196, UR39, RZ ;  /* 0x00000027c4207c24 */ /* 0x002fc6000f8e02ff */
[----:B------:R-:W-:Y:S01]  /*21e40*/  STL [R1+0xce0], R36 ;  /* 0x000ce02401007387 */ /* 0x000fe20000100800 */
[----:B---3--:R-:W-:-:S03]  /*21e50*/  IMAD R8, R197, UR40, RZ ;  /* 0x00000028c5087c24 */ /* 0x008fc6000f8e02ff */
[----:B------:R1:W-:Y:S04]  /*21e60*/  STL [R1+0xce4], R32 ;  /* 0x000ce42001007387 */ /* 0x0003e80000100800 */
[----:B------:R3:W-:Y:S01]  /*21e70*/  STL [R1+0xce8], R8 ;  /* 0x000ce80801007387 */ /* 0x0007e20000100800 */
[----:B-1----:R-:W-:Y:S02]  /*21e80*/  IMAD.MOV.U32 R32, RZ, RZ, R26 ;  /* 0x000000ffff207224 */ /* 0x002fe400078e001a */
[----:B------:R-:W-:Y:S02]  /*21e90*/  IMAD.MOV.U32 R26, RZ, RZ, R24 ;  /* 0x000000ffff1a7224 */ /* 0x000fe400078e0018 */
[----:B---3--:R-:W-:Y:S01]  /*21ea0*/  IMAD R8, R199, UR42, RZ ;  /* 0x0000002ac7087c24 */ /* 0x008fe2000f8e02ff */
[----:B------:R-:W-:Y:S01]  /*21eb0*/  MOV R24, R25 ;  /* 0x0000001900187202 */ /* 0x000fe20000000f00 */
[----:B------:R-:W-:Y:S01]  /*21ec0*/  IMAD.MOV.U32 R25, RZ, RZ, R22 ;  /* 0x000000ffff197224 */ /* 0x000fe200078e0016 */
[----:B------:R-:W-:Y:S01]  /*21ed0*/  STL [R1+0xcec], R30 ;  /* 0x000cec1e01007387 */ /* 0x000fe20000100800 */
[----:B------:R-:W-:-:S02]  /*21ee0*/  IMAD.MOV.U32 R22, RZ, RZ, R17 ;  /* 0x000000ffff167224 */ /* 0x000fc400078e0011 */
[----:B------:R-:W-:Y:S01]  /*21ef0*/  IMAD R17, R200, UR43, RZ ;  /* 0x0000002bc8117c24 */ /* 0x000fe2000f8e02ff */
[----:B------:R1:W-:Y:S04]  /*21f00*/  STL [R1+0xcf0], R8 ;  /* 0x000cf00801007387 */ /* 0x0003e80000100800 */
[----:B------:R-:W-:Y:S01]  /*21f10*/  STL [R1+0xcf4], R17 ;  /* 0x000cf41101007387 */ /* 0x000fe20000100800 */
[----:B-1----:R-:W-:-:S05]  /*21f20*/  IMAD R8, R202, UR45, RZ ;  /* 0x0000002dca087c24 */ /* 0x002fca000f8e02ff */
[----:B------:R1:W-:Y:S02]  /*21f30*/  STL [R1+0xcfc], R8 ;  /* 0x000cfc0801007387 */ /* 0x0003e40000100800 */
[----:B-1----:R-:W-:-:S05]  /*21f40*/  IMAD R8, R205, UR48, RZ ;  /* 0x00000030cd087c24 */ /* 0x002fca000f8e02ff */
[----:B------:R1:W-:Y:S04]  /*21f50*/  STL [R1+0xd08], R8 ;  /* 0x000d080801007387 */ /* 0x0003e80000100800 */
[----:B------:R3:W-:Y:S01]  /*21f60*/  STL [R1+0xd0c], R43 ;  /* 0x000d0c2b01007387 */ /* 0x0007e20000100800 */
[----:B-1----:R-:W-:Y:S02]  /*21f70*/  IMAD R8, R220, UR51, RZ ;  /* 0x00000033dc087c24 */ /* 0x002fe4000f8e02ff */
[----:B---3--:R-:W-:-:S03]  /*21f80*/  IMAD R43, R223, UR54, RZ ;  /* 0x00000036df2b7c24 */ /* 0x008fc6000f8e02ff */
[----:B------:R1:W-:Y:S04]  /*21f90*/  STL [R1+0xd14], R8 ;  /* 0x000d140801007387 */ /* 0x0003e80000100800 */
[----:B------:R3:W-:Y:S04]  /*21fa0*/  STL [R1+0xd1c], R44 ;  /* 0x000d1c2c01007387 */ /* 0x0007e80000100800 */
[----:B------:R4:W-:Y:S01]  /*21fb0*/  STL [R1+0xd20], R43 ;  /* 0x000d202b01007387 */ /* 0x0009e20000100800 */
[----:B-1----:R-:W-:Y:S02]  /*21fc0*/  IMAD R8, R224, UR55, RZ ;  /* 0x00000037e0087c24 */ /* 0x002fe4000f8e02ff */
[----:B---3--:R-:W-:-:S03]  /*21fd0*/  IMAD R44, R225, UR56, RZ ;  /* 0x00000038e12c7c24 */ /* 0x008fc6000f8e02ff */
[----:B------:R1:W-:Y:S01]  /*21fe0*/  STL [R1+0xd24], R8 ;  /* 0x000d240801007387 */ /* 0x0003e20000100800 */
[----:B----4-:R-:W-:-:S03]  /*21ff0*/  IMAD R43, R226, UR57, RZ ;  /* 0x00000039e22b7c24 */ /* 0x010fc6000f8e02ff */
[----:B------:R-:W-:Y:S04]  /*22000*/  STL [R1+0xd28], R44 ;  /* 0x000d282c01007387 */ /* 0x000fe80000100800 */
[----:B------:R3:W-:Y:S01]  /*22010*/  STL [R1+0xd2c], R43 ;  /* 0x000d2c2b01007387 */ /* 0x0007e20000100800 */
[----:B-1----:R-:W-:Y:S02]  /*22020*/  IMAD R8, R227, UR58, RZ ;  /* 0x0000003ae3087c24 */ /* 0x002fe4000f8e02ff */
[----:B---3--:R-:W-:Y:S02]  /*22030*/  IMAD.MOV.U32 R43, RZ, RZ, R37 ;  /* 0x000000ffff2b7224 */ /* 0x008fe400078e0025 */
[----:B------:R-:W-:Y:S02]  /*22040*/  IMAD.MOV.U32 R37, RZ, RZ, R32 ;  /* 0x000000ffff257224 */ /* 0x000fe400078e0020 */
[----:B------:R-:W-:Y:S01]  /*22050*/  IMAD.MOV.U32 R32, RZ, RZ, R26 ;  /* 0x000000ffff207224 */ /* 0x000fe200078e001a */
[----:B------:R-:W-:Y:S01]  /*22060*/  MOV R26, R24 ;  /* 0x00000018001a7202 */ /* 0x000fe20000000f00 */
[----:B------:R-:W-:-:S02]  /*22070*/  IMAD.MOV.U32 R24, RZ, RZ, R25 ;  /* 0x000000ffff187224 */ /* 0x000fc400078e0019 */
[----:B------:R-:W-:Y:S02]  /*22080*/  IMAD.MOV.U32 R25, RZ, RZ, R22 ;  /* 0x000000ffff197224 */ /* 0x000fe400078e0016 */
[----:B------:R-:W-:Y:S02]  /*22090*/  IMAD.MOV.U32 R22, RZ, RZ, R13 ;  /* 0x000000ffff167224 */ /* 0x000fe400078e000d */
[----:B------:R-:W-:Y:S02]  /*220a0*/  IMAD.MOV.U32 R13, RZ, RZ, R11 ;  /* 0x000000ffff0d7224 */ /* 0x000fe400078e000b */
[----:B------:R-:W-:Y:S01]  /*220b0*/  IMAD R52, R165, UR7, RZ ;  /* 0x00000007a5347c24 */ /* 0x000fe2000f8e02ff */
[----:B------:R-:W-:Y:S01]  /*220c0*/  ULDC UR7, c[0x0][0x240] ;  /* 0x0000900000077ab9 */ /* 0x000fe20000000800 */
[----:B------:R-:W-:Y:S01]  /*220d0*/  IMAD.MOV.U32 R11, RZ, RZ, R213 ;  /* 0x000000ffff0b7224 */ /* 0x000fe200078e00d5 */
[----:B------:R-:W-:Y:S01]  /*220e0*/  MOV R213, R214 ;  /* 0x000000d600d57202 */ /* 0x000fe20000000f00 */
[----:B------:R-:W-:Y:S01]  /*220f0*/  IMAD R14, R166, UR8, RZ ;  /* 0x00000008a60e7c24 */ /* 0x000fe2000f8e02ff */
[----:B------:R-:W-:Y:S01]  /*22100*/  ULDC UR8, c[0x0][0x240] ;  /* 0x0000900000087ab9 */ /* 0x000fe20000000800 */
[----:B------:R1:W-:Y:S01]  /*22110*/  STL [R1+0xd30], R8 ;  /* 0x000d300801007387 */ /* 0x0003e20000100800 */
[----:B------:R-:W-:-:S02]  /*22120*/  IMAD.MOV.U32 R214, RZ, RZ, R216 ;  /* 0x000000ffffd67224 */ /* 0x000fc400078e00d8 */
[----:B------:R-:W-:Y:S02]  /*22130*/  IMAD.MOV.U32 R216, RZ, RZ, R0 ;  /* 0x000000ffffd87224 */ /* 0x000fe400078e0000 */
[----:B------:R-:W-:Y:S02]  /*22140*/  IMAD R0, R232, UR8, RZ ;  /* 0x00000008e8007c24 */ /* 0x000fe4000f8e02ff */
[----:B-1----:R-:W-:Y:S02]  /*22150*/  IMAD R8, R231, UR7, RZ ;  /* 0x00000007e7087c24 */ /* 0x002fe4000f8e02ff */
[----:B------:R-:W-:Y:S01]  /*22160*/  IMAD R16, R168, UR10, RZ ;  /* 0x0000000aa8107c24 */ /* 0x000fe2000f8e02ff */
[----:B------:R-:W-:Y:S01]  /*22170*/  ULDC UR10, c[0x0][0x240] ;  /* 0x00009000000a7ab9 */ /* 0x000fe20000000800 */
[----:B------:R-:W-:Y:S01]  /*22180*/  IMAD R112, R112, UR9, RZ ;  /* 0x0000000970707c24 */ /* 0x000fe2000f8e02ff */
[----:B------:R-:W-:Y:S01]  /*22190*/  STL [R1+0xd40], R8 ;  /* 0x000d400801007387 */ /* 0x000fe20000100800 */
[----:B------:R-:W-:Y:S01]  /*221a0*/  ULDC UR9, c[0x0][0x240] ;  /* 0x0000900000097ab9 */ /* 0x000fe20000000800 */
[----:B------:R-:W-:Y:S01]  /*221b0*/  IMAD R114, R114, UR11, RZ ;  /* 0x0000000b72727c24 */ /* 0x000fe2000f8e02ff */
[----:B------:R-:W-:Y:S01]  /*221c0*/  ULDC UR11, c[0x0][0x240] ;  /* 0x00009000000b7ab9 */ /* 0x000fe20000000800 */
[----:B------:R1:W-:Y:S01]  /*221d0*/  STL [R1+0x2f3c], R0 ;  /* 0x002f3c0001007387 */ /* 0x0003e20000100800 */
[----:B------:R-:W-:Y:S01]  /*221e0*/  IMAD R167, R167, UR9, RZ ;  /* 0x00000009a7a77c24 */ /* 0x000fe2000f8e02ff */
[----:B------:R-:W-:Y:S01]  /*221f0*/  ULDC UR9, c[0x0][0x240] ;  /* 0x0000900000097ab9 */ /* 0x000fe20000000800 */
[----:B------:R-:W-:Y:S01]  /*22200*/  IMAD R46, R169, UR11, RZ ;  /* 0x0000000ba92e7c24 */ /* 0x000fe2000f8e02ff */
[----:B------:R-:W-:Y:S01]  /*22210*/  ULDC UR11, c[0x0][0x240] ;  /* 0x00009000000b7ab9 */ /* 0x000fe20000000800 */
[----:B------:R-:W-:Y:S01]  /*22220*/  IMAD R115, R115, UR12, RZ ;  /* 0x0000000c73737c24 */ /* 0x000fe2000f8e02ff */
[----:B------:R-:W-:Y:S01]  /*22230*/  ULDC UR12, c[0x0][0x240] ;  /* 0x00009000000c7ab9 */ /* 0x000fe20000000800 */
[----:B-1----:R-:W-:-:S02]  /*22240*/  IMAD R0, R234, UR10, RZ ;  /* 0x0000000aea007c24 */ /* 0x002fc4000f8e02ff */
[----:B------:R-:W-:Y:S02]  /*22250*/  IMAD R8, R233, UR9, RZ ;  /* 0x00000009e9087c24 */ /* 0x000fe4000f8e02ff */
[----:B------:R-:W-:Y:S01]  /*22260*/  IMAD R117, R117, UR14, RZ ;  /* 0x0000000e75757c24 */ /* 0x000fe2000f8e02ff */
[----:B------:R1:W-:Y:S01]  /*22270*/  STL [R1+0x2f40], R0 ;  /* 0x002f400001007387 */ /* 0x0003e20000100800 */
[----:B------:R-:W-:Y:S01]  /*22280*/  ULDC UR14, c[0x0][0x240] ;  /* 0x00009000000e7ab9 */ /* 0x000fe20000000800 */
[----:B------:R-:W-:Y:S01]  /*22290*/  IMAD R39, R170, UR12, RZ ;  /* 0x0000000caa277c24 */ /* 0x000fe2000f8e02ff */
[----:B------:R-:W-:Y:S01]  /*222a0*/  ULDC UR12, c[0x0][0x240] ;  /* 0x00009000000c7ab9 */ /* 0x000fe20000000800 */
[----:B------:R-:W-:Y:S01]  /*222b0*/  IMAD R38, R208, UR14, RZ ;  /* 0x0000000ed0267c24 */ /* 0x000fe2000f8e02ff */
[----:B------:R-:W-:Y:S01]  /*222c0*/  ULDC UR14, c[0x0][0x240] ;  /* 0x00009000000e7ab9 */ /* 0x000fe20000000800 */
[----:B------:R3:W-:Y:S01]  /*222d0*/  STL [R1+0xd48], R8 ;  /* 0x000d480801007387 */ /* 0x0007e20000100800 */
[----:B-1----:R-:W-:-:S05]  /*222e0*/  IMAD R0, R235, UR11, RZ ;  /* 0x0000000beb007c24 */ /* 0x002fca000f8e02ff */
[----:B------:R1:W-:Y:S01]  /*222f0*/  STL [R1+0xd50], R0 ;  /* 0x000d500001007387 */ /* 0x0003e20000100800 */
[----:B---3--:R-:W-:Y:S02]  /*22300*/  IMAD R8, R236, UR12, RZ ;  /* 0x0000000cec087c24 */ /* 0x008fe4000f8e02ff */
[----:B------:R-:W-:Y:S01]  /*22310*/  IMAD R125, R125, UR22, RZ ;  /* 0x000000167d7d7c24 */ /* 0x000fe2000f8e02ff */
[----:B------:R-:W-:Y:S02]  /*22320*/  ULDC UR22, c[0x0][0x240] ;  /* 0x0000900000167ab9 */ /* 0x000fe40000000800 */
[----:B------:R-:W-:Y:S01]  /*22330*/  STL [R1+0xd54], R8 ;  /* 0x000d540801007387 */ /* 0x000fe20000100800 */
[----:B-1----:R-:W-:Y:S02]  /*22340*/  IMAD R0, R219, UR14, RZ ;  /* 0x0000000edb007c24 */ /* 0x002fe4000f8e02ff */
[----:B------:R-:W-:Y:S01]  /*22350*/  IMAD R166, R180, UR22, RZ ;  /* 0x00000016b4a67c24 */ /* 0x000fe2000f8e02ff */
[----:B------:R-:W-:-:S02]  /*22360*/  ULDC UR22, c[0x0][0x240] ;  /* 0x0000900000167ab9 */ /* 0x000fc40000000800 */
[----:B------:R1:W-:Y:S04]  /*22370*/  STL [R1+0xd5c], R0 ;  /* 0x000d5c0001007387 */ /* 0x0003e80000100800 */
[----:B------:R-:W3:Y:S04]  /*22380*/  LDL.LU R45, [R1+0xc4] ;  /* 0x0000c400012d7983 */ /* 0x000ee80000300800 */
[----:B------:R-:W4:Y:S04]  /*22390*/  LDL.LU R66, [R1+0x74] ;  /* 0x0000740001427983 */ /* 0x000f280000300800 */
[----:B------:R-:W4:Y:S04]  /*223a0*/  LDL.LU R180, [R1+0x78] ;  /* 0x0000780001b47983 */ /* 0x000f280000300800 */
[----:B------:R-:W4:Y:S04]  /*223b0*/  LDL.LU R67, [R1+0x7c] ;  /* 0x00007c0001437983 */ /* 0x000f280000300800 */
[----:B------:R-:W4:Y:S04]  /*223c0*/  LDL.LU R62, [R1+0x80] ;  /* 0x00008000013e7983 */ /* 0x000f280000300800 */
[----:B------:R-:W4:Y:S04]  /*223d0*/  LDL.LU R63, [R1+0x88] ;  /* 0x00008800013f7983 */ /* 0x000f280000300800 */
[----:B------:R-:W4:Y:S01]  /*223e0*/  LDL.LU R61, [R1+0xb4] ;  /* 0x0000b400013d7983 */ /* 0x000f220000300800 */
        /* <DEDUP_REMOVED lines=17> */
[----:B------:R-:W4:Y:S01]  /*22500*/  LDL.LU R179, [R1+0xc0] ;  /* 0x0000c00001b37983 */ /* 0x000f220000300800 */
        /* <DEDUP_REMOVED lines=14> */
[----:B------:R-:W-:Y:S01]  /*225f0*/  ULDC UR16, c[0x0][0x240] ;  /* 0x0000900000107ab9 */ /* 0x000fe20000000800 */
[----:B------:R-:W-:Y:S01]  /*22600*/  IMAD R109, R109, UR6, RZ ;  /* 0x000000066d6d7c24 */ /* 0x000fe2000f8e02ff */
[----:B------:R-:W-:Y:S01]  /*22610*/  ULDC UR6, c[0x0][0x240] ;  /* 0x0000900000067ab9 */ /* 0x000fe20000000800 */
[----:B------:R-:W4:Y:S01]  /*22620*/  LDL.LU R175, [R1+0xd8] ;  /* 0x0000d80001af7983 */ /* 0x000f220000300800 */
[----:B------:R-:W-:Y:S01]  /*22630*/  IMAD.MOV.U32 R54, RZ, RZ, R43 ;  /* 0x000000ffff367224 */ /* 0x000fe200078e002b */
[----:B--2---:R-:W-:Y:S01]  /*22640*/  LEA R236, P1, R209, R4, 0x2 ;  /* 0x00000004d1ec7211 */ /* 0x004fe200078210ff */
[----:B------:R-:W-:Y:S01]  /*22650*/  IMAD R47, R162, UR59, RZ ;  /* 0x0000003ba22f7c24 */ /* 0x000fe2000f8e02ff */
[----:B------:R-:W2:Y:S01]  /*22660*/  LDL.LU R174, [R1+0xe0] ;  /* 0x0000e00001ae7983 */ /* 0x000ea20000300800 */
[----:B------:R-:W-:Y:S01]  /*22670*/  IMAD R170, R240, UR16, RZ ;  /* 0x00000010f0aa7c24 */ /* 0x000fe2000f8e02ff */
[----:B------:R-:W-:Y:S01]  /*22680*/  MOV R43, R24 ;  /* 0x00000018002b7202 */ /* 0x000fe20000000f00 */
[----:B------:R-:W-:Y:S01]  /*22690*/  IMAD R165, R241, UR17, RZ ;  /* 0x00000011f1a57c24 */ /* 0x000fe2000f8e02ff */
[----:B------:R-:W2:Y:S01]  /*226a0*/  LDL.LU R65, [R1+0xe4] ;  /* 0x0000e40001417983 */ /* 0x000ea20000300800 */
[----:B------:R-:W-:Y:S01]  /*226b0*/  IMAD R48, R164, UR6, RZ ;  /* 0x00000006a4307c24 */ /* 0x000fe2000f8e02ff */
[-C--:B------:R-:W-:Y:S01]  /*226c0*/  LEA R240, P0, R212, R4.reuse, 0x2 ;  /* 0x00000004d4f07211 */ /* 0x080fe200078010ff */
[----:B------:R-:W-:Y:S01]  /*226d0*/  IMAD.MOV.U32 R24, RZ, RZ, R238 ;  /* 0x000000ffff187224 */ /* 0x000fe200078e00ee */
[----:B------:R-:W2:Y:S01]  /*226e0*/  LDL.LU R56, [R1+0xe8] ;  /* 0x0000e80001387983 */ /* 0x000ea20000300800 */
[----:B------:R-:W-:Y:S01]  /*226f0*/  ULDC UR6, c[0x0][0x240] ;  /* 0x0000900000067ab9 */ /* 0x000fe20000000800 */
[----:B------:R-:W-:Y:S01]  /*22700*/  ULDC UR59, c[0x0][0x240] ;  /* 0x00009000003b7ab9 */ /* 0x000fe20000000800 */
[-C--:B------:R-:W-:Y:S01]  /*22710*/  LEA R234, P3, R108, R4.reuse, 0x2 ;  /* 0x000000046cea7211 */ /* 0x080fe200078610ff */
[----:B------:R-:W2:Y:S01]  /*22720*/  LDL.LU R68, [R1+0xf0] ;  /* 0x0000f00001447983 */ /* 0x000ea20000300800 */
[----:B------:R-:W-:Y:S01]  /*22730*/  IMAD R50, R239, UR15, RZ ;  /* 0x0000000fef327c24 */ /* 0x000fe2000f8e02ff */
[----:B------:R-:W-:Y:S01]  /*22740*/  LEA R232, P4, R7, R4, 0x2 ;  /* 0x0000000407e87211 */ /* 0x000fe200078810ff */
[----:B------:R-:W-:Y:S01]  /*22750*/  IMAD R95, R237, UR13, RZ ;  /* 0x0000000ded5f7c24 */ /* 0x000fe2000f8e02ff */
[----:B------:R-:W2:Y:S01]  /*22760*/  LDL.LU R69, [R1+0xfc] ;  /* 0x0000fc0001457983 */ /* 0x000ea20000300800 */
[----:B------:R-:W-:Y:S01]  /*22770*/  IMAD R163, R163, UR60, RZ ;  /* 0x0000003ca3a37c24 */ /* 0x000fe2000f8e02ff */
[----:B------:R-:W-:Y:S01]  /*22780*/  LEA.HI.X.SX32 R241, R212, R2, 0x2, P0 ;  /* 0x00000002d4f17211 */ /* 0x000fe200000f16ff */
[----:B------:R-:W-:Y:S01]  /*22790*/  IMAD R58, R230, UR6, RZ ;  /* 0x00000006e63a7c24 */ /* 0x000fe2000f8e02ff */
[----:B------:R-:W2:Y:S01]  /*227a0*/  LDL.LU R64, [R1+0x100] ;  /* 0x0001000001407983 */ /* 0x000ea20000300800 */
[-C--:B------:R-:W-:Y:S01]  /*227b0*/  LEA R238, P0, R210, R4.reuse, 0x2 ;  /* 0x00000004d2ee7211 */ /* 0x080fe200078010ff */
[----:B------:R-:W-:Y:S01]  /*227c0*/  IMAD R158, R228, UR59, RZ ;  /* 0x0000003be49e7c24 */ /* 0x000fe2000f8e02ff */
[----:B------:R-:W-:Y:S01]  /*227d0*/  LEA R230, P5, R215, R4, 0x2 ;  /* 0x00000004d7e67211 */ /* 0x000fe200078a10ff */
[----:B------:R-:W-:Y:S01]  /*227e0*/  IMAD R101, R101, UR52, RZ ;  /* 0x0000003465657c24 */ /* 0x000fe2000f8e02ff */
[----:B------:R-:W-:Y:S01]  /*227f0*/  LEA.HI.X.SX32 R239, R210, R2, 0x2, P0 ;  /* 0x00000002d2ef7211 */ /* 0x000fe200000f16ff */
[----:B------:R-:W-:Y:S01]  /*22800*/  ULDC UR60, c[0x0][0x240] ;  /* 0x00009000003c7ab9 */ /* 0x000fe20000000800 */
[----:B------:R-:W-:Y:S01]  /*22810*/  LEA R228, P2, R6, R4, 0x2 ;  /* 0x0000000406e47211 */ /* 0x000fe200078410ff */
[----:B------:R-:W-:Y:S01]  /*22820*/  ULDC UR52, c[0x0][0x240] ;  /* 0x0000900000347ab9 */ /* 0x000fe20000000800 */
[----:B------:R-:W-:Y:S01]  /*22830*/  LEA.HI.X.SX32 R237, R209, R2, 0x2, P1 ;  /* 0x00000002d1ed7211 */ /* 0x000fe200008f16ff */
[----:B------:R-:W-:Y:S01]  /*22840*/  IMAD R129, R129, UR26, RZ ;  /* 0x0000001a81817c24 */ /* 0x000fe2000f8e02ff */
[----:B------:R-:W-:Y:S01]  /*22850*/  LEA R226, P0, R5, R4, 0x2 ;  /* 0x0000000405e27211 */ /* 0x000fe200078010ff */
[----:B------:R-:W-:Y:S01]  /*22860*/  IMAD.MOV.U32 R57, RZ, RZ, R13 ;  /* 0x000000ffff397224 */ /* 0x000fe200078e000d */
[----:B------:R-:W-:Y:S01]  /*22870*/  LEA.HI.X.SX32 R235, R108, R2, 0x2, P3 ;  /* 0x000000026ceb7211 */ /* 0x000fe200018f16ff */
[----:B------:R-:W-:Y:S01]  /*22880*/  IMAD R161, R229, UR60, RZ ;  /* 0x0000003ce5a17c24 */ /* 0x000fe2000f8e02ff */
[----:B------:R-:W-:Y:S01]  /*22890*/  LEA R224, P1, R3, R4, 0x2 ;  /* 0x0000000403e07211 */ /* 0x000fe200078210ff */
[----:B------:R-:W-:Y:S01]  /*228a0*/  STL.64 [R1+0x2f00], R240 ;  /* 0x002f00f001007387 */ /* 0x000fe20000100a00 */
[----:B------:R-:W-:Y:S01]  /*228b0*/  LEA.HI.X.SX32 R233, R7, R2, 0x2, P4 ;  /* 0x0000000207e97211 */ /* 0x000fe200020f16ff */
[----:B------:R-:W-:Y:S01]  /*228c0*/  ULDC UR26, c[0x0][0x240] ;  /* 0x00009000001a7ab9 */ /* 0x000fe20000000800 */
[----:B------:R-:W-:Y:S01]  /*228d0*/  LEA R222, P3, R248, R4, 0x2 ;  /* 0x00000004f8de7211 */ /* 0x000fe200078610ff */
[----:B------:R-:W-:Y:S01]  /*228e0*/  IMAD R155, R155, UR52, RZ ;  /* 0x000000349b9b7c24 */ /* 0x000fe2000f8e02ff */
[----:B------:R-:W-:Y:S01]  /*228f0*/  LEA.HI.X.SX32 R231, R215, R2, 0x2, P5 ;  /* 0x00000002d7e77211 */ /* 0x000fe200028f16ff */
[----:B------:R-:W-:Y:S01]  /*22900*/  IMAD.MOV.U32 R13, RZ, RZ, R218 ;  /* 0x000000ffff0d7224 */ /* 0x000fe200078e00da */
[----:B------:R-:W-:Y:S01]  /*22910*/  STL.64 [R1+0x2f08], R238 ;  /* 0x002f08ee01007387 */ /* 0x000fe20000100a00 */
[----:B------:R-:W-:Y:S01]  /*22920*/  LEA R220, P4, R249, R4, 0x2 ;  /* 0x00000004f9dc7211 */ /* 0x000fe200078810ff */
[----:B------:R-:W-:Y:S01]  /*22930*/  IMAD R126, R126, UR23, RZ ;  /* 0x000000177e7e7c24 */ /* 0x000fe2000f8e02ff */
[-C--:B------:R-:W-:Y:S01]  /*22940*/  LEA.HI.X.SX32 R229, R6, R2.reuse, 0x2, P2 ;  /* 0x0000000206e57211 */ /* 0x080fe200010f16ff */
[----:B------:R-:W-:Y:S01]  /*22950*/  ULDC UR52, c[0x0][0x240] ;  /* 0x0000900000347ab9 */ /* 0x000fe20000000800 */
[----:B------:R-:W-:Y:S01]  /*22960*/  STL.64 [R1+0x2f10], R236 ;  /* 0x002f10ec01007387 */ /* 0x000fe20000100a00 */
[-C--:B------:R-:W-:Y:S01]  /*22970*/  LEA.HI.X.SX32 R227, R5, R2.reuse, 0x2, P0 ;  /* 0x0000000205e37211 */ /* 0x080fe200000f16ff */
[----:B------:R-:W-:Y:S01]  /*22980*/  ULDC UR23, c[0x0][0x240] ;  /* 0x0000900000177ab9 */ /* 0x000fe20000000800 */
[----:B------:R-:W-:Y:S01]  /*22990*/  IMAD R156, R172, UR26, RZ ;  /* 0x0000001aac9c7c24 */ /* 0x000fe2000f8e02ff */
[----:B------:R-:W-:Y:S01]  /*229a0*/  STL.64 [R1+0x2f18], R234 ;  /* 0x002f18ea01007387 */ /* 0x000fe20000100a00 */
[-C--:B------:R-:W-:Y:S01]  /*229b0*/  LEA.HI.X.SX32 R225, R3, R2.reuse, 0x2, P1 ;  /* 0x0000000203e17211 */ /* 0x080fe200008f16ff */
[----:B------:R-:W-:Y:S01]  /*229c0*/  IMAD R172, R221, UR52, RZ ;  /* 0x00000034ddac7c24 */ /* 0x000fe2000f8e02ff */
[-C--:B------:R-:W-:Y:S01]  /*229d0*/  LEA.HI.X.SX32 R223, R248, R2.reuse, 0x2, P3 ;  /* 0x00000002f8df7211 */ /* 0x080fe200018f16ff */
[----:B------:R-:W-:Y:S01]  /*229e0*/  IMAD.MOV.U32 R49, RZ, RZ, R37 ;  /* 0x000000ffff317224 */ /* 0x000fe200078e0025 */
[----:B------:R-:W-:Y:S01]  /*229f0*/  STL.64 [R1+0x2f20], R232 ;  /* 0x002f20e801007387 */ /* 0x000fe20000100a00 */
[----:B------:R-:W-:Y:S01]  /*22a00*/  ULDC UR18, c[0x0][0x240] ;  /* 0x0000900000127ab9 */ /* 0x000fe20000000800 */
[----:B------:R-:W-:Y:S01]  /*22a10*/  IMAD R164, R181, UR23, RZ ;  /* 0x00000017b5a47c24 */ /* 0x000fe2000f8e02ff */
[----:B------:R-:W-:Y:S01]  /*22a20*/  LEA.HI.X.SX32 R221, R249, R2, 0x2, P4 ;  /* 0x00000002f9dd7211 */ /* 0x000fe200020f16ff */
[----:B------:R-:W-:Y:S01]  /*22a30*/  IMAD.MOV.U32 R37, RZ, RZ, R22 ;  /* 0x000000ffff257224 */ /* 0x000fe200078e0016 */
[----:B------:R4:W-:Y:S01]  /*22a40*/  STL.64 [R1+0x2f28], R230 ;  /* 0x002f28e601007387 */ /* 0x0009e20000100a00 */
[----:B------:R-:W-:Y:S01]  /*22a50*/  ULDC UR23, c[0x0][0x240] ;  /* 0x0000900000177ab9 */ /* 0x000fe20000000800 */
[----:B------:R-:W-:Y:S01]  /*22a60*/  IMAD.MOV.U32 R22, RZ, RZ, R11 ;  /* 0x000000ffff167224 */ /* 0x000fe200078e000b */
[----:B------:R-:W-:Y:S01]  /*22a70*/  ULDC UR19, c[0x0][0x240] ;  /* 0x0000900000137ab9 */ /* 0x000fe20000000800 */
[----:B------:R4:W-:Y:S01]  /*22a80*/  STL.64 [R1+0x2f30], R228 ;  /* 0x002f30e401007387 */ /* 0x0009e20000100a00 */
[----:B-1----:R-:W-:Y:S01]  /*22a90*/  IMAD R0, R242, UR18, RZ ;  /* 0x00000012f2007c24 */ /* 0x002fe2000f8e02ff */
[----:B------:R-:W-:Y:S01]  /*22aa0*/  ULDC UR20, c[0x0][0x240] ;  /* 0x0000900000147ab9 */ /* 0x000fe20000000800 */
[----:B------:R-:W-:-:S02]  /*22ab0*/  IMAD.MOV.U32 R11, RZ, RZ, R213 ;  /* 0x000000ffff0b7224 */ /* 0x000fc400078e00d5 */
[----:B------:R-:W-:Y:S01]  /*22ac0*/  IMAD R76, R76, UR27, RZ ;  /* 0x0000001b4c4c7c24 */ /* 0x000fe2000f8e02ff */
[----:B------:R-:W-:Y:S01]  /*22ad0*/  ULDC UR27, c[0x0][0x240] ;  /* 0x00009000001b7ab9 */ /* 0x000fe20000000800 */
[----:B------:R-:W-:Y:S02]  /*22ae0*/  IMAD R242, R211, UR23, RZ ;  /* 0x00000017d3f27c24 */ /* 0x000fe4000f8e02ff */
[----:B------:R-:W-:Y:S01]  /*22af0*/  IMAD R73, R73, UR24, RZ ;  /* 0x0000001849497c24 */ /* 0x000fe2000f8e02ff */
[----:B------:R-:W-:Y:S01]  /*22b00*/  ULDC UR24, c[0x0][0x240] ;  /* 0x0000900000187ab9 */ /* 0x000fe20000000800 */
[----:B---3--:R-:W-:Y:S01]  /*22b10*/  IMAD R8, R45, UR5, RZ ;  /* 0x000000052d087c24 */ /* 0x008fe2000f8e02ff */
[----:B------:R-:W-:Y:S01]  /*22b20*/  MOV R45, R214 ;  /* 0x000000d6002d7202 */ /* 0x000fe20000000f00 */
[----:B------:R-:W-:Y:S01]  /*22b30*/  IMAD R99, R99, UR50, RZ ;  /* 0x0000003263637c24 */ /* 0x000fe2000f8e02ff */
[----:B------:R-:W-:Y:S01]  /*22b40*/  ULDC UR50, c[0x0][0x240] ;  /* 0x0000900000327ab9 */ /* 0x000fe20000000800 */
[----:B----4-:R-:W-:Y:S01]  /*22b50*/  LEA R218, P5, R66, R4, 0x2 ;  /* 0x0000000442da7211 */ /* 0x010fe200078a10ff */
[----:B------:R-:W-:Y:S01]  /*22b60*/  IMAD.MOV.U32 R55, RZ, RZ, R26 ;  /* 0x000000ffff377224 */ /* 0x000fe200078e001a */
[----:B------:R-:W-:Y:S01]  /*22b70*/  ULDC UR5, c[0x0][0x234] ;  /* 0x00008d0000057ab9 */ /* 0x000fe20000000800 */
[----:B------:R-:W-:Y:S01]  /*22b80*/  IMAD R96, R96, UR47, RZ ;  /* 0x0000002f60607c24 */ /* 0x000fe2000f8e02ff */
[----:B------:R-:W-:Y:S01]  /*22b90*/  LEA.HI.X.SX32 R219, R66, R2, 0x2, P5 ;  /* 0x0000000242db7211 */ /* 0x000fe200028f16ff */
[----:B------:R-:W-:Y:S01]  /*22ba0*/  IMAD.MOV.U32 R44, RZ, RZ, R217 ;  /* 0x000000ffff2c7224 */ /* 0x000fe200078e00d9 */
[----:B------:R-:W3:Y:S01]  /*22bb0*/  LDL.LU R66, [R1+0x104] ;  /* 0x0001040001427983 */ /* 0x000ee20000300800 */
[----:B------:R-:W-:Y:S01]  /*22bc0*/  IMAD R133, R133, UR30, RZ ;  /* 0x0000001e85857c24 */ /* 0x000fe2000f8e02ff */
[-C--:B------:R-:W-:Y:S01]  /*22bd0*/  LEA R214, P0, R67, R4.reuse, 0x2 ;  /* 0x0000000443d67211 */ /* 0x080fe200078010ff */
[----:B------:R-:W-:Y:S01]  /*22be0*/  IMAD R147, R147, UR44, RZ ;  /* 0x0000002c93937c24 */ /* 0x000fe2000f8e02ff */
[----:B------:R-:W-:Y:S01]  /*22bf0*/  ULDC UR47, c[0x0][0x240] ;  /* 0x00009000002f7ab9 */ /* 0x000fe20000000800 */
[----:B------:R-:W-:Y:S01]  /*22c00*/  IMAD R134, R134, UR31, RZ ;  /* 0x0000001f86867c24 */ /* 0x000fe2000f8e02ff */
[----:B------:R-:W-:Y:S01]  /*22c10*/  LEA R212, P1, R62, R4, 0x2 ;  /* 0x000000043ed47211 */ /* 0x000fe200078210ff */
[----:B------:R-:W-:Y:S01]  /*22c20*/  IMAD R149, R149, UR46, RZ ;  /* 0x0000002e95957c24 */ /* 0x000fe2000f8e02ff */
[----:B------:R-:W-:Y:S01]  /*22c30*/  LEA.HI.X.SX32 R215, R67, R2, 0x2, P0 ;  /* 0x0000000243d77211 */ /* 0x000fe200000f16ff */
[----:B------:R-:W-:Y:S01]  /*22c40*/  IMAD R82, R82, UR33, RZ ;  /* 0x0000002152527c24 */ /* 0x000fe2000f8e02ff */
[----:B------:R-:W-:Y:S01]  /*22c50*/  LEA R210, P3, R63, R4, 0x2 ;  /* 0x000000043fd27211 */ /* 0x000fe200078610ff */
[----:B------:R-:W4:Y:S01]  /*22c60*/  LDL.LU R67, [R1+0x108] ;  /* 0x0001080001437983 */ /* 0x000f220000300800 */
[----:B------:R-:W-:Y:S01]  /*22c70*/  LEA.HI.X.SX32 R213, R62, R2, 0x2, P1 ;  /* 0x000000023ed57211 */ /* 0x000fe200008f16ff */
[----:B------:R-:W-:Y:S01]  /*22c80*/  IMAD R77, R77, UR28, RZ ;  /* 0x0000001c4d4d7c24 */ /* 0x000fe2000f8e02ff */
[----:B------:R-:W-:Y:S01]  /*22c90*/  LEA R208, P4, R61, R4, 0x2 ;  /* 0x000000043dd07211 */ /* 0x000fe200078810ff */
[----:B------:R-:W4:Y:S01]  /*22ca0*/  LDL.LU R62, [R1+0x10c] ;  /* 0x00010c00013e7983 */ /* 0x000f220000300800 */
[-C--:B------:R-:W-:Y:S01]  /*22cb0*/  LEA.HI.X.SX32 R211, R63, R2.reuse, 0x2, P3 ;  /* 0x000000023fd37211 */ /* 0x080fe200018f16ff */
[----:B------:R-:W-:Y:S01]  /*22cc0*/  IMAD R153, R153, UR50, RZ ;  /* 0x0000003299997c24 */ /* 0x000fe2000f8e02ff */
[----:B------:R-:W-:Y:S01]  /*22cd0*/  LEA.HI.X.SX32 R209, R61, R2, 0x2, P4 ;  /* 0x000000023dd17211 */ /* 0x000fe200020f16ff */
[----:B------:R-:W4:Y:S01]  /*22ce0*/  LDL.LU R63, [R1+0x118] ;  /* 0x00011800013f7983 */ /* 0x000f220000300800 */
[----:B------:R-:W-:Y:S01]  /*22cf0*/  IMAD.MOV.U32 R26, RZ, RZ, R25 ;  /* 0x000000ffff1a7224 */ /* 0x000fe200078e0019 */
[----:B------:R-:W-:Y:S01]  /*22d00*/  ULDC UR50, c[0x0][0x240] ;  /* 0x0000900000327ab9 */ /* 0x000fe20000000800 */
[----:B------:R-:W-:Y:S01]  /*22d10*/  IMAD R150, R150, UR47, RZ ;  /* 0x0000002f96967c24 */ /* 0x000fe2000f8e02ff */
[----:B------:R-:W3:Y:S01]  /*22d20*/  LDL.LU R61, [R1+0x11c] ;  /* 0x00011c00013d7983 */ /* 0x000ee20000300800 */
[----:B------:R-:W-:Y:S01]  /*22d30*/  IMAD.MOV.U32 R25, RZ, RZ, R216 ;  /* 0x000000ffff197224 */ /* 0x000fe200078e00d8 */
[-C--:B------:R-:W-:Y:S01]  /*22d40*/  LEA R216, P2, R180, R4.reuse, 0x2 ;  /* 0x00000004b4d87211 */ /* 0x080fe200078410ff */
[----:B------:R-:W-:Y:S01]  /*22d50*/  IMAD R17, R207, UR50, RZ ;  /* 0x00000032cf117c24 */ /* 0x000fe2000f8e02ff */
[----:B------:R-:W4:Y:S01]  /*22d60*/  LDL.LU R5, [R1+0x120] ;  /* 0x0001200001057983 */ /* 0x000f220000300800 */
[----:B------:R-:W-:Y:S01]  /*22d70*/  ULDC UR47, c[0x0][0x240] ;  /* 0x00009000002f7ab9 */ /* 0x000fe20000000800 */
[----:B------:R-:W-:Y:S01]  /*22d80*/  ULDC UR30, c[0x0][0x240] ;  /* 0x00009000001e7ab9 */ /* 0x000fe20000000800 */
[----:B------:R-:W-:Y:S01]  /*22d90*/  ULDC UR44, c[0x0][0x240] ;  /* 0x00009000002c7ab9 */ /* 0x000fe20000000800 */
[----:B------:R-:W4:Y:S01]  /*22da0*/  LDL.LU R230, [R1+0x124] ;  /* 0x0001240001e67983 */ /* 0x000f220000300800 */
[C---:B------:R-:W-:Y:S01]  /*22db0*/  LEA R206, P5, R179.reuse, R4, 0x2 ;  /* 0x00000004b3ce7211 */ /* 0x040fe200078a10ff */
[----:B------:R-:W-:Y:S01]  /*22dc0*/  IMAD R59, R204, UR47, RZ ;  /* 0x0000002fcc3b7c24 */ /* 0x000fe2000f8e02ff */
[-C--:B------:R-:W-:Y:S01]  /*22dd0*/  LEA.HI.X.SX32 R217, R180, R2.reuse, 0x2, P2 ;  /* 0x00000002b4d97211 */ /* 0x080fe200010f16ff */
[----:B------:R-:W4:Y:S01]  /*22de0*/  LDL.LU R228, [R1+0x128] ;  /* 0x0001280001e47983 */ /* 0x000f220000300800 */
[----:B------:R-:W-:Y:S01]  /*22df0*/  LEA.HI.X.SX32 R207, R179, R2, 0x2, P5 ;  /* 0x00000002b3cf7211 */ /* 0x000fe200028f16ff */
[----:B------:R-:W-:Y:S01]  /*22e00*/  ULDC UR31, c[0x0][0x240] ;  /* 0x00009000001f7ab9 */ /* 0x000fe20000000800 */
[C---:B------:R-:W-:Y:S01]  /*22e10*/  LEA R204, P2, R178.reuse, R4, 0x2 ;  /* 0x00000004b2cc7211 */ /* 0x040fe200078410ff */
[----:B------:R-:W4:Y:S01]  /*22e20*/  LDL.LU R241, [R1+0x12c] ;  /* 0x00012c0001f17983 */ /* 0x000f220000300800 */
[----:B------:R-:W-:Y:S01]  /*22e30*/  ULDC UR46, c[0x0][0x240] ;  /* 0x00009000002e7ab9 */ /* 0x000fe20000000800 */
[----:B------:R-:W-:Y:S01]  /*22e40*/  ULDC UR33, c[0x0][0x240] ;  /* 0x0000900000217ab9 */ /* 0x000fe20000000800 */
[----:B------:R-:W-:Y:S01]  /*22e50*/  LEA.HI.X.SX32 R205, R178, R2, 0x2, P2 ;  /* 0x00000002b2cd7211 */ /* 0x000fe200010f16ff */
[----:B------:R-:W-:Y:S01]  /*22e60*/  IMAD R130, R130, UR27, RZ ;  /* 0x0000001b82827c24 */ /* 0x000fe2000f8e02ff */
[-C--:B------:R-:W-:Y:S01]  /*22e70*/  LEA R202, P0, R177, R4.reuse, 0x2 ;  /* 0x00000004b1ca7211 */ /* 0x080fe200078010ff */
[----:B------:R-:W-:Y:S01]  /*22e80*/  IMAD R127, R127, UR24, RZ ;  /* 0x000000187f7f7c24 */ /* 0x000fe2000f8e02ff */
[-C--:B------:R-:W-:Y:S01]  /*22e90*/  LEA R200, P1, R176, R4.reuse, 0x2 ;  /* 0x00000004b0c87211 */ /* 0x080fe200078210ff */
[----:B------:R-:W-:Y:S01]  /*22ea0*/  IMAD R74, R74, UR25, RZ ;  /* 0x000000194a4a7c24 */ /* 0x000fe2000f8e02ff */
[----:B------:R-:W-:Y:S01]  /*22eb0*/  ULDC UR27, c[0x0][0x240] ;  /* 0x00009000001b7ab9 */ /* 0x000fe20000000800 */
[----:B------:R-:W-:Y:S01]  /*22ec0*/  ULDC UR28, c[0x0][0x240] ;  /* 0x00009000001c7ab9 */ /* 0x000fe20000000800 */
[-C--:B------:R-:W-:Y:S01]  /*22ed0*/  LEA R198, P3, R175, R4.reuse, 0x2 ;  /* 0x00000004afc67211 */ /* 0x080fe200078610ff */
[----:B------:R-:W-:Y:S01]  /*22ee0*/  IMAD R245, R245, UR21, RZ ;  /* 0x00000015f5f57c24 */ /* 0x000fe2000f8e02ff */
[----:B------:R-:W-:Y:S01]  /*22ef0*/  ULDC UR24, c[0x0][0x240] ;  /* 0x0000900000187ab9 */ /* 0x000fe20000000800 */
[----:B------:R-:W-:Y:S01]  /*22f00*/  IMAD R246, R246, UR22, RZ ;  /* 0x00000016f6f67c24 */ /* 0x000fe2000f8e02ff */
[----:B------:R-:W1:Y:S01]  /*22f10*/  S2UR UR4, SR_CgaCtaId ;  /* 0x00000000000479c3 */ /* 0x000e620000008800 */
[----:B------:R-:W-:Y:S01]  /*22f20*/  ULDC.64 UR6, c[0x0][0x210] ;  /* 0x0000840000067ab9 */ /* 0x000fe20000000a00 */
[-C--:B--2---:R-:W-:Y:S01]  /*22f30*/  LEA R194, P5, R65, R4.reuse, 0x2 ;  /* 0x0000000441c27211 */ /* 0x084fe200078a10ff */
[----:B------:R-:W-:Y:S01]  /*22f40*/  IMAD R18, R187, UR30, RZ ;  /* 0x0000001ebb127c24 */ /* 0x000fe2000f8e02ff */
[----:B------:R-:W-:Y:S01]  /*22f50*/  LEA R196, P4, R174, R4, 0x2 ;  /* 0x00000004aec47211 */ /* 0x000fe200078810ff */
[----:B------:R-:W-:Y:S01]  /*22f60*/  IMAD R30, R201, UR44, RZ ;  /* 0x0000002cc91e7c24 */ /* 0x000fe2000f8e02ff */
[----:B------:R-:W-:Y:S01]  /*22f70*/  LEA.HI.X.SX32 R195, R65, R2, 0x2, P5 ;  /* 0x0000000241c37211 */ /* 0x000fe200028f16ff */
[----:B------:R-:W-:Y:S01]  /*22f80*/  IMAD R146, R188, UR31, RZ ;  /* 0x0000001fbc927c24 */ /* 0x000fe2000f8e02ff */
[----:B------:R-:W2:Y:S01]  /*22f90*/  LDL.LU R65, [R1+0x130] ;  /* 0x0001300001417983 */ /* 0x000ea20000300800 */
[C---:B------:R-:W-:Y:S01]  /*22fa0*/  LEA R192, P2, R56.reuse, R4, 0x2 ;  /* 0x0000000438c07211 */ /* 0x040fe200078410ff */
[----:B------:R-:W-:Y:S01]  /*22fb0*/  IMAD R36, R203, UR46, RZ ;  /* 0x0000002ecb247c24 */ /* 0x000fe2000f8e02ff */
[----:B------:R-:W-:Y:S01]  /*22fc0*/  ULDC UR25, c[0x0][0x240] ;  /* 0x0000900000197ab9 */ /* 0x000fe20000000800 */
[----:B------:R-:W2:Y:S01]  /*22fd0*/  LDL.LU R229, [R1+0x138] ;  /* 0x0001380001e57983 */ /* 0x000ea20000300800 */
[----:B------:R-:W-:-:S03]  /*22fe0*/  LEA.HI.X.SX32 R193, R56, R2, 0x2, P2 ;  /* 0x0000000238c17211 */ /* 0x000fc600010f16ff */
[----:B------:R-:W2:Y:S01]  /*22ff0*/  LDL.LU R236, [R1+0x140] ;  /* 0x0001400001ec7983 */ /* 0x000ea20000300800 */
[----:B------:R-:W-:Y:S02]  /*23000*/  LEA.HI.X.SX32 R199, R175, R2, 0x2, P3 ;  /* 0x00000002afc77211 */ /* 0x000fe400018f16ff */
[C---:B------:R-:W-:Y:S01]  /*23010*/  LEA R186, P3, R64.reuse, R4, 0x2 ;  /* 0x0000000440ba7211 */ /* 0x040fe200078610ff */
[----:B------:R-:W2:Y:S04]  /*23020*/  LDL.LU R56, [R1+0x144] ;  /* 0x0001440001387983 */ /* 0x000ea80000300800 */
[----:B------:R-:W2:Y:S01]  /*23030*/  LDL.LU R240, [R1+0x148] ;  /* 0x0001480001f07983 */ /* 0x000ea20000300800 */
[----:B------:R-:W-:-:S03]  /*23040*/  LEA.HI.X.SX32 R187, R64, R2, 0x2, P3 ;  /* 0x0000000240bb7211 */ /* 0x000fc600018f16ff */
[----:B------:R-:W2:Y:S04]  /*23050*/  LDL.LU R237, [R1+0x14c] ;  /* 0x00014c0001ed7983 */ /* 0x000ea80000300800 */
[----:B------:R-:W2:Y:S04]  /*23060*/  LDL.LU R64, [R1+0x158] ;  /* 0x0001580001407983 */ /* 0x000ea80000300800 */
[----:B------:R-:W2:Y:S04]  /*23070*/  LDL.LU R249, [R1+0x160] ;  /* 0x0001600001f97983 */ /* 0x000ea80000300800 */
[----:B------:R-:W2:Y:S04]  /*23080*/  LDL.LU R248, [R1+0x168] ;  /* 0x0001680001f87983 */ /* 0x000ea80000300800 */
[----:B------:R-:W2:Y:S01]  /*23090*/  LDL.LU R3, [R1+0x16c] ;  /* 0x00016c0001037983 */ /* 0x000ea20000300800 */
[----:B------:R-:W-:-:S02]  /*230a0*/  LEA.HI.X.SX32 R201, R176, R2, 0x2, P1 ;  /* 0x00000002b0c97211 */ /* 0x000fc400008f16ff */
[C---:B------:R-:W-:Y:S01]  /*230b0*/  LEA R188, P1, R69.reuse, R4, 0x2 ;  /* 0x0000000445bc7211 */ /* 0x040fe200078210ff */
[----:B------:R-:W2:Y:S03]  /*230c0*/  LDL.LU R108, [R1+0x178] ;  /* 0x00017800016c7983 */ /* 0x000ea60000300800 */
[-C--:B------:R-:W-:Y:S02]  /*230d0*/  LEA.HI.X.SX32 R189, R69, R2.reuse, 0x2, P1 ;  /* 0x0000000245bd7211 */ /* 0x080fe400008f16ff */
[----:B------:R-:W-:Y:S02]  /*230e0*/  LEA.HI.X.SX32 R203, R177, R2, 0x2, P0 ;  /* 0x00000002b1cb7211 */ /* 0x000fe400000f16ff */
[----:B---3--:R-:W-:-:S04]  /*230f0*/  LEA R176, P1, R61, R4, 0x2 ;  /* 0x000000043db07211 */ /* 0x008fc800078210ff */
[-C--:B------:R-:W-:Y:S02]  /*23100*/  LEA.HI.X.SX32 R177, R61, R2.reuse, 0x2, P1 ;  /* 0x000000023db17211 */ /* 0x080fe400008f16ff */
[----:B------:R-:W3:Y:S04]  /*23110*/  LDL.LU R61, [R1+0x17c] ;  /* 0x00017c00013d7983 */ /* 0x000ee80000300800 */
[----:B------:R-:W3:Y:S01]  /*23120*/  LDL.LU R231, [R1+0x180] ;  /* 0x0001800001e77983 */ /* 0x000ee20000300800 */
[----:B------:R-:W-:Y:S01]  /*23130*/  IMAD R136, R136, UR33, RZ ;  /* 0x0000002188887c24 */ /* 0x000fe2000f8e02ff */
[----:B------:R-:W-:Y:S01]  /*23140*/  ULDC UR33, c[0x0][0x240] ;  /* 0x0000900000217ab9 */ /* 0x000fe20000000800 */
[----:B------:R-:W-:Y:S01]  /*23150*/  IMAD R28, R184, UR27, RZ ;  /* 0x0000001bb81c7c24 */ /* 0x000fe2000f8e02ff */
[----:B------:R-:W-:Y:S01]  /*23160*/  LEA.HI.X.SX32 R197, R174, R2, 0x2, P4 ;  /* 0x00000002aec57211 */ /* 0x000fe200020f16ff */
[----:B------:R-:W-:Y:S01]  /*23170*/  IMAD R131, R131, UR28, RZ ;  /* 0x0000001c83837c24 */ /* 0x000fe2000f8e02ff */
[-C--:B------:R-:W-:Y:S01]  /*23180*/  LEA R184, P4, R66, R4.reuse, 0x2 ;  /* 0x0000000442b87211 */ /* 0x080fe200078810ff */
[----:B------:R-:W-:Y:S01]  /*23190*/  IMAD R162, R182, UR24, RZ ;  /* 0x00000018b6a27c24 */ /* 0x000fe2000f8e02ff */
[----:B------:R-:W-:Y:S01]  /*231a0*/  ULDC UR28, c[0x0][0x240] ;  /* 0x00009000001c7ab9 */ /* 0x000fe20000000800 */
[----:B------:R-:W-:Y:S01]  /*231b0*/  IMAD R128, R128, UR25, RZ ;  /* 0x0000001980807c24 */ /* 0x000fe2000f8e02ff */
[-C--:B----4-:R-:W-:Y:S01]  /*231c0*/  LEA R182, P5, R67, R4.reuse, 0x2 ;  /* 0x0000000443b67211 */ /* 0x090fe200078a10ff */
[----:B------:R-:W-:Y:S01]  /*231d0*/  IMAD R168, R190, UR33, RZ ;  /* 0x00000021bea87c24 */ /* 0x000fe2000f8e02ff */
[----:B------:R-:W-:Y:S01]  /*231e0*/  ULDC UR25, c[0x0][0x240] ;  /* 0x0000900000197ab9 */ /* 0x000fe20000000800 */
[----:B------:R-:W-:Y:S01]  /*231f0*/  LEA R190, P0, R68, R4, 0x2 ;  /* 0x0000000444be7211 */ /* 0x000fe200078010ff */
[----:B------:R-:W-:Y:S01]  /*23200*/  IMAD R53, R185, UR28, RZ ;  /* 0x0000001cb9357c24 */ /* 0x000fe2000f8e02ff */
[----:B------:R-:W-:Y:S01]  /*23210*/  LEA.HI.X.SX32 R185, R66, R2, 0x2, P4 ;  /* 0x0000000242b97211 */ /* 0x000fe200020f16ff */
[----:B------:R-:W-:Y:S01]  /*23220*/  IMAD R160, R183, UR25, RZ ;  /* 0x00000019b7a07c24 */ /* 0x000fe2000f8e02ff */
[----:B------:R-:W-:Y:S01]  /*23230*/  LEA R238, P4, R5, R4, 0x2 ;  /* 0x0000000405ee7211 */ /* 0x000fe200078810ff */
[----:B------:R-:W-:Y:S01]  /*23240*/  ULDC UR24, c[0x0][0x240] ;  /* 0x0000900000187ab9 */ /* 0x000fe20000000800 */
[-C--:B------:R-:W-:Y:S01]  /*23250*/  LEA.HI.X.SX32 R183, R67, R2.reuse, 0x2, P5 ;  /* 0x0000000243b77211 */ /* 0x080fe200028f16ff */
[----:B------:R-:W-:Y:S01]  /*23260*/  ULDC UR25, c[0x0][0x240] ;  /* 0x0000900000197ab9 */ /* 0x000fe20000000800 */
[----:B------:R-:W-:-:S02]  /*23270*/  LEA.HI.X.SX32 R191, R68, R2, 0x2, P0 ;  /* 0x0000000244bf7211 */ /* 0x000fc400000f16ff */
[-C--:B------:R-:W-:Y:S02]  /*23280*/  LEA R232, P5, R230, R4.reuse, 0x2 ;  /* 0x00000004e6e87211 */ /* 0x080fe400078a10ff */
[-C--:B------:R-:W-:Y:S02]  /*23290*/  LEA R178, P0, R63, R4.reuse, 0x2 ;  /* 0x000000043fb27211 */ /* 0x080fe400078010ff */
[----:B------:R-:W-:Y:S02]  /*232a0*/  LEA R234, P6, R228, R4, 0x2 ;  /* 0x00000004e4ea7211 */ /* 0x000fe400078c10ff */
[----:B------:R-:W-:Y:S02]  /*232b0*/  LEA.HI.X.SX32 R239, R5, R2, 0x2, P4 ;  /* 0x0000000205ef7211 */ /* 0x000fe400020f16ff */
[----:B------:R-:W-:Y:S01]  /*232c0*/  LEA R180, P2, R62, R4, 0x2 ;  /* 0x000000043eb47211 */ /* 0x000fe200078410ff */
[----:B------:R-:W4:Y:S01]  /*232d0*/  LDL.LU R5, [R1+0x188] ;  /* 0x0001880001057983 */ /* 0x000f220000300800 */
[----:B------:R-:W-:-:S02]  /*232e0*/  LEA.HI.X.SX32 R233, R230, R2, 0x2, P5 ;  /* 0x00000002e6e97211 */ /* 0x000fc400028f16ff */
[----:B------:R-:W-:Y:S02]  /*232f0*/  LEA.HI.X.SX32 R179, R63, R2, 0x2, P0 ;  /* 0x000000023fb37211 */ /* 0x000fe400000f16ff */
[-C--:B------:R-:W-:Y:S01]  /*23300*/  LEA R66, P0, R241, R4.reuse, 0x2 ;  /* 0x00000004f1427211 */ /* 0x080fe200078010ff */
[----:B------:R1:W-:Y:S01]  /*23310*/  STL.64 [R1+0xc48], R238 ;  /* 0x000c48ee01007387 */ /* 0x0003e20000100a00 */
[----:B------:R-:W-:Y:S02]  /*23320*/  LEA R174, P3, R9, R4, 0x2 ;  /* 0x0000000409ae7211 */ /* 0x000fe400078610ff */
[-C--:B------:R-:W-:Y:S01]  /*23330*/  LEA.HI.X.SX32 R235, R228, R2.reuse, 0x2, P6 ;  /* 0x00000002e4eb7211 */ /* 0x080fe200030f16ff */
[----:B------:R1:W-:Y:S01]  /*23340*/  STL.64 [R1+0xc40], R232 ;  /* 0x000c40e801007387 */ /* 0x0003e20000100a00 */
[----:B------:R-:W-:Y:S02]  /*23350*/  LEA.HI.X.SX32 R181, R62, R2, 0x2, P2 ;  /* 0x000000023eb57211 */ /* 0x000fe400010f16ff */
[-C--:B--2---:R-:W-:Y:S01]  /*23360*/  LEA R6, P1, R65, R4.reuse, 0x2 ;  /* 0x0000000441067211 */ /* 0x084fe200078210ff */
[----:B------:R-:W2:Y:S01]  /*23370*/  LDL.LU R230, [R1+0x18c] ;  /* 0x00018c0001e67983 */ /* 0x000ea20000300800 */
[----:B------:R-:W-:-:S02]  /*23380*/  LEA R68, P2, R229, R4, 0x2 ;  /* 0x00000004e5447211 */ /* 0x000fc400078410ff */
[-C--:B------:R-:W-:Y:S01]  /*23390*/  LEA.HI.X.SX32 R67, R241, R2.reuse, 0x2, P0 ;  /* 0x00000002f1437211 */ /* 0x080fe200000f16ff */
[----:B------:R1:W-:Y:S01]  /*233a0*/  STL.64 [R1+0xc38], R234 ;  /* 0x000c38ea01007387 */ /* 0x0003e20000100a00 */
[----:B------:R-:W-:Y:S02]  /*233b0*/  LEA.HI.X.SX32 R175, R9, R2, 0x2, P3 ;  /* 0x0000000209af7211 */ /* 0x000fe400018f16ff */
[----:B------:R-:W-:Y:S01]  /*233c0*/  LEA R62, P3, R236, R4, 0x2 ;  /* 0x00000004ec3e7211 */ /* 0x000fe200078610ff */
[----:B------:R-:W2:Y:S01]  /*233d0*/  LDL.LU R228, [R1+0x190] ;  /* 0x0001900001e47983 */ /* 0x000ea20000300800 */
[-C--:B------:R-:W-:Y:S02]  /*233e0*/  LEA.HI.X.SX32 R7, R65, R2.reuse, 0x2, P1 ;  /* 0x0000000241077211 */ /* 0x080fe400008f16ff */
[----:B------:R-:W-:Y:S01]  /*233f0*/  LEA.HI.X.SX32 R69, R229, R2, 0x2, P2 ;  /* 0x00000002e5457211 */ /* 0x000fe200010f16ff */
[----:B------:R-:W2:Y:S01]  /*23400*/  LDL.LU R241, [R1+0x194] ;  /* 0x0001940001f17983 */ /* 0x000ea20000300800 */
[----:B-1----:R-:W-:-:S02]  /*23410*/  LEA R238, P4, R56, R4, 0x2 ;  /* 0x0000000438ee7211 */ /* 0x002fc400078810ff */
[----:B------:R-:W-:Y:S01]  /*23420*/  LEA.HI.X.SX32 R63, R236, R2, 0x2, P3 ;  /* 0x00000002ec3f7211 */ /* 0x000fe200018f16ff */
[----:B------:R1:W-:Y:S01]  /*23430*/  STL.64 [R1+0xc30], R66 ;  /* 0x000c304201007387 */ /* 0x0003e20000100a00 */
[----:B------:R-:W-:-:S03]  /*23440*/  LEA R232, P5, R240, R4, 0x2 ;  /* 0x00000004f0e87211 */ /* 0x000fc600078a10ff */
[----:B------:R-:W2:Y:S01]  /*23450*/  LDL.LU R65, [R1+0x198] ;  /* 0x0001980001417983 */ /* 0x000ea20000300800 */
[----:B------:R-:W-:-:S03]  /*23460*/  LEA R234, P6, R237, R4, 0x2 ;  /* 0x00000004edea7211 */ /* 0x000fc600078c10ff */
[----:B------:R1:W-:Y:S01]  /*23470*/  STL.64 [R1+0xc28], R6 ;  /* 0x000c280601007387 */ /* 0x0003e20000100a00 */
[----:B------:R-:W-:-:S03]  /*23480*/  LEA.HI.X.SX32 R239, R56, R2, 0x2, P4 ;  /* 0x0000000238ef7211 */ /* 0x000fc600020f16ff */
[----:B------:R1:W-:Y:S02]  /*23490*/  STL.64 [R1+0xc20], R68 ;  /* 0x000c204401007387 */ /* 0x0003e40000100a00 */
[----:B-1----:R-:W-:Y:S02]  /*234a0*/  LEA R66, P0, R64, R4, 0x2 ;  /* 0x0000000440427211 */ /* 0x002fe400078010ff */
[----:B------:R-:W2:Y:S01]  /*234b0*/  LDL.LU R229, [R1+0x19c] ;  /* 0x00019c0001e57983 */ /* 0x000ea20000300800 */
[-C--:B------:R-:W-:Y:S02]  /*234c0*/  LEA.HI.X.SX32 R233, R240, R2.reuse, 0x2, P5 ;  /* 0x00000002f0e97211 */ /* 0x080fe400028f16ff */
[-C--:B------:R-:W-:Y:S01]  /*234d0*/  LEA.HI.X.SX32 R235, R237, R2.reuse, 0x2, P6 ;  /* 0x00000002edeb7211 */ /* 0x080fe200030f16ff */
[----:B------:R1:W-:Y:S01]  /*234e0*/  STL.64 [R1+0xc18], R62 ;  /* 0x000c183e01007387 */ /* 0x0003e20000100a00 */
[----:B------:R-:W-:-:S03]  /*234f0*/  LEA.HI.X.SX32 R67, R64, R2, 0x2, P0 ;  /* 0x0000000240437211 */ /* 0x000fc600000f16ff */
[----:B------:R-:W2:Y:S04]  /*23500*/  LDL.LU R236, [R1+0x1a8] ;  /* 0x0001a80001ec7983 */ /* 0x000ea80000300800 */
[----:B------:R-:W2:Y:S01]  /*23510*/  LDL.LU R56, [R1+0x1ac] ;  /* 0x0001ac0001387983 */ /* 0x000ea20000300800 */
[----:B------:R-:W-:-:S03]  /*23520*/  LEA R6, P1, R249, R4, 0x2 ;  /* 0x00000004f9067211 */ /* 0x000fc600078210ff */
[----:B------:R1:W-:Y:S04]  /*23530*/  STL.64 [R1+0xc10], R238 ;  /* 0x000c10ee01007387 */ /* 0x0003e80000100a00 */
[----:B------:R-:W2:Y:S04]  /*23540*/  LDL.LU R240, [R1+0x1b4] ;  /* 0x0001b40001f07983 */ /* 0x000ea80000300800 */
[----:B------:R3:W-:Y:S04]  /*23550*/  STL.64 [R1+0xc08], R232 ;  /* 0x000c08e801007387 */ /* 0x0007e80000100a00 */
[----:B------:R3:W-:Y:S01]  /*23560*/  STL.64 [R1+0xc00], R234 ;  /* 0x000c00ea01007387 */ /* 0x0007e20000100a00 */
[----:B------:R-:W-:-:S03]  /*23570*/  LEA.HI.X.SX32 R7, R249, R2, 0x2, P1 ;  /* 0x00000002f9077211 */ /* 0x000fc600008f16ff */
[----:B------:R-:W2:Y:S01]  /*23580*/  LDL.LU R237, [R1+0x1c8] ;  /* 0x0001c80001ed7983 */ /* 0x000ea20000300800 */
[----:B------:R-:W-:-:S03]  /*23590*/  LEA R68, P2, R248, R4, 0x2 ;  /* 0x00000004f8447211 */ /* 0x000fc600078410ff */
[----:B------:R4:W-:Y:S01]  /*235a0*/  STL.64 [R1+0xbf8], R66 ;  /* 0x000bf84201007387 */ /* 0x0009e20000100a00 */
[----:B-1----:R-:W-:-:S03]  /*235b0*/  LEA R62, P3, R3, R4, 0x2 ;  /* 0x00000004033e7211 */ /* 0x002fc600078610ff */
[----:B------:R-:W2:Y:S01]  /*235c0*/  LDL.LU R64, [R1+0x1cc] ;  /* 0x0001cc0001407983 */ /* 0x000ea20000300800 */
[----:B------:R-:W-:-:S03]  /*235d0*/  LEA.HI.X.SX32 R69, R248, R2, 0x2, P2 ;  /* 0x00000002f8457211 */ /* 0x000fc600010f16ff */
[----:B------:R-:W2:Y:S01]  /*235e0*/  LDL.LU R249, [R1+0x1d0] ;  /* 0x0001d00001f97983 */ /* 0x000ea20000300800 */
[----:B------:R-:W-:-:S03]  /*235f0*/  LEA.HI.X.SX32 R63, R3, R2, 0x2, P3 ;  /* 0x00000002033f7211 */ /* 0x000fc600018f16ff */
[----:B------:R2:W-:Y:S04]  /*23600*/  STL.64 [R1+0xbf0], R6 ;  /* 0x000bf00601007387 */ /* 0x0005e80000100a00 */
[----:B------:R-:W2:Y:S01]  /*23610*/  LDL.LU R248, [R1+0x1d4] ;  /* 0x0001d40001f87983 */ /* 0x000ea20000300800 */
[----:B------:R-:W-:-:S03]  /*23620*/  LEA R238, P4, R108, R4, 0x2 ;  /* 0x000000046cee7211 */ /* 0x000fc600078810ff */
[----:B------:R1:W-:Y:S04]  /*23630*/  STL.64 [R1+0xbe8], R68 ;  /* 0x000be84401007387 */ /* 0x0003e80000100a00 */
[----:B------:R1:W-:Y:S04]  /*23640*/  STL.64 [R1+0xbe0], R62 ;  /* 0x000be03e01007387 */ /* 0x0003e80000100a00 */
[----:B------:R-:W2:Y:S01]  /*23650*/  LDL.LU R3, [R1+0x1dc] ;  /* 0x0001dc0001037983 */ /* 0x000ea20000300800 */
[----:B------:R-:W-:-:S05]  /*23660*/  LEA.HI.X.SX32 R239, R108, R2, 0x2, P4 ;  /* 0x000000026cef7211 */ /* 0x000fca00020f16ff */
[----:B------:R1:W-:Y:S04]  /*23670*/  STL.64 [R1+0xbd8], R238 ;  /* 0x000bd8ee01007387 */ /* 0x0003e80000100a00 */
[----:B------:R-:W2:Y:S01]  /*23680*/  LDL.LU R108, [R1+0x1e0] ;  /* 0x0001e000016c7983 */ /* 0x000ea20000300800 */
[----:B---3--:R-:W-:-:S04]  /*23690*/  LEA R232, P5, R61, R4, 0x2 ;  /* 0x000000043de87211 */ /* 0x008fc800078a10ff */
[----:B------:R-:W-:Y:S02]  /*236a0*/  LEA.HI.X.SX32 R233, R61, R2, 0x2, P5 ;  /* 0x000000023de97211 */ /* 0x000fe400028f16ff */
[C---:B------:R-:W-:Y:S01]  /*236b0*/  LEA R234, P6, R231.reuse, R4, 0x2 ;  /* 0x00000004e7ea7211 */ /* 0x040fe200078c10ff */
[----:B------:R-:W3:Y:S03]  /*236c0*/  LDL.LU R61, [R1+0x1e4] ;  /* 0x0001e400013d7983 */ /* 0x000ee60000300800 */
[----:B------:R-:W-:Y:S01]  /*236d0*/  LEA.HI.X.SX32 R235, R231, R2, 0x2, P6 ;  /* 0x00000002e7eb7211 */ /* 0x000fe200030f16ff */
[----:B------:R1:W-:Y:S04]  /*236e0*/  STL.64 [R1+0xbd0], R232 ;  /* 0x000bd0e801007387 */ /* 0x0003e80000100a00 */
[----:B------:R-:W3:Y:S04]  /*236f0*/  LDL.LU R231, [R1+0x1f0] ;  /* 0x0001f00001e77983 */ /* 0x000ee80000300800 */
[----:B------:R1:W-:Y:S01]  /*23700*/  STL.64 [R1+0xbc8], R234 ;  /* 0x000bc8ea01007387 */ /* 0x0003e20000100a00 */
[----:B----4-:R-:W-:-:S04]  /*23710*/  LEA R66, P0, R5, R4, 0x2 ;  /* 0x0000000405427211 */ /* 0x010fc800078010ff */
[----:B------:R-:W-:Y:S02]  /*23720*/  LEA.HI.X.SX32 R67, R5, R2, 0x2, P0 ;  /* 0x0000000205437211 */ /* 0x000fe400000f16ff */
[----:B--2---:R-:W-:-:S03]  /*23730*/  LEA R6, P1, R230, R4, 0x2 ;  /* 0x00000004e6067211 */ /* 0x004fc600078210ff */
[----:B------:R2:W-:Y:S01]  /*23740*/  STL.64 [R1+0xbc0], R66 ;  /* 0x000bc04201007387 */ /* 0x0005e20000100a00 */
[----:B------:R-:W-:-:S03]  /*23750*/  LEA.HI.X.SX32 R7, R230, R2, 0x2, P1 ;  /* 0x00000002e6077211 */ /* 0x000fc600008f16ff */
[----:B------:R-:W4:Y:S01]  /*23760*/  LDL.LU R5, [R1+0x1f8] ;  /* 0x0001f80001057983 */ /* 0x000f220000300800 */
[CC--:B-1----:R-:W-:Y:S02]  /*23770*/  LEA R68, P2, R228.reuse, R4.reuse, 0x2 ;  /* 0x00000004e4447211 */ /* 0x0c2fe400078410ff */
[C---:B------:R-:W-:Y:S02]  /*23780*/  LEA R62, P3, R241.reuse, R4, 0x2 ;  /* 0x00000004f13e7211 */ /* 0x040fe400078610ff */
[-C--:B------:R-:W-:Y:S01]  /*23790*/  LEA.HI.X.SX32 R69, R228, R2.reuse, 0x2, P2 ;  /* 0x00000002e4457211 */ /* 0x080fe200010f16ff */
[----:B------:R1:W-:Y:S01]  /*237a0*/  STL.64 [R1+0xbb8], R6 ;  /* 0x000bb80601007387 */ /* 0x0003e20000100a00 */
[----:B------:R-:W-:-:S03]  /*237b0*/  LEA.HI.X.SX32 R63, R241, R2, 0x2, P3 ;  /* 0x00000002f13f7211 */ /* 0x000fc600018f16ff */
[----:B------:R-:W4:Y:S01]  /*237c0*/  LDL.LU R230, [R1+0x1fc] ;  /* 0x0001fc0001e67983 */ /* 0x000f220000300800 */
[----:B------:R-:W-:-:S03]  /*237d0*/  LEA R238, P4, R65, R4, 0x2 ;  /* 0x0000000441ee7211 */ /* 0x000fc600078810ff */
[----:B------:R-:W4:Y:S01]  /*237e0*/  LDL.LU R228, [R1+0x200] ;  /* 0x0002000001e47983 */ /* 0x000f220000300800 */
[----:B------:R-:W-:-:S03]  /*237f0*/  LEA.HI.X.SX32 R239, R65, R2, 0x2, P4 ;  /* 0x0000000241ef7211 */ /* 0x000fc600020f16ff */
[----:B------:R1:W-:Y:S04]  /*23800*/  STL.64 [R1+0xbb0], R68 ;  /* 0x000bb04401007387 */ /* 0x0003e80000100a00 */
[----:B------:R-:W4:Y:S01]  /*23810*/  LDL.LU R241, [R1+0x208] ;  /* 0x0002080001f17983 */ /* 0x000f220000300800 */
[----:B------:R-:W-:-:S03]  /*23820*/  LEA R232, P5, R229, R4, 0x2 ;  /* 0x00000004e5e87211 */ /* 0x000fc600078a10ff */
[----:B------:R1:W-:Y:S01]  /*23830*/  STL.64 [R1+0xba8], R62 ;  /* 0x000ba83e01007387 */ /* 0x0003e20000100a00 */
[----:B------:R-:W-:Y:S02]  /*23840*/  LEA.HI.X.SX32 R233, R229, R2, 0x2, P5 ;  /* 0x00000002e5e97211 */ /* 0x000fe400028f16ff */
[-C--:B------:R-:W-:Y:S01]  /*23850*/  LEA R234, P6, R236, R4.reuse, 0x2 ;  /* 0x00000004ecea7211 */ /* 0x080fe200078c10ff */
[----:B------:R1:W-:Y:S01]  /*23860*/  STL.64 [R1+0xba0], R238 ;  /* 0x000ba0ee01007387 */ /* 0x0003e20000100a00 */
[----:B--2---:R-:W-:-:S03]  /*23870*/  LEA R66, P0, R56, R4, 0x2 ;  /* 0x0000000438427211 */ /* 0x004fc600078010ff */
[----:B------:R-:W2:Y:S01]  /*23880*/  LDL.LU R65, [R1+0x210] ;  /* 0x0002100001417983 */ /* 0x000ea20000300800 */
[-C--:B------:R-:W-:Y:S02]  /*23890*/  LEA.HI.X.SX32 R235, R236, R2.reuse, 0x2, P6 ;  /* 0x00000002eceb7211 */ /* 0x080fe400030f16ff */
[----:B------:R-:W-:Y:S01]  /*238a0*/  LEA.HI.X.SX32 R67, R56, R2, 0x2, P0 ;  /* 0x0000000238437211 */ /* 0x000fe200000f16ff */
[----:B------:R1:W-:Y:S02]  /*238b0*/  STL.64 [R1+0xb98], R232 ;  /* 0x000b98e801007387 */ /* 0x0003e40000100a00 */
[C---:B-1----:R-:W-:Y:S02]  /*238c0*/  LEA R6, P1, R240.reuse, R4, 0x2 ;  /* 0x00000004f0067211 */ /* 0x042fe400078210ff */
[----:B------:R-:W2:Y:S02]  /*238d0*/  LDL.LU R229, [R1+0x214] ;  /* 0x0002140001e57983 */ /* 0x000ea40000300800 */
[----:B------:R-:W-:-:S02]  /*238e0*/  LEA.HI.X.SX32 R7, R240, R2, 0x2, P1 ;  /* 0x00000002f0077211 */ /* 0x000fc400008f16ff */
[----:B------:R-:W2:Y:S04]  /*238f0*/  LDL.LU R236, [R1+0x21c] ;  /* 0x00021c0001ec7983 */ /* 0x000ea80000300800 */
[----:B------:R1:W-:Y:S01]  /*23900*/  STL.64 [R1+0xb90], R234 ;  /* 0x000b90ea01007387 */ /* 0x0003e20000100a00 */
[----:B------:R-:W-:-:S03]  /*23910*/  LEA R68, P2, R237, R4, 0x2 ;  /* 0x00000004ed447211 */ /* 0x000fc600078410ff */
[----:B------:R-:W2:Y:S01]  /*23920*/  LDL.LU R56, [R1+0x220] ;  /* 0x0002200001387983 */ /* 0x000ea20000300800 */
[----:B------:R-:W-:-:S03]  /*23930*/  LEA.HI.X.SX32 R69, R237, R2, 0x2, P2 ;  /* 0x00000002ed457211 */ /* 0x000fc600010f16ff */
[----:B------:R1:W-:Y:S01]  /*23940*/  STL.64 [R1+0xb88], R66 ;  /* 0x000b884201007387 */ /* 0x0003e20000100a00 */
[----:B------:R-:W-:-:S03]  /*23950*/  LEA R62, P3, R64, R4, 0x2 ;  /* 0x00000004403e7211 */ /* 0x000fc600078610ff */
[----:B------:R3:W-:Y:S01]  /*23960*/  STL.64 [R1+0xb80], R6 ;  /* 0x000b800601007387 */ /* 0x0007e20000100a00 */
[----:B------:R-:W-:-:S03]  /*23970*/  LEA.HI.X.SX32 R63, R64, R2, 0x2, P3 ;  /* 0x00000002403f7211 */ /* 0x000fc600018f16ff */
[----:B------:R-:W2:Y:S01]  /*23980*/  LDL.LU R240, [R1+0x228] ;  /* 0x0002280001f07983 */ /* 0x000ea20000300800 */
[----:B------:R-:W-:-:S03]  /*23990*/  LEA R238, P4, R249, R4, 0x2 ;  /* 0x00000004f9ee7211 */ /* 0x000fc600078810ff */
[----:B------:R3:W-:Y:S01]  /*239a0*/  STL.64 [R1+0xb78], R68 ;  /* 0x000b784401007387 */ /* 0x0007e20000100a00 */
[----:B------:R-:W-:-:S03]  /*239b0*/  LEA R232, P5, R248, R4, 0x2 ;  /* 0x00000004f8e87211 */ /* 0x000fc600078a10ff */
[----:B------:R-:W2:Y:S01]  /*239c0*/  LDL.LU R237, [R1+0x22c] ;  /* 0x00022c0001ed7983 */ /* 0x000ea20000300800 */
[----:B------:R-:W-:-:S03]  /*239d0*/  LEA.HI.X.SX32 R239, R249, R2, 0x2, P4 ;  /* 0x00000002f9ef7211 */ /* 0x000fc600020f16ff */
[----:B------:R-:W2:Y:S01]  /*239e0*/  LDL.LU R64, [R1+0x230] ;  /* 0x0002300001407983 */ /* 0x000ea20000300800 */
[----:B------:R-:W-:-:S03]  /*239f0*/  LEA.HI.X.SX32 R233, R248, R2, 0x2, P5 ;  /* 0x00000002f8e97211 */ /* 0x000fc600028f16ff */
[----:B------:R4:W-:Y:S04]  /*23a00*/  STL.64 [R1+0xb70], R62 ;  /* 0x000b703e01007387 */ /* 0x0009e80000100a00 */
[----:B------:R-:W2:Y:S01]  /*23a10*/  LDL.LU R249, [R1+0x234] ;  /* 0x0002340001f97983 */ /* 0x000ea20000300800 */
[----:B-1----:R-:W-:-:S03]  /*23a20*/  LEA R234, P6, R3, R4, 0x2 ;  /* 0x0000000403ea7211 */ /* 0x002fc600078c10ff */
[----:B------:R1:W-:Y:S01]  /*23a30*/  STL.64 [R1+0xb68], R238 ;  /* 0x000b68ee01007387 */ /* 0x0003e20000100a00 */
[----:B------:R-:W-:-:S03]  /*23a40*/  LEA.HI.X.SX32 R235, R3, R2, 0x2, P6 ;  /* 0x0000000203eb7211 */ /* 0x000fc600030f16ff */
[----:B------:R1:W-:Y:S04]  /*23a50*/  STL.64 [R1+0xb60], R232 ;  /* 0x000b60e801007387 */ /* 0x0003e80000100a00 */
[----:B------:R-:W2:Y:S01]  /*23a60*/  LDL.LU R248, [R1+0x240] ;  /* 0x0002400001f87983 */ /* 0x000ea20000300800 */
[----:B------:R-:W-:-:S03]  /*23a70*/  LEA R66, P0, R108, R4, 0x2 ;  /* 0x000000046c427211 */ /* 0x000fc600078010ff */
[----:B------:R1:W-:Y:S04]  /*23a80*/  STL.64 [R1+0xb58], R234 ;  /* 0x000b58ea01007387 */ /* 0x0003e80000100a00 */
[----:B------:R-:W2:Y:S01]  /*23a90*/  LDL.LU R3, [R1+0x244] ;  /* 0x0002440001037983 */ /* 0x000ea20000300800 */
[----:B------:R-:W-:-:S03]  /*23aa0*/  LEA.HI.X.SX32 R67, R108, R2, 0x2, P0 ;  /* 0x000000026c437211 */ /* 0x000fc600000f16ff */
[----:B------:R-:W2:Y:S04]  /*23ab0*/  LDL.LU R108, [R1+0x248] ;  /* 0x00024800016c7983 */ /* 0x000ea80000300800 */
[----:B------:R2:W-:Y:S01]  /*23ac0*/  STL.64 [R1+0xb50], R66 ;  /* 0x000b504201007387 */ /* 0x0005e20000100a00 */
[----:B---3--:R-:W-:-:S04]  /*23ad0*/  LEA R6, P1, R61, R4, 0x2 ;  /* 0x000000043d067211 */ /* 0x008fc800078210ff */
[----:B------:R-:W-:Y:S02]  /*23ae0*/  LEA.HI.X.SX32 R7, R61, R2, 0x2, P1 ;  /* 0x000000023d077211 */ /* 0x000fe400008f16ff */
[----:B------:R-:W3:Y:S01]  /*23af0*/  LDL.LU R61, [R1+0x24c] ;  /* 0x00024c00013d7983 */ /* 0x000ee20000300800 */
[----:B------:R-:W-:-:S04]  /*23b00*/  LEA R68, P2, R231, R4, 0x2 ;  /* 0x00000004e7447211 */ /* 0x000fc800078410ff */
[----:B------:R-:W-:Y:S01]  /*23b10*/  LEA.HI.X.SX32 R69, R231, R2, 0x2, P2 ;  /* 0x00000002e7457211 */ /* 0x000fe200010f16ff */
[----:B------:R2:W-:Y:S04]  /*23b20*/  STL.64 [R1+0xb48], R6 ;  /* 0x000b480601007387 */ /* 0x0005e80000100a00 */
[----:B------:R2:W-:Y:S04]  /*23b30*/  STL.64 [R1+0xb40], R68 ;  /* 0x000b404401007387 */ /* 0x0005e80000100a00 */
[----:B------:R-:W3:Y:S01]  /*23b40*/  LDL.LU R231, [R1+0x250] ;  /* 0x0002500001e77983 */ /* 0x000ee20000300800 */
[----:B----4-:R-:W-:-:S04]  /*23b50*/  LEA R62, P3, R5, R4, 0x2 ;  /* 0x00000004053e7211 */ /* 0x010fc800078610ff */
[----:B------:R-:W-:Y:S02]  /*23b60*/  LEA.HI.X.SX32 R63, R5, R2, 0x2, P3 ;  /* 0x00000002053f7211 */ /* 0x000fe400018f16ff */
[-C--:B-1----:R-:W-:Y:S02]  /*23b70*/  LEA R238, P4, R230, R4.reuse, 0x2 ;  /* 0x00000004e6ee7211 */ /* 0x082fe400078810ff */
[----:B------:R-:W-:Y:S02]  /*23b80*/  LEA R232, P5, R228, R4, 0x2 ;  /* 0x00000004e4e87211 */ /* 0x000fe400078a10ff */
        /* <DEDUP_REMOVED lines=9> */
[----:B--2---:R-:W-:-:S03]  /*23c20*/  LEA R66, P0, R65, R4, 0x2 ;  /* 0x0000000441427211 */ /* 0x004fc600078010ff */
[----:B------:R2:W-:Y:S01]  /*23c30*/  STL.64 [R1+0xb28], R232 ;  /* 0x000b28e801007387 */ /* 0x0005e20000100a00 */
[----:B------:R-:W-:-:S03]  /*23c40*/  LEA.HI.X.SX32 R67, R65, R2, 0x2, P0 ;  /* 0x0000000241437211 */ /* 0x000fc600000f16ff */
[----:B------:R2:W-:Y:S01]  /*23c50*/  STL.64 [R1+0xb20], R234 ;  /* 0x000b20ea01007387 */ /* 0x0005e20000100a00 */
[----:B------:R-:W-:-:S03]  /*23c60*/  LEA R6, P1, R229, R4, 0x2 ;  /* 0x00000004e5067211 */ /* 0x000fc600078210ff */
[----:B------:R-:W4:Y:S01]  /*23c70*/  LDL.LU R241, [R1+0x268] ;  /* 0x0002680001f17983 */ /* 0x000f220000300800 */
[C---:B------:R-:W-:Y:S02]  /*23c80*/  LEA R68, P2, R236.reuse, R4, 0x2 ;  /* 0x00000004ec447211 */ /* 0x040fe400078410ff */
[-C--:B------:R-:W-:Y:S01]  /*23c90*/  LEA.HI.X.SX32 R7, R229, R2.reuse, 0x2, P1 ;  /* 0x00000002e5077211 */ /* 0x080fe200008f16ff */
[----:B------:R2:W-:Y:S01]  /*23ca0*/  STL.64 [R1+0xb18], R66 ;  /* 0x000b184201007387 */ /* 0x0005e20000100a00 */
[----:B------:R-:W-:-:S03]  /*23cb0*/  LEA.HI.X.SX32 R69, R236, R2, 0x2, P2 ;  /* 0x00000002ec457211 */ /* 0x000fc600010f16ff */
[----:B------:R-:W4:Y:S01]  /*23cc0*/  LDL.LU R65, [R1+0x26c] ;  /* 0x00026c0001417983 */ /* 0x000f220000300800 */
[----:B-1----:R-:W-:-:S03]  /*23cd0*/  LEA R62, P3, R56, R4, 0x2 ;  /* 0x00000004383e7211 */ /* 0x002fc600078610ff */
[----:B------:R-:W4:Y:S01]  /*23ce0*/  LDL.LU R229, [R1+0x278] ;  /* 0x0002780001e57983 */ /* 0x000f220000300800 */
[----:B------:R-:W-:-:S03]  /*23cf0*/  LEA.HI.X.SX32 R63, R56, R2, 0x2, P3 ;  /* 0x00000002383f7211 */ /* 0x000fc600018f16ff */
[----:B------:R1:W-:Y:S04]  /*23d00*/  STL.64 [R1+0xb10], R6 ;  /* 0x000b100601007387 */ /* 0x0003e80000100a00 */
[----:B------:R-:W4:Y:S01]  /*23d10*/  LDL.LU R236, [R1+0x27c] ;  /* 0x00027c0001ec7983 */ /* 0x000f220000300800 */
[----:B------:R-:W-:-:S03]  /*23d20*/  LEA R238, P4, R240, R4, 0x2 ;  /* 0x00000004f0ee7211 */ /* 0x000fc600078810ff */
[----:B------:R1:W-:Y:S01]  /*23d30*/  STL.64 [R1+0xb08], R68 ;  /* 0x000b084401007387 */ /* 0x0003e20000100a00 */
[----:B------:R-:W-:Y:S02]  /*23d40*/  LEA.HI.X.SX32 R239, R240, R2, 0x2, P4 ;  /* 0x00000002f0ef7211 */ /* 0x000fe400020f16ff */
[-C--:B--2---:R-:W-:Y:S01]  /*23d50*/  LEA R232, P5, R237, R4.reuse, 0x2 ;  /* 0x00000004ede87211 */ /* 0x084fe200078a10ff */
[----:B------:R2:W-:Y:S01]  /*23d60*/  STL.64 [R1+0xb00], R62 ;  /* 0x000b003e01007387 */ /* 0x0005e20000100a00 */
[----:B------:R-:W-:-:S03]  /*23d70*/  LEA R234, P6, R64, R4, 0x2 ;  /* 0x0000000440ea7211 */ /* 0x000fc600078c10ff */
[----:B------:R-:W4:Y:S01]  /*23d80*/  LDL.LU R56, [R1+0x280] ;  /* 0x0002800001387983 */ /* 0x000f220000300800 */
[-C--:B------:R-:W-:Y:S02]  /*23d90*/  LEA.HI.X.SX32 R233, R237, R2.reuse, 0x2, P5 ;  /* 0x00000002ede97211 */ /* 0x080fe400028f16ff */
[----:B------:R-:W-:Y:S01]  /*23da0*/  LEA.HI.X.SX32 R235, R64, R2, 0x2, P6 ;  /* 0x0000000240eb7211 */ /* 0x000fe200030f16ff */
[----:B------:R3:W-:Y:S01]  /*23db0*/  STL.64 [R1+0xaf8], R238 ;  /* 0x000af8ee01007387 */ /* 0x0007e20000100a00 */
[----:B------:R-:W-:-:S03]  /*23dc0*/  LEA R66, P0, R249, R4, 0x2 ;  /* 0x00000004f9427211 */ /* 0x000fc600078010ff */
[----:B------:R-:W4:Y:S01]  /*23dd0*/  LDL.LU R240, [R1+0x28c] ;  /* 0x00028c0001f07983 */ /* 0x000f220000300800 */
[----:B------:R-:W-:-:S03]  /*23de0*/  LEA.HI.X.SX32 R67, R249, R2, 0x2, P0 ;  /* 0x00000002f9437211 */ /* 0x000fc600000f16ff */
[----:B------:R-:W4:Y:S04]  /*23df0*/  LDL.LU R237, [R1+0x294] ;  /* 0x0002940001ed7983 */ /* 0x000f280000300800 */
[----:B------:R3:W-:Y:S01]  /*23e00*/  STL.64 [R1+0xaf0], R232 ;  /* 0x000af0e801007387 */ /* 0x0007e20000100a00 */
[----:B-1----:R-:W-:-:S03]  /*23e10*/  LEA R6, P1, R248, R4, 0x2 ;  /* 0x00000004f8067211 */ /* 0x002fc600078210ff */
[----:B------:R-:W4:Y:S04]  /*23e20*/  LDL.LU R64, [R1+0x298] ;  /* 0x0002980001407983 */ /* 0x000f280000300800 */
[----:B------:R4:W-:Y:S01]  /*23e30*/  STL.64 [R1+0xae8], R234 ;  /* 0x000ae8ea01007387 */ /* 0x0009e20000100a00 */
[----:B------:R-:W-:-:S03]  /*23e40*/  LEA.HI.X.SX32 R7, R248, R2, 0x2, P1 ;  /* 0x00000002f8077211 */ /* 0x000fc600008f16ff */
[----:B------:R1:W-:Y:S01]  /*23e50*/  STL.64 [R1+0xae0], R66 ;  /* 0x000ae04201007387 */ /* 0x0003e20000100a00 */
[----:B------:R-:W-:-:S03]  /*23e60*/  LEA R68, P2, R3, R4, 0x2 ;  /* 0x0000000403447211 */ /* 0x000fc600078410ff */
[----:B------:R-:W4:Y:S01]  /*23e70*/  LDL.LU R249, [R1+0x29c] ;  /* 0x00029c0001f97983 */ /* 0x000f220000300800 */
[----:B------:R-:W-:-:S03]  /*23e80*/  LEA.HI.X.SX32 R69, R3, R2, 0x2, P2 ;  /* 0x0000000203457211 */ /* 0x000fc600010f16ff */
[----:B------:R1:W-:Y:S01]  /*23e90*/  STL.64 [R1+0xad8], R6 ;  /* 0x000ad80601007387 */ /* 0x0003e20000100a00 */
[----:B--2---:R-:W-:-:S03]  /*23ea0*/  LEA R62, P3, R108, R4, 0x2 ;  /* 0x000000046c3e7211 */ /* 0x004fc600078610ff */
[----:B------:R-:W2:Y:S01]  /*23eb0*/  LDL.LU R248, [R1+0x2a0] ;  /* 0x0002a00001f87983 */ /* 0x000ea20000300800 */
[----:B------:R-:W-:-:S03]  /*23ec0*/  LEA.HI.X.SX32 R63, R108, R2, 0x2, P3 ;  /* 0x000000026c3f7211 */ /* 0x000fc600018f16ff */
[----:B------:R-:W2:Y:S04]  /*23ed0*/  LDL.LU R3, [R1+0x2a4] ;  /* 0x0002a40001037983 */ /* 0x000ea80000300800 */
[----:B------:R1:W-:Y:S04]  /*23ee0*/  STL.64 [R1+0xad0], R68 ;  /* 0x000ad04401007387 */ /* 0x0003e80000100a00 */
[----:B------:R-:W2:Y:S04]  /*23ef0*/  LDL.LU R108, [R1+0x2b4] ;  /* 0x0002b400016c7983 */ /* 0x000ea80000300800 */
[----:B------:R1:W-:Y:S01]  /*23f00*/  STL.64 [R1+0xac8], R62 ;  /* 0x000ac83e01007387 */ /* 0x0003e20000100a00 */
[----:B---3--:R-:W-:-:S04]  /*23f10*/  LEA R238, P4, R61, R4, 0x2 ;  /* 0x000000043dee7211 */ /* 0x008fc800078810ff */
[----:B------:R-:W-:-:S05]  /*23f20*/  LEA.HI.X.SX32 R239, R61, R2, 0x2, P4 ;  /* 0x000000023def7211 */ /* 0x000fca00020f16ff */
[----:B------:R3:W-:Y:S04]  /*23f30*/  STL.64 [R1+0xac0], R238 ;  /* 0x000ac0ee01007387 */ /* 0x0007e80000100a00 */
[----:B------:R-:W2:Y:S01]  /*23f40*/  LDL.LU R61, [R1+0x2b8] ;  /* 0x0002b800013d7983 */ /* 0x000ea20000300800 */
[----:B------:R-:W-:-:S04]  /*23f50*/  LEA R232, P5, R231, R4, 0x2 ;  /* 0x00000004e7e87211 */ /* 0x000fc800078a10ff */
[----:B------:R-:W-:-:S05]  /*23f60*/  LEA.HI.X.SX32 R233, R231, R2, 0x2, P5 ;  /* 0x00000002e7e97211 */ /* 0x000fca00028f16ff */
[----:B------:R3:W-:Y:S04]  /*23f70*/  STL.64 [R1+0xab8], R232 ;  /* 0x000ab8e801007387 */ /* 0x0007e80000100a00 */
[----:B------:R-:W2:Y:S01]  /*23f80*/  LDL.LU R231, [R1+0x2bc] ;  /* 0x0002bc0001e77983 */ /* 0x000ea20000300800 */
[CC--:B----4-:R-:W-:Y:S02]  /*23f90*/  LEA R234, P6, R5.reuse, R4.reuse, 0x2 ;  /* 0x0000000405ea7211 */ /* 0x0d0fe400078c10ff */
[C---:B-1----:R-:W-:Y:S02]  /*23fa0*/  LEA R66, P0, R230.reuse, R4, 0x2 ;  /* 0x00000004e6427211 */ /* 0x042fe400078010ff */
[-C--:B------:R-:W-:Y:S02]  /*23fb0*/  LEA.HI.X.SX32 R235, R5, R2.reuse, 0x2, P6 ;  /* 0x0000000205eb7211 */ /* 0x080fe400030f16ff */
[----:B------:R-:W-:Y:S01]  /*23fc0*/  LEA.HI.X.SX32 R67, R230, R2, 0x2, P0 ;  /* 0x00000002e6437211 */ /* 0x000fe200000f16ff */
[----:B------:R-:W4:Y:S01]  /*23fd0*/  LDL.LU R5, [R1+0x2c4] ;  /* 0x0002c40001057983 */ /* 0x000f220000300800 */
[----:B------:R-:W-:-:S03]  /*23fe0*/  LEA R6, P1, R228, R4, 0x2 ;  /* 0x00000004e4067211 */ /* 0x000fc600078210ff */
[----:B------:R1:W-:Y:S01]  /*23ff0*/  STL.64 [R1+0xab0], R234 ;  /* 0x000ab0ea01007387 */ /* 0x0003e20000100a00 */
[----:B------:R-:W-:-:S03]  /*24000*/  LEA.HI.X.SX32 R7, R228, R2, 0x2, P1 ;  /* 0x00000002e4077211 */ /* 0x000fc600008f16ff */
[----:B------:R-:W4:Y:S01]  /*24010*/  LDL.LU R230, [R1+0x2cc] ;  /* 0x0002cc0001e67983 */ /* 0x000f220000300800 */
[----:B------:R-:W-:-:S03]  /*24020*/  LEA R68, P2, R241, R4, 0x2 ;  /* 0x00000004f1447211 */ /* 0x000fc600078410ff */
[----:B------:R1:W-:Y:S01]  /*24030*/  STL.64 [R1+0xaa8], R66 ;  /* 0x000aa84201007387 */ /* 0x0003e20000100a00 */
[----:B------:R-:W-:-:S03]  /*24040*/  LEA.HI.X.SX32 R69, R241, R2, 0x2, P2 ;  /* 0x00000002f1457211 */ /* 0x000fc600010f16ff */
[----:B------:R1:W-:Y:S04]  /*24050*/  STL.64 [R1+0xaa0], R6 ;  /* 0x000aa00601007387 */ /* 0x0003e80000100a00 */
[----:B------:R-:W4:Y:S01]  /*24060*/  LDL.LU R228, [R1+0x2d0] ;  /* 0x0002d00001e47983 */ /* 0x000f220000300800 */
[-C--:B------:R-:W-:Y:S02]  /*24070*/  LEA R62, P3, R65, R4.reuse, 0x2 ;  /* 0x00000004413e7211 */ /* 0x080fe400078610ff */
[----:B---3--:R-:W-:Y:S02]  /*24080*/  LEA R238, P4, R229, R4, 0x2 ;  /* 0x00000004e5ee7211 */ /* 0x008fe400078810ff */
        /* <DEDUP_REMOVED lines=9> */
[----:B-1----:R-:W-:-:S03]  /*24120*/  LEA R234, P6, R56, R4, 0x2 ;  /* 0x0000000438ea7211 */ /* 0x002fc600078c10ff */
        /* <DEDUP_REMOVED lines=10> */
[----:B---3--:R-:W-:-:S03]  /*241d0*/  LEA R68, P2, R64, R4, 0x2 ;  /* 0x0000000440447211 */ /* 0x008fc600078410ff */
[----:B------:R-:W3:Y:S01]  /*241e0*/  LDL.LU R240, [R1+0x2f4] ;  /* 0x0002f40001f07983 */ /* 0x000ee20000300800 */
[----:B------:R-:W-:-:S03]  /*241f0*/  LEA.HI.X.SX32 R69, R64, R2, 0x2, P2 ;  /* 0x0000000240457211 */ /* 0x000fc600010f16ff */
[----:B------:R1:W-:Y:S04]  /*24200*/  STL.64 [R1+0xa70], R66 ;  /* 0x000a704201007387 */ /* 0x0003e80000100a00 */
[----:B------:R-:W3:Y:S01]  /*24210*/  LDL.LU R237, [R1+0x2f8] ;  /* 0x0002f80001ed7983 */ /* 0x000ee20000300800 */
[----:B------:R-:W-:-:S03]  /*24220*/  LEA R62, P3, R249, R4, 0x2 ;  /* 0x00000004f93e7211 */ /* 0x000fc600078610ff */
[----:B------:R1:W-:Y:S01]  /*24230*/  STL.64 [R1+0xa68], R6 ;  /* 0x000a680601007387 */ /* 0x0003e20000100a00 */
[----:B------:R-:W-:-:S03]  /*24240*/  LEA.HI.X.SX32 R63, R249, R2, 0x2, P3 ;  /* 0x00000002f93f7211 */ /* 0x000fc600018f16ff */
[----:B------:R4:W-:Y:S01]  /*24250*/  STL.64 [R1+0xa60], R68 ;  /* 0x000a604401007387 */ /* 0x0009e20000100a00 */
[----:B--2---:R-:W-:-:S03]  /*24260*/  LEA R238, P4, R248, R4, 0x2 ;  /* 0x00000004f8ee7211 */ /* 0x004fc600078810ff */
[----:B------:R-:W2:Y:S01]  /*24270*/  LDL.LU R64, [R1+0x304] ;  /* 0x0003040001407983 */ /* 0x000ea20000300800 */
[----:B------:R-:W-:-:S03]  /*24280*/  LEA.HI.X.SX32 R239, R248, R2, 0x2, P4 ;  /* 0x00000002f8ef7211 */ /* 0x000fc600020f16ff */
[----:B------:R4:W-:Y:S01]  /*24290*/  STL.64 [R1+0xa58], R62 ;  /* 0x000a583e01007387 */ /* 0x0009e20000100a00 */
[----:B-1----:R-:W-:-:S03]  /*242a0*/  LEA R232, P5, R3, R4, 0x2 ;  /* 0x0000000403e87211 */ /* 0x002fc600078a10ff */
[----:B------:R-:W2:Y:S01]  /*242b0*/  LDL.LU R249, [R1+0x30c] ;  /* 0x00030c0001f97983 */ /* 0x000ea20000300800 */
[C---:B------:R-:W-:Y:S02]  /*242c0*/  LEA R234, P6, R108.reuse, R4, 0x2 ;  /* 0x000000046cea7211 */ /* 0x040fe400078c10ff */
[-C--:B------:R-:W-:Y:S01]  /*242d0*/  LEA.HI.X.SX32 R233, R3, R2.reuse, 0x2, P5 ;  /* 0x0000000203e97211 */ /* 0x080fe200028f16ff */
[----:B------:R-:W2:Y:S01]  /*242e0*/  LDL.LU R248, [R1+0x310] ;  /* 0x0003100001f87983 */ /* 0x000ea20000300800 */
[----:B------:R-:W-:-:S03]  /*242f0*/  LEA.HI.X.SX32 R235, R108, R2, 0x2, P6 ;  /* 0x000000026ceb7211 */ /* 0x000fc600030f16ff */
[----:B------:R1:W-:Y:S04]  /*24300*/  STL.64 [R1+0xa50], R238 ;  /* 0x000a50ee01007387 */ /* 0x0003e80000100a00 */
[----:B------:R-:W2:Y:S04]  /*24310*/  LDL.LU R3, [R1+0x314] ;  /* 0x0003140001037983 */ /* 0x000ea80000300800 */
[----:B------:R1:W-:Y:S04]  /*24320*/  STL.64 [R1+0xa48], R232 ;  /* 0x000a48e801007387 */ /* 0x0003e80000100a00 */
[----:B------:R1:W-:Y:S04]  /*24330*/  STL.64 [R1+0xa40], R234 ;  /* 0x000a40ea01007387 */ /* 0x0003e80000100a00 */
[----:B------:R-:W2:Y:S01]  /*24340*/  LDL.LU R108, [R1+0x318] ;  /* 0x00031800016c7983 */ /* 0x000ea20000300800 */
[----:B------:R-:W-:-:S04]  /*24350*/  LEA R66, P0, R61, R4, 0x2 ;  /* 0x000000043d427211 */ /* 0x000fc800078010ff */
[----:B------:R-:W-:-:S05]  /*24360*/  LEA.HI.X.SX32 R67, R61, R2, 0x2, P0 ;  /* 0x000000023d437211 */ /* 0x000fca00000f16ff */
[----:B------:R1:W-:Y:S04]  /*24370*/  STL.64 [R1+0xa38], R66 ;  /* 0x000a384201007387 */ /* 0x0003e80000100a00 */
[----:B------:R-:W2:Y:S01]  /*24380*/  LDL.LU R61, [R1+0x31c] ;  /* 0x00031c00013d7983 */ /* 0x000ea20000300800 */
[----:B------:R-:W-:-:S04]  /*24390*/  LEA R6, P1, R231, R4, 0x2 ;  /* 0x00000004e7067211 */ /* 0x000fc800078210ff */
[----:B------:R-:W-:Y:S02]  /*243a0*/  LEA.HI.X.SX32 R7, R231, R2, 0x2, P1 ;  /* 0x00000002e7077211 */ /* 0x000fe400008f16ff */
[----:B------:R-:W2:Y:S04]  /*243b0*/  LDL.LU R231, [R1+0x32c] ;  /* 0x00032c0001e77983 */ /* 0x000ea80000300800 */
[----:B------:R1:W-:Y:S01]  /*243c0*/  STL.64 [R1+0xa30], R6 ;  /* 0x000a300601007387 */ /* 0x0003e20000100a00 */
[----:B----4-:R-:W-:-:S04]  /*243d0*/  LEA R68, P2, R5, R4, 0x2 ;  /* 0x0000000405447211 */ /* 0x010fc800078410ff */
[----:B------:R-:W-:Y:S02]  /*243e0*/  LEA.HI.X.SX32 R69, R5, R2, 0x2, P2 ;  /* 0x0000000205457211 */ /* 0x000fe400010f16ff */
[----:B------:R-:W4:Y:S01]  /*243f0*/  LDL.LU R5, [R1+0x330] ;  /* 0x0003300001057983 */ /* 0x000f220000300800 */
[----:B------:R-:W-:-:S04]  /*24400*/  LEA R62, P3, R230, R4, 0x2 ;  /* 0x00000004e63e7211 */ /* 0x000fc800078610ff */
[----:B------:R-:W-:Y:S01]  /*24410*/  LEA.HI.X.SX32 R63, R230, R2, 0x2, P3 ;  /* 0x00000002e63f7211 */ /* 0x000fe200018f16ff */
[----:B------:R1:W-:Y:S04]  /*24420*/  STL.64 [R1+0xa28], R68 ;  /* 0x000a284401007387 */ /* 0x0003e80000100a00 */
[----:B------:R3:W-:Y:S04]  /*24430*/  STL.64 [R1+0xa20], R62 ;  /* 0x000a203e01007387 */ /* 0x0007e80000100a00 */
[----:B------:R-:W4:Y:S01]  /*24440*/  LDL.LU R230, [R1+0x334] ;  /* 0x0003340001e67983 */ /* 0x000f220000300800 */
[----:B-1----:R-:W-:-:S04]  /*24450*/  LEA R238, P4, R228, R4, 0x2 ;  /* 0x00000004e4ee7211 */ /* 0x002fc800078810ff */
[----:B------:R-:W-:Y:S02]  /*24460*/  LEA.HI.X.SX32 R239, R228, R2, 0x2, P4 ;  /* 0x00000002e4ef7211 */ /* 0x000fe400020f16ff */
[-C--:B------:R-:W-:Y:S02]  /*24470*/  LEA R232, P5, R241, R4.reuse, 0x2 ;  /* 0x00000004f1e87211 */ /* 0x080fe400078a10ff */
        /* <DEDUP_REMOVED lines=12> */
[----:B------:R-:W-:-:S03]  /*24540*/  LEA.HI.X.SX32 R7, R236, R2, 0x2, P1 ;  /* 0x00000002ec077211 */ /* 0x000fc600008f16ff */
[----:B------:R2:W-:Y:S01]  /*24550*/  STL.64 [R1+0xa00], R66 ;  /* 0x000a004201007387 */ /* 0x0005e20000100a00 */
[----:B------:R-:W-:-:S03]  /*24560*/  LEA R68, P2, R56, R4, 0x2 ;  /* 0x0000000438447211 */ /* 0x000fc600078410ff */
[----:B------:R-:W4:Y:S01]  /*24570*/  LDL.LU R229, [R1+0x34c] ;  /* 0x00034c0001e57983 */ /* 0x000f220000300800 */
[----:B---3--:R-:W-:Y:S02]  /*24580*/  LEA R62, P3, R240, R4, 0x2 ;  /* 0x00000004f03e7211 */ /* 0x008fe400078610ff */
        /* <DEDUP_REMOVED lines=9> */
[----:B--2---:R-:W-:-:S03]  /*24620*/  LEA R232, P5, R64, R4, 0x2 ;  /* 0x0000000440e87211 */ /* 0x004fc600078a10ff */
[----:B------:R2:W-:Y:S01]  /*24630*/  STL.64 [R1+0x9e8], R62 ;  /* 0x0009e83e01007387 */ /* 0x0005e20000100a00 */
[----:B------:R-:W-:Y:S02]  /*24640*/  LEA.HI.X.SX32 R233, R64, R2, 0x2, P5 ;  /* 0x0000000240e97211 */ /* 0x000fe400028f16ff */
[C---:B------:R-:W-:Y:S01]  /*24650*/  LEA R234, P6, R249.reuse, R4, 0x2 ;  /* 0x00000004f9ea7211 */ /* 0x040fe200078c10ff */
[----:B------:R2:W-:Y:S03]  /*24660*/  STL.64 [R1+0x9e0], R238 ;  /* 0x0009e0ee01007387 */ /* 0x0005e60000100a00 */
[----:B------:R-:W-:Y:S01]  /*24670*/  LEA.HI.X.SX32 R235, R249, R2, 0x2, P6 ;  /* 0x00000002f9eb7211 */ /* 0x000fe200030f16ff */
[----:B------:R-:W4:Y:S01]  /*24680*/  LDL.LU R237, [R1+0x364] ;  /* 0x0003640001ed7983 */ /* 0x000f220000300800 */
[----:B------:R-:W-:-:S03]  /*24690*/  LEA R66, P0, R248, R4, 0x2 ;  /* 0x00000004f8427211 */ /* 0x000fc600078010ff */
[----:B------:R4:W-:Y:S01]  /*246a0*/  STL.64 [R1+0x9d8], R232 ;  /* 0x0009d8e801007387 */ /* 0x0009e20000100a00 */
[----:B---3--:R-:W-:-:S03]  /*246b0*/  LEA R6, P1, R3, R4, 0x2 ;  /* 0x0000000403067211 */ /* 0x008fc600078210ff */
[----:B------:R-:W3:Y:S01]  /*246c0*/  LDL.LU R64, [R1+0x368] ;  /* 0x0003680001407983 */ /* 0x000ee20000300800 */
[----:B------:R-:W-:-:S03]  /*246d0*/  LEA.HI.X.SX32 R67, R248, R2, 0x2, P0 ;  /* 0x00000002f8437211 */ /* 0x000fc600000f16ff */
[----:B------:R-:W3:Y:S01]  /*246e0*/  LDL.LU R249, [R1+0x36c] ;  /* 0x00036c0001f97983 */ /* 0x000ee20000300800 */
[----:B------:R-:W-:-:S03]  /*246f0*/  LEA.HI.X.SX32 R7, R3, R2, 0x2, P1 ;  /* 0x0000000203077211 */ /* 0x000fc600008f16ff */
[----:B------:R4:W-:Y:S04]  /*24700*/  STL.64 [R1+0x9d0], R234 ;  /* 0x0009d0ea01007387 */ /* 0x0009e80000100a00 */
[----:B------:R-:W3:Y:S01]  /*24710*/  LDL.LU R248, [R1+0x370] ;  /* 0x0003700001f87983 */ /* 0x000ee20000300800 */
[----:B-1----:R-:W-:-:S03]  /*24720*/  LEA R68, P2, R108, R4, 0x2 ;  /* 0x000000046c447211 */ /* 0x002fc600078410ff */
[----:B------:R1:W-:Y:S01]  /*24730*/  STL.64 [R1+0x9c8], R66 ;  /* 0x0009c84201007387 */ /* 0x0003e20000100a00 */
[----:B------:R-:W-:-:S03]  /*24740*/  LEA.HI.X.SX32 R69, R108, R2, 0x2, P2 ;  /* 0x000000026c457211 */ /* 0x000fc600010f16ff */
[----:B------:R1:W-:Y:S04]  /*24750*/  STL.64 [R1+0x9c0], R6 ;  /* 0x0009c00601007387 */ /* 0x0003e80000100a00 */
[----:B------:R-:W3:Y:S04]  /*24760*/  LDL.LU R3, [R1+0x374] ;  /* 0x0003740001037983 */ /* 0x000ee80000300800 */
[----:B------:R1:W-:Y:S04]  /*24770*/  STL.64 [R1+0x9b8], R68 ;  /* 0x0009b84401007387 */ /* 0x0003e80000100a00 */
[----:B------:R-:W3:Y:S01]  /*24780*/  LDL.LU R108, [R1+0x384] ;  /* 0x00038400016c7983 */ /* 0x000ee20000300800 */
[----:B--2---:R-:W-:-:S04]  /*24790*/  LEA R62, P3, R61, R4, 0x2 ;  /* 0x000000043d3e7211 */ /* 0x004fc800078610ff */
[----:B------:R-:W-:Y:S02]  /*247a0*/  LEA.HI.X.SX32 R63, R61, R2, 0x2, P3 ;  /* 0x000000023d3f7211 */ /* 0x000fe400018f16ff */
[----:B------:R-:W2:Y:S01]  /*247b0*/  LDL.LU R61, [R1+0x388] ;  /* 0x00038800013d7983 */ /* 0x000ea20000300800 */
[----:B------:R-:W-:-:S03]  /*247c0*/  LEA R238, P4, R231, R4, 0x2 ;  /* 0x00000004e7ee7211 */ /* 0x000fc600078810ff */
[----:B------:R1:W-:Y:S01]  /*247d0*/  STL.64 [R1+0x9b0], R62 ;  /* 0x0009b03e01007387 */ /* 0x0003e20000100a00 */
[----:B------:R-:W-:-:S03]  /*247e0*/  LEA.HI.X.SX32 R239, R231, R2, 0x2, P4 ;  /* 0x00000002e7ef7211 */ /* 0x000fc600020f16ff */
[----:B------:R-:W2:Y:S04]  /*247f0*/  LDL.LU R231, [R1+0x38c] ;  /* 0x00038c0001e77983 */ /* 0x000ea80000300800 */
[----:B------:R1:W-:Y:S01]  /*24800*/  STL.64 [R1+0x9a8], R238 ;  /* 0x0009a8ee01007387 */ /* 0x0003e20000100a00 */
[----:B----4-:R-:W-:-:S04]  /*24810*/  LEA R232, P5, R5, R4, 0x2 ;  /* 0x0000000405e87211 */ /* 0x010fc800078a10ff */
[----:B------:R-:W-:Y:S02]  /*24820*/  LEA.HI.X.SX32 R233, R5, R2, 0x2, P5 ;  /* 0x0000000205e97211 */ /* 0x000fe400028f16ff */
[----:B------:R-:W-:-:S03]  /*24830*/  LEA R234, P6, R230, R4, 0x2 ;  /* 0x00000004e6ea7211 */ /* 0x000fc600078c10ff */
[----:B------:R4:W-:Y:S01]  /*24840*/  STL.64 [R1+0x9a0], R232 ;  /* 0x0009a0e801007387 */ /* 0x0009e20000100a00 */
[----:B------:R-:W-:-:S03]  /*24850*/  LEA.HI.X.SX32 R235, R230, R2, 0x2, P6 ;  /* 0x00000002e6eb7211 */ /* 0x000fc600030f16ff */
[----:B------:R-:W2:Y:S04]  /*24860*/  LDL.LU R5, [R1+0x390] ;  /* 0x0003900001057983 */ /* 0x000ea80000300800 */
[----:B------:R4:W-:Y:S04]  /*24870*/  STL.64 [R1+0x998], R234 ;  /* 0x000998ea01007387 */ /* 0x0009e80000100a00 */
[----:B------:R-:W2:Y:S01]  /*24880*/  LDL.LU R230, [R1+0x394] ;  /* 0x0003940001e67983 */ /* 0x000ea20000300800 */
[-C--:B-1----:R-:W-:Y:S02]  /*24890*/  LEA R66, P0, R228, R4.reuse, 0x2 ;  /* 0x00000004e4427211 */ /* 0x082fe400078010ff */
[----:B------:R-:W-:-:S02]  /*248a0*/  LEA R6, P1, R241, R4, 0x2 ;  /* 0x00000004f1067211 */ /* 0x000fc400078210ff */
[-C--:B------:R-:W-:Y:S02]  /*248b0*/  LEA.HI.X.SX32 R67, R228, R2.reuse, 0x2, P0 ;  /* 0x00000002e4437211 */ /* 0x080fe400000f16ff */
[----:B------:R-:W-:Y:S01]  /*248c0*/  LEA.HI.X.SX32 R7, R241, R2, 0x2, P1 ;  /* 0x00000002f1077211 */ /* 0x000fe200008f16ff */
[----:B------:R-:W2:Y:S01]  /*248d0*/  LDL.LU R228, [R1+0x3a4] ;  /* 0x0003a40001e47983 */ /* 0x000ea20000300800 */
[----:B------:R-:W-:-:S03]  /*248e0*/  LEA R68, P2, R65, R4, 0x2 ;  /* 0x0000000441447211 */ /* 0x000fc600078410ff */
[----:B------:R1:W-:Y:S01]  /*248f0*/  STL.64 [R1+0x990], R66 ;  /* 0x0009904201007387 */ /* 0x0003e20000100a00 */
[----:B------:R-:W-:-:S03]  /*24900*/  LEA.HI.X.SX32 R69, R65, R2, 0x2, P2 ;  /* 0x0000000241457211 */ /* 0x000fc600010f16ff */
[----:B------:R-:W2:Y:S01]  /*24910*/  LDL.LU R241, [R1+0x3a8] ;  /* 0x0003a80001f17983 */ /* 0x000ea20000300800 */
[----:B------:R-:W-:-:S03]  /*24920*/  LEA R62, P3, R229, R4, 0x2 ;  /* 0x00000004e53e7211 */ /* 0x000fc600078610ff */
[----:B------:R3:W-:Y:S01]  /*24930*/  STL.64 [R1+0x988], R6 ;  /* 0x0009880601007387 */ /* 0x0007e20000100a00 */
[----:B------:R-:W-:-:S03]  /*24940*/  LEA.HI.X.SX32 R63, R229, R2, 0x2, P3 ;  /* 0x00000002e53f7211 */ /* 0x000fc600018f16ff */
[----:B------:R3:W-:Y:S04]  /*24950*/  STL.64 [R1+0x980], R68 ;  /* 0x0009804401007387 */ /* 0x0007e80000100a00 */
[----:B------:R-:W2:Y:S01]  /*24960*/  LDL.LU R65, [R1+0x3b0] ;  /* 0x0003b00001417983 */ /* 0x000ea20000300800 */
[-C--:B------:R-:W-:Y:S02]  /*24970*/  LEA R238, P4, R236, R4.reuse, 0x2 ;  /* 0x00000004ecee7211 */ /* 0x080fe400078810ff */
[----:B----4-:R-:W-:Y:S02]  /*24980*/  LEA R232, P5, R56, R4, 0x2 ;  /* 0x0000000438e87211 */ /* 0x010fe400078a10ff */
[-C--:B------:R-:W-:Y:S01]  /*24990*/  LEA.HI.X.SX32 R239, R236, R2.reuse, 0x2, P4 ;  /* 0x00000002ecef7211 */ /* 0x080fe200020f16ff */
[----:B------:R4:W-:Y:S01]  /*249a0*/  STL.64 [R1+0x978], R62 ;  /* 0x0009783e01007387 */ /* 0x0009e20000100a00 */
[----:B------:R-:W-:-:S03]  /*249b0*/  LEA.HI.X.SX32 R233, R56, R2, 0x2, P5 ;  /* 0x0000000238e97211 */ /* 0x000fc600028f16ff */
[----:B------:R-:W2:Y:S01]  /*249c0*/  LDL.LU R229, [R1+0x3b4] ;  /* 0x0003b40001e57983 */ /* 0x000ea20000300800 */
[----:B------:R-:W-:-:S03]  /*249d0*/  LEA R234, P6, R240, R4, 0x2 ;  /* 0x00000004f0ea7211 */ /* 0x000fc600078c10ff */
[----:B------:R-:W2:Y:S01]  /*249e0*/  LDL.LU R236, [R1+0x3b8] ;  /* 0x0003b80001ec7983 */ /* 0x000ea20000300800 */
[----:B------:R-:W-:-:S03]  /*249f0*/  LEA.HI.X.SX32 R235, R240, R2, 0x2, P6 ;  /* 0x00000002f0eb7211 */ /* 0x000fc600030f16ff */
[----:B------:R4:W-:Y:S04]  /*24a00*/  STL.64 [R1+0x970], R238 ;  /* 0x000970ee01007387 */ /* 0x0009e80000100a00 */
[----:B------:R-:W2:Y:S01]  /*24a10*/  LDL.LU R56, [R1+0x3c0] ;  /* 0x0003c00001387983 */ /* 0x000ea20000300800 */
[----:B-1----:R-:W-:-:S03]  /*24a20*/  LEA R66, P0, R237, R4, 0x2 ;  /* 0x00000004ed427211 */ /* 0x002fc600078010ff */
[----:B------:R1:W-:Y:S01]  /*24a30*/  STL.64 [R1+0x968], R232 ;  /* 0x000968e801007387 */ /* 0x0003e20000100a00 */
[----:B------:R-:W-:-:S03]  /*24a40*/  LEA.HI.X.SX32 R67, R237, R2, 0x2, P0 ;  /* 0x00000002ed437211 */ /* 0x000fc600000f16ff */
[----:B------:R2:W-:Y:S01]  /*24a50*/  STL.64 [R1+0x960], R234 ;  /* 0x000960ea01007387 */ /* 0x0005e20000100a00 */
[----:B---3--:R-:W-:-:S03]  /*24a60*/  LEA R6, P1, R64, R4, 0x2 ;  /* 0x0000000440067211 */ /* 0x008fc600078210ff */
[----:B------:R-:W3:Y:S01]  /*24a70*/  LDL.LU R240, [R1+0x3c8] ;  /* 0x0003c80001f07983 */ /* 0x000ee20000300800 */
[C---:B------:R-:W-:Y:S02]  /*24a80*/  LEA R68, P2, R249.reuse, R4, 0x2 ;  /* 0x00000004f9447211 */ /* 0x040fe400078410ff */
[-C--:B------:R-:W-:Y:S01]  /*24a90*/  LEA.HI.X.SX32 R7, R64, R2.reuse, 0x2, P1 ;  /* 0x0000000240077211 */ /* 0x080fe200008f16ff */
[----:B------:R2:W-:Y:S01]  /*24aa0*/  STL.64 [R1+0x958], R66 ;  /* 0x0009584201007387 */ /* 0x0005e20000100a00 */
[----:B------:R-:W-:-:S03]  /*24ab0*/  LEA.HI.X.SX32 R69, R249, R2, 0x2, P2 ;  /* 0x00000002f9457211 */ /* 0x000fc600010f16ff */
[----:B------:R-:W3:Y:S01]  /*24ac0*/  LDL.LU R237, [R1+0x3d0] ;  /* 0x0003d00001ed7983 */ /* 0x000ee20000300800 */
[----:B----4-:R-:W-:-:S03]  /*24ad0*/  LEA R62, P3, R248, R4, 0x2 ;  /* 0x00000004f83e7211 */ /* 0x010fc600078610ff */
        /* <DEDUP_REMOVED lines=8> */
[----:B-1----:R-:W-:-:S03]  /*24b60*/  LEA R232, P5, R108, R4, 0x2 ;  /* 0x000000046ce87211 */ /* 0x002fc600078a10ff */
[----:B------:R-:W4:Y:S01]  /*24b70*/  LDL.LU R248, [R1+0x3dc] ;  /* 0x0003dc0001f87983 */ /* 0x000f220000300800 */
[----:B------:R-:W-:-:S03]  /*24b80*/  LEA.HI.X.SX32 R233, R108, R2, 0x2, P5 ;  /* 0x000000026ce97211 */ /* 0x000fc600028f16ff */
[----:B------:R1:W-:Y:S04]  /*24b90*/  STL.64 [R1+0x938], R238 ;  /* 0x000938ee01007387 */ /* 0x0003e80000100a00 */
[----:B------:R-:W4:Y:S04]  /*24ba0*/  LDL.LU R3, [R1+0x3e0] ;  /* 0x0003e00001037983 */ /* 0x000f280000300800 */
[----:B------:R-:W4:Y:S04]  /*24bb0*/  LDL.LU R108, [R1+0x3e4] ;  /* 0x0003e400016c7983 */ /* 0x000f280000300800 */
[----:B------:R1:W-:Y:S01]  /*24bc0*/  STL.64 [R1+0x930], R232 ;  /* 0x000930e801007387 */ /* 0x0003e20000100a00 */
[----:B--2---:R-:W-:-:S04]  /*24bd0*/  LEA R234, P6, R61, R4, 0x2 ;  /* 0x000000043dea7211 */ /* 0x004fc800078c10ff */
[----:B------:R-:W-:Y:S02]  /*24be0*/  LEA.HI.X.SX32 R235, R61, R2, 0x2, P6 ;  /* 0x000000023deb7211 */ /* 0x000fe400030f16ff */
[----:B------:R-:W2:Y:S01]  /*24bf0*/  LDL.LU R61, [R1+0x3f0] ;  /* 0x0003f000013d7983 */ /* 0x000ea20000300800 */
[----:B------:R-:W-:-:S04]  /*24c00*/  LEA R66, P0, R231, R4, 0x2 ;  /* 0x00000004e7427211 */ /* 0x000fc800078010ff */
[----:B------:R-:W-:Y:S01]  /*24c10*/  LEA.HI.X.SX32 R67, R231, R2, 0x2, P0 ;  /* 0x00000002e7437211 */ /* 0x000fe200000f16ff */
[----:B------:R1:W-:Y:S04]  /*24c20*/  STL.64 [R1+0x928], R234 ;  /* 0x000928ea01007387 */ /* 0x0003e80000100a00 */
[----:B------:R1:W-:Y:S04]  /*24c30*/  STL.64 [R1+0x920], R66 ;  /* 0x0009204201007387 */ /* 0x0003e80000100a00 */
[----:B------:R-:W2:Y:S01]  /*24c40*/  LDL.LU R231, [R1+0x3f4] ;  /* 0x0003f40001e77983 */ /* 0x000ea20000300800 */
[----:B------:R-:W-:-:S04]  /*24c50*/  LEA R6, P1, R5, R4, 0x2 ;  /* 0x0000000405067211 */ /* 0x000fc800078210ff */
[----:B------:R-:W-:Y:S02]  /*24c60*/  LEA.HI.X.SX32 R7, R5, R2, 0x2, P1 ;  /* 0x0000000205077211 */ /* 0x000fe400008f16ff */
[----:B------:R-:W-:-:S03]  /*24c70*/  LEA R68, P2, R230, R4, 0x2 ;  /* 0x00000004e6447211 */ /* 0x000fc600078410ff */
[----:B------:R1:W-:Y:S01]  /*24c80*/  STL.64 [R1+0x918], R6 ;  /* 0x0009180601007387 */ /* 0x0003e20000100a00 */
[----:B------:R-:W-:-:S03]  /*24c90*/  LEA.HI.X.SX32 R69, R230, R2, 0x2, P2 ;  /* 0x00000002e6457211 */ /* 0x000fc600010f16ff */
[----:B------:R-:W2:Y:S04]  /*24ca0*/  LDL.LU R5, [R1+0x400] ;  /* 0x0004000001057983 */ /* 0x000ea80000300800 */
[----:B------:R-:W2:Y:S04]  /*24cb0*/  LDL.LU R230, [R1+0x404] ;  /* 0x0004040001e67983 */ /* 0x000ea80000300800 */
[----:B------:R3:W-:Y:S01]  /*24cc0*/  STL.64 [R1+0x910], R68 ;  /* 0x0009104401007387 */ /* 0x0007e20000100a00 */
[----:B------:R-:W-:-:S04]  /*24cd0*/  LEA R62, P3, R228, R4, 0x2 ;  /* 0x00000004e43e7211 */ /* 0x000fc800078610ff */
[----:B------:R-:W-:Y:S02]  /*24ce0*/  LEA.HI.X.SX32 R63, R228, R2, 0x2, P3 ;  /* 0x00000002e43f7211 */ /* 0x000fe400018f16ff */
[----:B------:R-:W2:Y:S01]  /*24cf0*/  LDL.LU R228, [R1+0x408] ;  /* 0x0004080001e47983 */ /* 0x000ea20000300800 */
[----:B-1----:R-:W-:-:S04]  /*24d00*/  LEA R238, P4, R241, R4, 0x2 ;  /* 0x00000004f1ee7211 */ /* 0x002fc800078810ff */
[----:B------:R-:W-:Y:S01]  /*24d10*/  LEA.HI.X.SX32 R239, R241, R2, 0x2, P4 ;  /* 0x00000002f1ef7211 */ /* 0x000fe200020f16ff */
[----:B------:R1:W-:Y:S04]  /*24d20*/  STL.64 [R1+0x908], R62 ;  /* 0x0009083e01007387 */ /* 0x0003e80000100a00 */
[----:B------:R4:W-:Y:S04]  /*24d30*/  STL.64 [R1+0x900], R238 ;  /* 0x000900ee01007387 */ /* 0x0009e80000100a00 */
[----:B------:R-:W2:Y:S01]  /*24d40*/  LDL.LU R241, [R1+0x40c] ;  /* 0x00040c0001f17983 */ /* 0x000ea20000300800 */
[----:B------:R-:W-:-:S04]  /*24d50*/  LEA R232, P5, R65, R4, 0x2 ;  /* 0x0000000441e87211 */ /* 0x000fc800078a10ff */
[----:B------:R-:W-:Y:S02]  /*24d60*/  LEA.HI.X.SX32 R233, R65, R2, 0x2, P5 ;  /* 0x0000000241e97211 */ /* 0x000fe400028f16ff */
[CC--:B------:R-:W-:Y:S02]  /*24d70*/  LEA R234, P6, R229.reuse, R4.reuse, 0x2 ;  /* 0x00000004e5ea7211 */ /* 0x0c0fe400078c10ff */
[C---:B------:R-:W-:Y:S02]  /*24d80*/  LEA R66, P0, R236.reuse, R4, 0x2 ;  /* 0x00000004ec427211 */ /* 0x040fe400078010ff */
        /* <DEDUP_REMOVED lines=9> */
[----:B---3--:R-:W-:-:S03]  /*24e20*/  LEA R68, P2, R240, R4, 0x2 ;  /* 0x00000004f0447211 */ /* 0x008fc600078410ff */
[----:B------:R3:W-:Y:S01]  /*24e30*/  STL.64 [R1+0x8e8], R66 ;  /* 0x0008e84201007387 */ /* 0x0007e20000100a00 */
[----:B------:R-:W-:-:S03]  /*24e40*/  LEA.HI.X.SX32 R69, R240, R2, 0x2, P2 ;  /* 0x00000002f0457211 */ /* 0x000fc600010f16ff */
[----:B------:R3:W-:Y:S01]  /*24e50*/  STL.64 [R1+0x8e0], R6 ;  /* 0x0008e00601007387 */ /* 0x0007e20000100a00 */
[----:B-1----:R-:W-:-:S03]  /*24e60*/  LEA R62, P3, R237, R4, 0x2 ;  /* 0x00000004ed3e7211 */ /* 0x002fc600078610ff */
[----:B------:R-:W2:Y:S01]  /*24e70*/  LDL.LU R56, [R1+0x3fc] ;  /* 0x0003fc0001387983 */ /* 0x000ea20000300800 */
[C---:B----4-:R-:W-:Y:S02]  /*24e80*/  LEA R238, P4, R64.reuse, R4, 0x2 ;  /* 0x0000000440ee7211 */ /* 0x050fe400078810ff */
        /* <DEDUP_REMOVED lines=13> */
[----:B---3--:R-:W-:-:S03]  /*24f60*/  LEA R66, P0, R3, R4, 0x2 ;  /* 0x0000000403427211 */ /* 0x008fc600078010ff */
[----:B------:R-:W3:Y:S01]  /*24f70*/  LDL.LU R249, [R1+0x3cc] ;  /* 0x0003cc0001f97983 */ /* 0x000ee20000300800 */
[----:B------:R-:W-:-:S03]  /*24f80*/  LEA.HI.X.SX32 R67, R3, R2, 0x2, P0 ;  /* 0x0000000203437211 */ /* 0x000fc600000f16ff */
[----:B------:R1:W-:Y:S01]  /*24f90*/  STL.64 [R1+0x8b8], R234 ;  /* 0x0008b8ea01007387 */ /* 0x0003e20000100a00 */
[----:B------:R-:W-:-:S03]  /*24fa0*/  LEA R6, P1, R108, R4, 0x2 ;  /* 0x000000046c067211 */ /* 0x000fc600078210ff */
[----:B------:R-:W3:Y:S01]  /*24fb0*/  LDL.LU R248, [R1+0x3c4] ;  /* 0x0003c40001f87983 */ /* 0x000ee20000300800 */
[----:B------:R-:W-:-:S03]  /*24fc0*/  LEA.HI.X.SX32 R7, R108, R2, 0x2, P1 ;  /* 0x000000026c077211 */ /* 0x000fc600008f16ff */
[----:B------:R-:W3:Y:S04]  /*24fd0*/  LDL.LU R3, [R1+0x3bc] ;  /* 0x0003bc0001037983 */ /* 0x000ee80000300800 */
[----:B------:R1:W-:Y:S04]  /*24fe0*/  STL.64 [R1+0x8b0], R66 ;  /* 0x0008b04201007387 */ /* 0x0003e80000100a00 */
[----:B------:R-:W3:Y:S04]  /*24ff0*/  LDL.LU R108, [R1+0x3ac] ;  /* 0x0003ac00016c7983 */ /* 0x000ee80000300800 */
[----:B------:R1:W-:Y:S01]  /*25000*/  STL.64 [R1+0x8a8], R6 ;  /* 0x0008a80601007387 */ /* 0x0003e20000100a00 */
[----:B--2---:R-:W-:-:S04]  /*25010*/  LEA R68, P2, R61, R4, 0x2 ;  /* 0x000000043d447211 */ /* 0x004fc800078410ff */
[----:B------:R-:W-:Y:S01]  /*25020*/  LEA.HI.X.SX32 R69, R61, R2, 0x2, P2 ;  /* 0x000000023d457211 */ /* 0x000fe200010f16ff */
[----:B------:R-:W-:-:S04]  /*25030*/  IMAD.MOV.U32 R61, RZ, RZ, R57 ;  /* 0x000000ffff3d7224 */ /* 0x000fc800078e0039 */
[----:B------:R2:W-:Y:S04]  /*25040*/  STL.64 [R1+0x8a0], R68 ;  /* 0x0008a04401007387 */ /* 0x0005e80000100a00 */
[----:B------:R-:W3:Y:S01]  /*25050*/  LDL.LU R57, [R1+0x3a0] ;  /* 0x0003a00001397983 */ /* 0x000ee20000300800 */
[----:B-1----:R-:W-:-:S04]  /*25060*/  LEA R62, P3, R231, R4, 0x2 ;  /* 0x00000004e73e7211 */ /* 0x002fc800078610ff */
[----:B------:R-:W-:-:S05]  /*25070*/  LEA.HI.X.SX32 R63, R231, R2, 0x2, P3 ;  /* 0x00000002e73f7211 */ /* 0x000fca00018f16ff */
[----:B------:R1:W-:Y:S04]  /*25080*/  STL.64 [R1+0x898], R62 ;  /* 0x0008983e01007387 */ /* 0x0003e80000100a00 */
[----:B------:R-:W3:Y:S01]  /*25090*/  LDL.LU R231, [R1+0x39c] ;  /* 0x00039c0001e77983 */ /* 0x000ee20000300800 */
[CC--:B------:R-:W-:Y:S02]  /*250a0*/  LEA R238, P4, R5.reuse, R4.reuse, 0x2 ;  /* 0x0000000405ee7211 */ /* 0x0c0fe400078810ff */
[C---:B------:R-:W-:Y:S02]  /*250b0*/  LEA R232, P5, R230.reuse, R4, 0x2 ;  /* 0x00000004e6e87211 */ /* 0x040fe400078a10ff */
[-C--:B------:R-:W-:Y:S02]  /*250c0*/  LEA.HI.X.SX32 R239, R5, R2.reuse, 0x2, P4 ;  /* 0x0000000205ef7211 */ /* 0x080fe400020f16ff */
[----:B------:R-:W-:Y:S01]  /*250d0*/  LEA.HI.X.SX32 R233, R230, R2, 0x2, P5 ;  /* 0x00000002e6e97211 */ /* 0x000fe200028f16ff */
[----:B------:R-:W3:Y:S04]  /*250e0*/  LDL.LU R5, [R1+0x398] ;  /* 0x0003980001057983 */ /* 0x000ee80000300800 */
[----:B------:R1:W-:Y:S04]  /*250f0*/  STL.64 [R1+0x890], R238 ;  /* 0x000890ee01007387 */ /* 0x0003e80000100a00 */
[----:B------:R-:W3:Y:S01]  /*25100*/  LDL.LU R230, [R1+0x380] ;  /* 0x0003800001e67983 */ /* 0x000ee20000300800 */
[----:B------:R-:W-:-:S04]  /*25110*/  LEA R234, P6, R228, R4, 0x2 ;  /* 0x00000004e4ea7211 */ /* 0x000fc800078c10ff */
[----:B------:R-:W-:Y:S01]  /*25120*/  LEA.HI.X.SX32 R235, R228, R2, 0x2, P6 ;  /* 0x00000002e4eb7211 */ /* 0x000fe200030f16ff */
[----:B------:R4:W-:Y:S04]  /*25130*/  STL.64 [R1+0x888], R232 ;  /* 0x000888e801007387 */ /* 0x0009e80000100a00 */
[----:B------:R4:W-:Y:S04]  /*25140*/  STL.64 [R1+0x880], R234 ;  /* 0x000880ea01007387 */ /* 0x0009e80000100a00 */
[----:B------:R-:W3:Y:S01]  /*25150*/  LDL.LU R228, [R1+0x37c] ;  /* 0x00037c0001e47983 */ /* 0x000ee20000300800 */
[----:B------:R-:W-:-:S04]  /*25160*/  LEA R66, P0, R241, R4, 0x2 ;  /* 0x00000004f1427211 */ /* 0x000fc800078010ff */
[----:B------:R-:W-:-:S05]  /*25170*/  LEA.HI.X.SX32 R67, R241, R2, 0x2, P0 ;  /* 0x00000002f1437211 */ /* 0x000fca00000f16ff */
[----:B------:R4:W-:Y:S04]  /*25180*/  STL.64 [R1+0x878], R66 ;  /* 0x0008784201007387 */ /* 0x0009e80000100a00 */
[----:B------:R-:W3:Y:S01]  /*25190*/  LDL.LU R241, [R1+0x378] ;  /* 0x0003780001f17983 */ /* 0x000ee20000300800 */
[-C--:B------:R-:W-:Y:S02]  /*251a0*/  LEA R6, P1, R65, R4.reuse, 0x2 ;  /* 0x0000000441067211 */ /* 0x080fe400078210ff */
[----:B--2---:R-:W-:Y:S02]  /*251b0*/  LEA R68, P2, R229, R4, 0x2 ;  /* 0x00000004e5447211 */ /* 0x004fe400078410ff */
[-C--:B------:R-:W-:Y:S02]  /*251c0*/  LEA.HI.X.SX32 R7, R65, R2.reuse, 0x2, P1 ;  /* 0x0000000241077211 */ /* 0x080fe400008f16ff */
[----:B------:R-:W-:Y:S01]  /*251d0*/  LEA.HI.X.SX32 R69, R229, R2, 0x2, P2 ;  /* 0x00000002e5457211 */ /* 0x000fe200010f16ff */
[----:B------:R-:W2:Y:S01]  /*251e0*/  LDL.LU R65, [R1+0x35c] ;  /* 0x00035c0001417983 */ /* 0x000ea20000300800 */
[----:B-1----:R-:W-:-:S03]  /*251f0*/  LEA R62, P3, R236, R4, 0x2 ;  /* 0x00000004ec3e7211 */ /* 0x002fc600078610ff */
        /* <DEDUP_REMOVED lines=8> */
[CC--:B----4-:R-:W-:Y:S02]  /*25280*/  LEA R232, P5, R240.reuse, R4.reuse, 0x2 ;  /* 0x00000004f0e87211 */ /* 0x0d0fe400078a10ff */
        /* <DEDUP_REMOVED lines=12> */
[----:B------:R-:W-:Y:S02]  /*25350*/  LEA.HI.X.SX32 R7, R249, R2, 0x2, P1 ;  /* 0x00000002f9077211 */ /* 0x000fe400008f16ff */
[C---:B-1----:R-:W-:Y:S01]  /*25360*/  LEA R68, P2, R248.reuse, R4, 0x2 ;  /* 0x00000004f8447211 */ /* 0x042fe200078410ff */
[----:B------:R1:W-:Y:S03]  /*25370*/  STL.64 [R1+0x840], R66 ;  /* 0x0008404201007387 */ /* 0x0003e60000100a00 */
[----:B------:R-:W-:Y:S01]  /*25380*/  LEA.HI.X.SX32 R69, R248, R2, 0x2, P2 ;  /* 0x00000002f8457211 */ /* 0x000fe200010f16ff */
[----:B------:R-:W2:Y:S01]  /*25390*/  LDL.LU R64, [R1+0x320] ;  /* 0x0003200001407983 */ /* 0x000ea20000300800 */
[----:B------:R-:W-:-:S03]  /*253a0*/  LEA R62, P3, R3, R4, 0x2 ;  /* 0x00000004033e7211 */ /* 0x000fc600078610ff */
[----:B------:R1:W-:Y:S01]  /*253b0*/  STL.64 [R1+0x838], R6 ;  /* 0x0008380601007387 */ /* 0x0003e20000100a00 */
[----:B----4-:R-:W-:-:S03]  /*253c0*/  LEA R238, P4, R108, R4, 0x2 ;  /* 0x000000046cee7211 */ /* 0x010fc600078810ff */
[----:B------:R-:W4:Y:S01]  /*253d0*/  LDL.LU R249, [R1+0x308] ;  /* 0x0003080001f97983 */ /* 0x000f220000300800 */
[----:B------:R-:W-:-:S03]  /*253e0*/  LEA.HI.X.SX32 R63, R3, R2, 0x2, P3 ;  /* 0x00000002033f7211 */ /* 0x000fc600018f16ff */
[----:B------:R-:W4:Y:S01]  /*253f0*/  LDL.LU R248, [R1+0x300] ;  /* 0x0003000001f87983 */ /* 0x000f220000300800 */
[----:B------:R-:W-:-:S03]  /*25400*/  LEA.HI.X.SX32 R239, R108, R2, 0x2, P4 ;  /* 0x000000026cef7211 */ /* 0x000fc600020f16ff */
[----:B------:R1:W-:Y:S04]  /*25410*/  STL.64 [R1+0x830], R68 ;  /* 0x0008304401007387 */ /* 0x0003e80000100a00 */
[----:B------:R-:W4:Y:S04]  /*25420*/  LDL.LU R3, [R1+0x2fc] ;  /* 0x0002fc0001037983 */ /* 0x000f280000300800 */
[----:B------:R1:W-:Y:S04]  /*25430*/  STL.64 [R1+0x828], R62 ;  /* 0x0008283e01007387 */ /* 0x0003e80000100a00 */
[----:B------:R2:W-:Y:S04]  /*25440*/  STL.64 [R1+0x820], R238 ;  /* 0x000820ee01007387 */ /* 0x0005e80000100a00 */
[----:B------:R-:W4:Y:S01]  /*25450*/  LDL.LU R108, [R1+0x2e8] ;  /* 0x0002e800016c7983 */ /* 0x000f220000300800 */
[----:B------:R-:W-:-:S04]  /*25460*/  LEA R232, P5, R57, R4, 0x2 ;  /* 0x0000000439e87211 */ /* 0x000fc800078a10ff */
[----:B------:R-:W-:Y:S02]  /*25470*/  LEA.HI.X.SX32 R233, R57, R2, 0x2, P5 ;  /* 0x0000000239e97211 */ /* 0x000fe400028f16ff */
[----:B------:R-:W-:-:S03]  /*25480*/  MOV R57, R54 ;  /* 0x0000003600397202 */ /* 0x000fc60000000f00 */
[----:B------:R2:W-:Y:S04]  /*25490*/  STL.64 [R1+0x818], R232 ;  /* 0x000818e801007387 */ /* 0x0005e80000100a00 */
[----:B------:R-:W4:Y:S01]  /*254a0*/  LDL.LU R54, [R1+0x2e0] ;  /* 0x0002e00001367983 */ /* 0x000f220000300800 */
[----:B---3--:R-:W-:-:S04]  /*254b0*/  LEA R234, P6, R231, R4, 0x2 ;  /* 0x00000004e7ea7211 */ /* 0x008fc800078c10ff */
[----:B------:R-:W-:Y:S02]  /*254c0*/  LEA.HI.X.SX32 R235, R231, R2, 0x2, P6 ;  /* 0x00000002e7eb7211 */ /* 0x000fe400030f16ff */
[----:B------:R-:W3:Y:S04]  /*254d0*/  LDL.LU R231, [R1+0x2d8] ;  /* 0x0002d80001e77983 */ /* 0x000ee80000300800 */
[----:B------:R2:W-:Y:S01]  /*254e0*/  STL.64 [R1+0x810], R234 ;  /* 0x000810ea01007387 */ /* 0x0005e20000100a00 */
[----:B-1----:R-:W-:-:S04]  /*254f0*/  LEA R66, P0, R5, R4, 0x2 ;  /* 0x0000000405427211 */ /* 0x002fc800078010ff */
[----:B------:R-:W-:Y:S02]  /*25500*/  LEA.HI.X.SX32 R67, R5, R2, 0x2, P0 ;  /* 0x0000000205437211 */ /* 0x000fe400000f16ff */
        /* <DEDUP_REMOVED lines=10> */
[----:B------:R-:W-:-:S04]  /*255b0*/  LEA R62, P3, R241, R4, 0x2 ;  /* 0x00000004f13e7211 */ /* 0x000fc800078610ff */
[----:B------:R-:W-:Y:S02]  /*255c0*/  LEA.HI.X.SX32 R63, R241, R2, 0x2, P3 ;  /* 0x00000002f13f7211 */ /* 0x000fe400018f16ff */
[----:B------:R-:W3:Y:S04]  /*255d0*/  LDL.LU R241, [R1+0x2ac] ;  /* 0x0002ac0001f17983 */ /* 0x000ee80000300800 */
        /* <DEDUP_REMOVED lines=11> */
[-C--:B-1----:R-:W-:Y:S02]  /*25690*/  LEA R66, P0, R56, R4.reuse, 0x2 ;  /* 0x0000000438427211 */ /* 0x082fe400078010ff */
[----:B------:R-:W-:Y:S02]  /*256a0*/  LEA R6, P1, R240, R4, 0x2 ;  /* 0x00000004f0067211 */ /* 0x000fe400078210ff */
        /* <DEDUP_REMOVED lines=9> */
[----:B------:R-:W-:-:S03]  /*25740*/  LEA R62, P3, R64, R4, 0x2 ;  /* 0x00000004403e7211 */ /* 0x000fc600078610ff */
[----:B------:R1:W-:Y:S01]  /*25750*/  STL.64 [R1+0x7c8], R6 ;  /* 0x0007c80601007387 */ /* 0x0003e20000100a00 */
[----:B------:R-:W-:Y:S02]  /*25760*/  LEA.HI.X.SX32 R63, R64, R2, 0x2, P3 ;  /* 0x00000002403f7211 */ /* 0x000fe400018f16ff */
[-C--:B----4-:R-:W-:Y:S01]  /*25770*/  LEA R238, P4, R249, R4.reuse, 0x2 ;  /* 0x00000004f9ee7211 */ /* 0x090fe200078810ff */
[----:B------:R3:W-:Y:S01]  /*25780*/  STL.64 [R1+0x7c0], R68 ;  /* 0x0007c04401007387 */ /* 0x0007e20000100a00 */
[----:B------:R-:W-:-:S03]  /*25790*/  LEA R232, P5, R248, R4, 0x2 ;  /* 0x00000004f8e87211 */ /* 0x000fc600078a10ff */
[----:B------:R-:W4:Y:S01]  /*257a0*/  LDL.LU R237, [R1+0x270] ;  /* 0x0002700001ed7983 */ /* 0x000f220000300800 */
[-C--:B------:R-:W-:Y:S02]  /*257b0*/  LEA.HI.X.SX32 R239, R249, R2.reuse, 0x2, P4 ;  /* 0x00000002f9ef7211 */ /* 0x080fe400020f16ff */
[----:B------:R-:W-:Y:S01]  /*257c0*/  LEA.HI.X.SX32 R233, R248, R2, 0x2, P5 ;  /* 0x00000002f8e97211 */ /* 0x000fe200028f16ff */
[----:B------:R3:W-:Y:S01]  /*257d0*/  STL.64 [R1+0x7b8], R62 ;  /* 0x0007b83e01007387 */ /* 0x0007e20000100a00 */
[----:B-1----:R-:W-:-:S03]  /*257e0*/  LEA R234, P6, R3, R4, 0x2 ;  /* 0x0000000403ea7211 */ /* 0x002fc600078c10ff */
[----:B------:R-:W4:Y:S01]  /*257f0*/  LDL.LU R64, [R1+0x25c] ;  /* 0x00025c0001407983 */ /* 0x000f220000300800 */
[----:B------:R-:W-:-:S03]  /*25800*/  LEA.HI.X.SX32 R235, R3, R2, 0x2, P6 ;  /* 0x0000000203eb7211 */ /* 0x000fc600030f16ff */
[----:B------:R-:W4:Y:S04]  /*25810*/  LDL.LU R249, [R1+0x258] ;  /* 0x0002580001f97983 */ /* 0x000f280000300800 */
[----:B------:R1:W-:Y:S01]  /*25820*/  STL.64 [R1+0x7b0], R238 ;  /* 0x0007b0ee01007387 */ /* 0x0003e20000100a00 */
[----:B------:R-:W-:-:S03]  /*25830*/  LEA R66, P0, R108, R4, 0x2 ;  /* 0x000000046c427211 */ /* 0x000fc600078010ff */
[----:B------:R-:W4:Y:S04]  /*25840*/  LDL.LU R248, [R1+0x23c] ;  /* 0x00023c0001f87983 */ /* 0x000f280000300800 */
[----:B------:R1:W-:Y:S01]  /*25850*/  STL.64 [R1+0x7a8], R232 ;  /* 0x0007a8e801007387 */ /* 0x0003e20000100a00 */
[----:B------:R-:W-:-:S03]  /*25860*/  LEA.HI.X.SX32 R67, R108, R2, 0x2, P0 ;  /* 0x000000026c437211 */ /* 0x000fc600000f16ff */
[----:B------:R1:W-:Y:S04]  /*25870*/  STL.64 [R1+0x7a0], R234 ;  /* 0x0007a0ea01007387 */ /* 0x0003e80000100a00 */
[----:B------:R-:W4:Y:S04]  /*25880*/  LDL.LU R3, [R1+0x238] ;  /* 0x0002380001037983 */ /* 0x000f280000300800 */
[----:B------:R2:W-:Y:S04]  /*25890*/  STL.64 [R1+0x798], R66 ;  /* 0x0007984201007387 */ /* 0x0005e80000100a00 */
[----:B------:R-:W4:Y:S01]  /*258a0*/  LDL.LU R108, [R1+0x224] ;  /* 0x00022400016c7983 */ /* 0x000f220000300800 */
[----:B------:R-:W-:-:S04]  /*258b0*/  LEA R6, P1, R54, R4, 0x2 ;  /* 0x0000000436067211 */ /* 0x000fc800078210ff */
[----:B------:R-:W-:Y:S02]  /*258c0*/  LEA.HI.X.SX32 R7, R54, R2, 0x2, P1 ;  /* 0x0000000236077211 */ /* 0x000fe400008f16ff */
[----:B------:R-:W4:Y:S01]  /*258d0*/  LDL.LU R54, [R1+0x218] ;  /* 0x0002180001367983 */ /* 0x000f220000300800 */
[----:B---3--:R-:W-:-:S03]  /*258e0*/  LEA R68, P2, R231, R4, 0x2 ;  /* 0x00000004e7447211 */ /* 0x008fc600078410ff */
[----:B------:R3:W-:Y:S01]  /*258f0*/  STL.64 [R1+0x790], R6 ;  /* 0x0007900601007387 */ /* 0x0007e20000100a00 */
[----:B------:R-:W-:-:S03]  /*25900*/  LEA.HI.X.SX32 R69, R231, R2, 0x2, P2 ;  /* 0x00000002e7457211 */ /* 0x000fc600010f16ff */
[----:B------:R-:W4:Y:S04]  /*25910*/  LDL.LU R231, [R1+0x20c] ;  /* 0x00020c0001e77983 */ /* 0x000f280000300800 */
[----:B------:R3:W-:Y:S01]  /*25920*/  STL.64 [R1+0x788], R68 ;  /* 0x0007884401007387 */ /* 0x0007e20000100a00 */
[----:B------:R-:W-:-:S04]  /*25930*/  LEA R62, P3, R5, R4, 0x2 ;  /* 0x00000004053e7211 */ /* 0x000fc800078610ff */
[----:B------:R-:W-:-:S05]  /*25940*/  LEA.HI.X.SX32 R63, R5, R2, 0x2, P3 ;  /* 0x00000002053f7211 */ /* 0x000fca00018f16ff */
[----:B------:R3:W-:Y:S04]  /*25950*/  STL.64 [R1+0x780], R62 ;  /* 0x0007803e01007387 */ /* 0x0007e80000100a00 */
[----:B------:R-:W4:Y:S01]  /*25960*/  LDL.LU R5, [R1+0x204] ;  /* 0x0002040001057983 */ /* 0x000f220000300800 */
[----:B-1----:R-:W-:-:S04]  /*25970*/  LEA R238, P4, R230, R4, 0x2 ;  /* 0x00000004e6ee7211 */ /* 0x002fc800078810ff */
[----:B------:R-:W-:-:S05]  /*25980*/  LEA.HI.X.SX32 R239, R230, R2, 0x2, P4 ;  /* 0x00000002e6ef7211 */ /* 0x000fca00020f16ff */
[----:B------:R1:W-:Y:S04]  /*25990*/  STL.64 [R1+0x778], R238 ;  /* 0x000778ee01007387 */ /* 0x0003e80000100a00 */
[----:B------:R-:W4:Y:S01]  /*259a0*/  LDL.LU R230, [R1+0x1f4] ;  /* 0x0001f40001e67983 */ /* 0x000f220000300800 */
[----:B------:R-:W-:-:S04]  /*259b0*/  LEA R232, P5, R228, R4, 0x2 ;  /* 0x00000004e4e87211 */ /* 0x000fc800078a10ff */
[----:B------:R-:W-:Y:S02]  /*259c0*/  LEA.HI.X.SX32 R233, R228, R2, 0x2, P5 ;  /* 0x00000002e4e97211 */ /* 0x000fe400028f16ff */
[----:B------:R-:W4:Y:S01]  /*259d0*/  LDL.LU R228, [R1+0x1ec] ;  /* 0x0001ec0001e47983 */ /* 0x000f220000300800 */
[----:B------:R-:W-:-:S04]  /*259e0*/  LEA R234, P6, R241, R4, 0x2 ;  /* 0x00000004f1ea7211 */ /* 0x000fc800078c10ff */
[----:B------:R-:W-:Y:S01]  /*259f0*/  LEA.HI.X.SX32 R235, R241, R2, 0x2, P6 ;  /* 0x00000002f1eb7211 */ /* 0x000fe200030f16ff */
[----:B------:R4:W-:Y:S04]  /*25a00*/  STL.64 [R1+0x770], R232 ;  /* 0x000770e801007387 */ /* 0x0009e80000100a00 */
[----:B------:R-:W4:Y:S04]  /*25a10*/  LDL.LU R241, [R1+0x1e8] ;  /* 0x0001e80001f17983 */ /* 0x000f280000300800 */
[----:B------:R4:W-:Y:S01]  /*25a20*/  STL.64 [R1+0x768], R234 ;  /* 0x000768ea01007387 */ /* 0x0009e20000100a00 */
[----:B--2---:R-:W-:-:S04]  /*25a30*/  LEA R66, P0, R65, R4, 0x2 ;  /* 0x0000000441427211 */ /* 0x004fc800078010ff */
[----:B------:R-:W-:Y:S01]  /*25a40*/  LEA.HI.X.SX32 R67, R65, R2, 0x2, P0 ;  /* 0x0000000241437211 */ /* 0x000fe200000f16ff */
[----:B------:R-:W-:Y:S01]  /*25a50*/  IMAD.MOV.U32 R65, RZ, RZ, R61 ;  /* 0x000000ffff417224 */ /* 0x000fe200078e003d */
[----:B---3--:R-:W-:-:S03]  /*25a60*/  LEA R6, P1, R229, R4, 0x2 ;  /* 0x00000004e5067211 */ /* 0x008fc600078210ff */
[----:B------:R2:W-:Y:S01]  /*25a70*/  STL.64 [R1+0x760], R66 ;  /* 0x0007604201007387 */ /* 0x0005e20000100a00 */
[----:B------:R-:W-:-:S03]  /*25a80*/  LEA.HI.X.SX32 R7, R229, R2, 0x2, P1 ;  /* 0x00000002e5077211 */ /* 0x000fc600008f16ff */
[----:B------:R-:W3:Y:S04]  /*25a90*/  LDL.LU R61, [R1+0x1d8] ;  /* 0x0001d800013d7983 */ /* 0x000ee80000300800 */
[----:B------:R2:W-:Y:S04]  /*25aa0*/  STL.64 [R1+0x758], R6 ;  /* 0x0007580601007387 */ /* 0x0005e80000100a00 */
[----:B------:R-:W3:Y:S01]  /*25ab0*/  LDL.LU R229, [R1+0x1c4] ;  /* 0x0001c40001e57983 */ /* 0x000ee20000300800 */
[-C--:B------:R-:W-:Y:S02]  /*25ac0*/  LEA R68, P2, R236, R4.reuse, 0x2 ;  /* 0x00000004ec447211 */ /* 0x080fe400078410ff */
[----:B------:R-:W-:-:S02]  /*25ad0*/  LEA R62, P3, R56, R4, 0x2 ;  /* 0x00000004383e7211 */ /* 0x000fc400078610ff */
[-C--:B------:R-:W-:Y:S02]  /*25ae0*/  LEA.HI.X.SX32 R69, R236, R2.reuse, 0x2, P2 ;  /* 0x00000002ec457211 */ /* 0x080fe400010f16ff */
[----:B------:R-:W-:Y:S01]  /*25af0*/  LEA.HI.X.SX32 R63, R56, R2, 0x2, P3 ;  /* 0x00000002383f7211 */ /* 0x000fe200018f16ff */
[----:B------:R-:W3:Y:S01]  /*25b00*/  LDL.LU R236, [R1+0x1c0] ;  /* 0x0001c00001ec7983 */ /* 0x000ee20000300800 */
[----:B-1----:R-:W-:-:S03]  /*25b10*/  LEA R238, P4, R240, R4, 0x2 ;  /* 0x00000004f0ee7211 */ /* 0x002fc600078810ff */
[----:B------:R1:W-:Y:S01]  /*25b20*/  STL.64 [R1+0x750], R68 ;  /* 0x0007504401007387 */ /* 0x0003e20000100a00 */
[----:B------:R-:W-:-:S03]  /*25b30*/  LEA.HI.X.SX32 R239, R240, R2, 0x2, P4 ;  /* 0x00000002f0ef7211 */ /* 0x000fc600020f16ff */
[----:B------:R-:W3:Y:S04]  /*25b40*/  LDL.LU R56, [R1+0x1bc] ;  /* 0x0001bc0001387983 */ /* 0x000ee80000300800 */
[----:B------:R1:W-:Y:S01]  /*25b50*/  STL.64 [R1+0x748], R62 ;  /* 0x0007483e01007387 */ /* 0x0003e20000100a00 */
[----:B----4-:R-:W-:-:S03]  /*25b60*/  LEA R232, P5, R237, R4, 0x2 ;  /* 0x00000004ede87211 */ /* 0x010fc600078a10ff */
[----:B------:R4:W-:Y:S01]  /*25b70*/  STL.64 [R1+0x740], R238 ;  /* 0x000740ee01007387 */ /* 0x0009e20000100a00 */
[----:B------:R-:W-:-:S03]  /*25b80*/  LEA.HI.X.SX32 R233, R237, R2, 0x2, P5 ;  /* 0x00000002ede97211 */ /* 0x000fc600028f16ff */
[----:B------:R-:W3:Y:S01]  /*25b90*/  LDL.LU R240, [R1+0x1b8] ;  /* 0x0001b80001f07983 */ /* 0x000ee20000300800 */
[CC--:B------:R-:W-:Y:S02]  /*25ba0*/  LEA R234, P6, R64.reuse, R4.reuse, 0x2 ;  /* 0x0000000440ea7211 */ /* 0x0c0fe400078c10ff */
[C---:B--2---:R-:W-:Y:S02]  /*25bb0*/  LEA R66, P0, R249.reuse, R4, 0x2 ;  /* 0x00000004f9427211 */ /* 0x044fe400078010ff */
[-C--:B------:R-:W-:Y:S01]  /*25bc0*/  LEA.HI.X.SX32 R235, R64, R2.reuse, 0x2, P6 ;  /* 0x0000000240eb7211 */ /* 0x080fe200030f16ff */
[----:B------:R2:W-:Y:S01]  /*25bd0*/  STL.64 [R1+0x738], R232 ;  /* 0x000738e801007387 */ /* 0x0005e20000100a00 */
[----:B------:R-:W-:-:S03]  /*25be0*/  LEA.HI.X.SX32 R67, R249, R2, 0x2, P0 ;  /* 0x00000002f9437211 */ /* 0x000fc600000f16ff */
[----:B------:R-:W3:Y:S01]  /*25bf0*/  LDL.LU R237, [R1+0x1b0] ;  /* 0x0001b00001ed7983 */ /* 0x000ee20000300800 */
[----:B------:R-:W-:-:S03]  /*25c00*/  LEA R6, P1, R248, R4, 0x2 ;  /* 0x00000004f8067211 */ /* 0x000fc600078210ff */
[----:B------:R-:W3:Y:S01]  /*25c10*/  LDL.LU R64, [R1+0x1a4] ;  /* 0x0001a40001407983 */ /* 0x000ee20000300800 */
[----:B------:R-:W-:-:S03]  /*25c20*/  LEA.HI.X.SX32 R7, R248, R2, 0x2, P1 ;  /* 0x00000002f8077211 */ /* 0x000fc600008f16ff */
[----:B------:R2:W-:Y:S04]  /*25c30*/  STL.64 [R1+0x730], R234 ;  /* 0x000730ea01007387 */ /* 0x0005e80000100a00 */
[----:B------:R-:W3:Y:S01]  /*25c40*/  LDL.LU R9, [R1+0x1a0] ;  /* 0x0001a00001097983 */ /* 0x000ee20000300800 */
[----:B-1----:R-:W-:-:S04]  /*25c50*/  LEA R68, P2, R3, R4, 0x2 ;  /* 0x0000000403447211 */ /* 0x002fc800078410ff */
[----:B------:R-:W-:Y:S01]  /*25c60*/  LEA.HI.X.SX32 R69, R3, R2, 0x2, P2 ;  /* 0x0000000203457211 */ /* 0x000fe200010f16ff */
[----:B------:R1:W-:Y:S01]  /*25c70*/  STL.64 [R1+0x728], R66 ;  /* 0x0007284201007387 */ /* 0x0003e20000100a00 */
[----:B------:R-:W-:-:S03]  /*25c80*/  LEA R62, P3, R108, R4, 0x2 ;  /* 0x000000046c3e7211 */ /* 0x000fc600078610ff */
[----:B------:R1:W-:Y:S04]  /*25c90*/  STL.64 [R1+0x720], R6 ;  /* 0x0007200601007387 */ /* 0x0003e80000100a00 */
[----:B------:R-:W3:Y:S01]  /*25ca0*/  LDL.LU R249, [R1+0x184] ;  /* 0x0001840001f97983 */ /* 0x000ee20000300800 */
[----:B------:R-:W-:-:S03]  /*25cb0*/  LEA.HI.X.SX32 R63, R108, R2, 0x2, P3 ;  /* 0x000000026c3f7211 */ /* 0x000fc600018f16ff */
[----:B------:R1:W-:Y:S04]  /*25cc0*/  STL.64 [R1+0x718], R68 ;  /* 0x0007184401007387 */ /* 0x0003e80000100a00 */
[----:B------:R-:W3:Y:S04]  /*25cd0*/  LDL.LU R3, [R1+0x174] ;  /* 0x0001740001037983 */ /* 0x000ee80000300800 */
[----:B------:R-:W3:Y:S04]  /*25ce0*/  LDL.LU R108, [R1+0x170] ;  /* 0x00017000016c7983 */ /* 0x000ee80000300800 */
[----:B------:R3:W-:Y:S01]  /*25cf0*/  STL.64 [R1+0x710], R62 ;  /* 0x0007103e01007387 */ /* 0x0007e20000100a00 */
[----:B----4-:R-:W-:-:S04]  /*25d00*/  LEA R238, P4, R54, R4, 0x2 ;  /* 0x0000000436ee7211 */ /* 0x010fc800078810ff */
[----:B------:R-:W-:Y:S02]  /*25d10*/  LEA.HI.X.SX32 R239, R54, R2, 0x2, P4 ;  /* 0x0000000236ef7211 */ /* 0x000fe400020f16ff */
[----:B------:R-:W4:Y:S01]  /*25d20*/  LDL.LU R54, [R1+0x164] ;  /* 0x0001640001367983 */ /* 0x000f220000300800 */
[----:B--2---:R-:W-:-:S04]  /*25d30*/  LEA R232, P5, R231, R4, 0x2 ;  /* 0x00000004e7e87211 */ /* 0x004fc800078a10ff */
[----:B------:R-:W-:Y:S01]  /*25d40*/  LEA.HI.X.SX32 R233, R231, R2, 0x2, P5 ;  /* 0x00000002e7e97211 */ /* 0x000fe200028f16ff */
[----:B------:R2:W-:Y:S04]  /*25d50*/  STL.64 [R1+0x708], R238 ;  /* 0x000708ee01007387 */ /* 0x0005e80000100a00 */
[----:B------:R2:W-:Y:S04]  /*25d60*/  STL.64 [R1+0x700], R232 ;  /* 0x000700e801007387 */ /* 0x0005e80000100a00 */
[----:B------:R-:W4:Y:S01]  /*25d70*/  LDL.LU R231, [R1+0x15c] ;  /* 0x00015c0001e77983 */ /* 0x000f220000300800 */
[----:B------:R-:W-:-:S04]  /*25d80*/  LEA R234, P6, R5, R4, 0x2 ;  /* 0x0000000405ea7211 */ /* 0x000fc800078c10ff */
[----:B------:R-:W-:-:S05]  /*25d90*/  LEA.HI.X.SX32 R235, R5, R2, 0x2, P6 ;  /* 0x0000000205eb7211 */ /* 0x000fca00030f16ff */
[----:B------:R2:W-:Y:S04]  /*25da0*/  STL.64 [R1+0x6f8], R234 ;  /* 0x0006f8ea01007387 */ /* 0x0005e80000100a00 */
[----:B------:R-:W4:Y:S01]  /*25db0*/  LDL.LU R248, [R1+0x154] ;  /* 0x0001540001f87983 */ /* 0x000f220000300800 */
[----:B-1----:R-:W-:-:S03]  /*25dc0*/  LEA R66, P0, R230, R4, 0x2 ;  /* 0x00000004e6427211 */ /* 0x002fc600078010ff */
[----:B------:R-:W4:Y:S01]  /*25dd0*/  LDL.LU R5, [R1+0x150] ;  /* 0x0001500001057983 */ /* 0x000f220000300800 */
[----:B------:R-:W-:-:S03]  /*25de0*/  LEA.HI.X.SX32 R67, R230, R2, 0x2, P0 ;  /* 0x00000002e6437211 */ /* 0x000fc600000f16ff */
[----:B------:R-:W4:Y:S01]  /*25df0*/  LDL.LU R230, [R1+0x13c] ;  /* 0x00013c0001e67983 */ /* 0x000f220000300800 */
[----:B------:R-:W-:-:S04]  /*25e00*/  LEA R6, P1, R228, R4, 0x2 ;  /* 0x00000004e4067211 */ /* 0x000fc800078210ff */
[----:B------:R-:W-:Y:S01]  /*25e10*/  LEA.HI.X.SX32 R7, R228, R2, 0x2, P1 ;  /* 0x00000002e4077211 */ /* 0x000fe200008f16ff */
[----:B------:R1:W-:Y:S01]  /*25e20*/  STL.64 [R1+0x6f0], R66 ;  /* 0x0006f04201007387 */ /* 0x0003e20000100a00 */
[----:B------:R-:W-:-:S03]  /*25e30*/  LEA R68, P2, R241, R4, 0x2 ;  /* 0x00000004f1447211 */ /* 0x000fc600078410ff */
[----:B------:R1:W-:Y:S01]  /*25e40*/  STL.64 [R1+0x6e8], R6 ;  /* 0x0006e80601007387 */ /* 0x0003e20000100a00 */
[----:B------:R-:W-:-:S03]  /*25e50*/  LEA.HI.X.SX32 R69, R241, R2, 0x2, P2 ;  /* 0x00000002f1457211 */ /* 0x000fc600010f16ff */
[----:B------:R-:W4:Y:S04]  /*25e60*/  LDL.LU R228, [R1+0x134] ;  /* 0x0001340001e47983 */ /* 0x000f280000300800 */
[----:B------:R1:W-:Y:S04]  /*25e70*/  STL.64 [R1+0x6e0], R68 ;  /* 0x0006e04401007387 */ /* 0x0003e80000100a00 */
[----:B------:R-:W4:Y:S01]  /*25e80*/  LDL.LU R241, [R1+0x114] ;  /* 0x0001140001f17983 */ /* 0x000f220000300800 */
[----:B---3--:R-:W-:-:S04]  /*25e90*/  LEA R62, P3, R61, R4, 0x2 ;  /* 0x000000043d3e7211 */ /* 0x008fc800078610ff */
[----:B------:R-:W-:Y:S02]  /*25ea0*/  LEA.HI.X.SX32 R63, R61, R2, 0x2, P3 ;  /* 0x000000023d3f7211 */ /* 0x000fe400018f16ff */
[----:B------:R-:W3:Y:S01]  /*25eb0*/  LDL.LU R61, [R1+0x110] ;  /* 0x00011000013d7983 */ /* 0x000ee20000300800 */
[----:B--2---:R-:W-:-:S04]  /*25ec0*/  LEA R238, P4, R229, R4, 0x2 ;  /* 0x00000004e5ee7211 */ /* 0x004fc800078810ff */
[----:B------:R-:W-:Y:S01]  /*25ed0*/  LEA.HI.X.SX32 R239, R229, R2, 0x2, P4 ;  /* 0x00000002e5ef7211 */ /* 0x000fe200020f16ff */
[----:B------:R2:W-:Y:S04]  /*25ee0*/  STL.64 [R1+0x6d8], R62 ;  /* 0x0006d83e01007387 */ /* 0x0005e80000100a00 */
[----:B------:R2:W-:Y:S01]  /*25ef0*/  STL.64 [R1+0x6d0], R238 ;  /* 0x0006d0ee01007387 */ /* 0x0005e20000100a00 */
[----:B------:R-:W-:-:S04]  /*25f00*/  LEA R232, P5, R236, R4, 0x2 ;  /* 0x00000004ece87211 */ /* 0x000fc800078a10ff */
[----:B------:R-:W-:Y:S02]  /*25f10*/  LEA.HI.X.SX32 R233, R236, R2, 0x2, P5 ;  /* 0x00000002ece97211 */ /* 0x000fe400028f16ff */
[----:B------:R-:W-:-:S03]  /*25f20*/  LEA R234, P6, R56, R4, 0x2 ;  /* 0x0000000438ea7211 */ /* 0x000fc600078c10ff */
[----:B------:R2:W-:Y:S01]  /*25f30*/  STL.64 [R1+0x6c8], R232 ;  /* 0x0006c8e801007387 */ /* 0x0005e20000100a00 */
[----:B------:R-:W-:-:S03]  /*25f40*/  LEA.HI.X.SX32 R235, R56, R2, 0x2, P6 ;  /* 0x0000000238eb7211 */ /* 0x000fc600030f16ff */
[----:B------:R-:W3:Y:S01]  /*25f50*/  LDL.LU R229, [R1+0xf8] ;  /* 0x0000f80001e57983 */ /* 0x000ee20000300800 */
[----:B------:R-:W-:-:S03]  /*25f60*/  IMAD.MOV.U32 R56, RZ, RZ, R44 ;  /* 0x000000ffff387224 */ /* 0x000fc600078e002c */
[----:B------:R2:W-:Y:S04]  /*25f70*/  STL.64 [R1+0x6c0], R234 ;  /* 0x0006c0ea01007387 */ /* 0x0005e80000100a00 */
[----:B------:R-:W3:Y:S01]  /*25f80*/  LDL.LU R236, [R1+0xf4] ;  /* 0x0000f40001ec7983 */ /* 0x000ee20000300800 */
[----:B-1----:R-:W-:-:S03]  /*25f90*/  LEA R66, P0, R240, R4, 0x2 ;  /* 0x00000004f0427211 */ /* 0x002fc600078010ff */
[----:B------:R-:W3:Y:S01]  /*25fa0*/  LDL.LU R44, [R1+0xec] ;  /* 0x0000ec00012c7983 */ /* 0x000ee20000300800 */
[----:B------:R-:W-:-:S03]  /*25fb0*/  LEA.HI.X.SX32 R67, R240, R2, 0x2, P0 ;  /* 0x00000002f0437211 */ /* 0x000fc600000f16ff */
[----:B------:R-:W3:Y:S01]  /*25fc0*/  LDL.LU R240, [R1+0xdc] ;  /* 0x0000dc0001f07983 */ /* 0x000ee20000300800 */
[CC--:B------:R-:W-:Y:S02]  /*25fd0*/  LEA R6, P1, R237.reuse, R4.reuse, 0x2 ;  /* 0x00000004ed067211 */ /* 0x0c0fe400078210ff */
[C---:B------:R-:W-:Y:S02]  /*25fe0*/  LEA R68, P2, R64.reuse, R4, 0x2 ;  /* 0x0000000440447211 */ /* 0x040fe400078410ff */
[-C--:B------:R-:W-:Y:S02]  /*25ff0*/  LEA.HI.X.SX32 R7, R237, R2.reuse, 0x2, P1 ;  /* 0x00000002ed077211 */ /* 0x080fe400008f16ff */
[----:B------:R-:W-:Y:S02]  /*26000*/  LEA.HI.X.SX32 R69, R64, R2, 0x2, P2 ;  /* 0x0000000240457211 */ /* 0x000fe400010f16ff */
[C---:B--2---:R-:W-:Y:S01]  /*26010*/  LEA R62, P3, R9.reuse, R4, 0x2 ;  /* 0x00000004093e7211 */ /* 0x044fe200078610ff */
[----:B------:R-:W-:Y:S03]  /*26020*/  STL.64 [R1+0x6b8], R66 ;  /* 0x0006b84201007387 */ /* 0x000fe60000100a00 */
[----:B------:R-:W-:Y:S01]  /*26030*/  LEA.HI.X.SX32 R63, R9, R2, 0x2, P3 ;  /* 0x00000002093f7211 */ /* 0x000fe200018f16ff */
[----:B------:R-:W-:Y:S01]  /*26040*/  STL.64 [R1+0x6b0], R6 ;  /* 0x0006b00601007387 */ /* 0x000fe20000100a00 */
[----:B------:R-:W-:-:S03]  /*26050*/  LEA R238, P4, R249, R4, 0x2 ;  /* 0x00000004f9ee7211 */ /* 0x000fc600078810ff */
[----:B------:R1:W-:Y:S01]  /*26060*/  STL.64 [R1+0x6a8], R68 ;  /* 0x0006a84401007387 */ /* 0x0003e20000100a00 */
[----:B------:R-:W-:Y:S02]  /*26070*/  LEA.HI.X.SX32 R239, R249, R2, 0x2, P4 ;  /* 0x00000002f9ef7211 */ /* 0x000fe400020f16ff */
[CC--:B------:R-:W-:Y:S02]  /*26080*/  LEA R232, P5, R3.reuse, R4.reuse, 0x2 ;  /* 0x0000000403e87211 */ /* 0x0c0fe400078a10ff */
[C---:B------:R-:W-:Y:S01]  /*26090*/  LEA R234, P6, R108.reuse, R4, 0x2 ;  /* 0x000000046cea7211 */ /* 0x040fe200078c10ff */
[----:B-1----:R-:W2:Y:S01]  /*260a0*/  LDL.LU.64 R68, [R1+0x3038] ;  /* 0x0030380001447983 */ /* 0x002ea20000300a00 */
[-C--:B------:R-:W-:Y:S02]  /*260b0*/  LEA.HI.X.SX32 R233, R3, R2.reuse, 0x2, P5 ;  /* 0x0000000203e97211 */ /* 0x080fe400028f16ff */
[----:B------:R-:W-:Y:S01]  /*260c0*/  LEA.HI.X.SX32 R235, R108, R2, 0x2, P6 ;  /* 0x000000026ceb7211 */ /* 0x000fe200030f16ff */
[----:B------:R1:W-:Y:S04]  /*260d0*/  STL.64 [R1+0x6a0], R62 ;  /* 0x0006a03e01007387 */ /* 0x0003e80000100a00 */
[----:B------:R1:W-:Y:S04]  /*260e0*/  STL.64 [R1+0x698], R238 ;  /* 0x000698ee01007387 */ /* 0x0003e80000100a00 */
[----:B------:R-:W2:Y:S04]  /*260f0*/  LDL.LU R3, [R1+0xac] ;  /* 0x0000ac0001037983 */ /* 0x000ea80000300800 */
[----:B------:R1:W-:Y:S04]  /*26100*/  STL.64 [R1+0x690], R232 ;  /* 0x000690e801007387 */ /* 0x0003e80000100a00 */
[----:B------:R1:W-:Y:S04]  /*26110*/  STL.64 [R1+0x688], R234 ;  /* 0x000688ea01007387 */ /* 0x0003e80000100a00 */
[----:B------:R-:W2:Y:S01]  /*26120*/  LDL.LU R108, [R1+0xa8] ;  /* 0x0000a800016c7983 */ /* 0x000ea20000300800 */
[----:B----4-:R-:W-:-:S04]  /*26130*/  LEA R66, P0, R54, R4, 0x2 ;  /* 0x0000000436427211 */ /* 0x010fc800078010ff */
[----:B------:R-:W-:Y:S01]  /*26140*/  LEA.HI.X.SX32 R67, R54, R2, 0x2, P0 ;  /* 0x0000000236437211 */ /* 0x000fe200000f16ff */
[----:B------:R-:W-:Y:S02]  /*26150*/  IMAD.MOV.U32 R54, RZ, RZ, R55 ;  /* 0x000000ffff367224 */ /* 0x000fe400078e0037 */
[----:B------:R-:W-:Y:S02]  /*26160*/  IMAD.MOV.U32 R55, RZ, RZ, R32 ;  /* 0x000000ffff377224 */ /* 0x000fe400078e0020 */
[----:B------:R-:W4:Y:S01]  /*26170*/  LDL.LU R32, [R1+0xa4] ;  /* 0x0000a40001207983 */ /* 0x000f220000300800 */
[----:B------:R-:W-:-:S04]  /*26180*/  LEA R6, P1, R231, R4, 0x2 ;  /* 0x00000004e7067211 */ /* 0x000fc800078210ff */
[----:B------:R-:W-:Y:S01]  /*26190*/  LEA.HI.X.SX32 R7, R231, R2, 0x2, P1 ;  /* 0x00000002e7077211 */ /* 0x000fe200008f16ff */
[----:B------:R3:W-:Y:S04]  /*261a0*/  STL.64 [R1+0x680], R66 ;  /* 0x0006804201007387 */ /* 0x0007e80000100a00 */
[----:B------:R-:W-:Y:S04]  /*261b0*/  STL.64 [R1+0x678], R6 ;  /* 0x0006780601007387 */ /* 0x000fe80000100a00 */
[----:B------:R-:W4:Y:S01]  /*261c0*/  LDL.LU R231, [R1+0xa0] ;  /* 0x0000a00001e77983 */ /* 0x000f220000300800 */
[----:B------:R-:W-:-:S03]  /*261d0*/  IMAD.MOV.U32 R237, RZ, RZ, R65 ;  /* 0x000000ffffed7224 */ /* 0x000fc600078e0041 */
[----:B------:R-:W4:Y:S01]  /*261e0*/  LDL.LU R9, [R1+0x9c] ;  /* 0x00009c0001097983 */ /* 0x000f220000300800 */
[CC--:B------:R-:W-:Y:S02]  /*261f0*/  LEA R64, P2, R248.reuse, R4.reuse, 0x2 ;  /* 0x00000004f8407211 */ /* 0x0c0fe400078410ff */
[C---:B-1----:R-:W-:Y:S02]  /*26200*/  LEA R62, P3, R5.reuse, R4, 0x2 ;  /* 0x00000004053e7211 */ /* 0x042fe400078610ff */
[----:B------:R-:W-:Y:S02]  /*26210*/  LEA.HI.X.SX32 R65, R248, R2, 0x2, P2 ;  /* 0x00000002f8417211 */ /* 0x000fe400010f16ff */
[C---:B------:R-:W-:Y:S02]  /*26220*/  LEA R238, P4, R230.reuse, R4, 0x2 ;  /* 0x00000004e6ee7211 */ /* 0x040fe400078810ff */
[-C--:B------:R-:W-:Y:S01]  /*26230*/  LEA.HI.X.SX32 R63, R5, R2.reuse, 0x2, P3 ;  /* 0x00000002053f7211 */ /* 0x080fe200018f16ff */
[----:B------:R-:W-:Y:S01]  /*26240*/  STL.64 [R1+0x670], R64 ;  /* 0x0006704001007387 */ /* 0x000fe20000100a00 */
[----:B------:R-:W-:-:S03]  /*26250*/  LEA.HI.X.SX32 R239, R230, R2, 0x2, P4 ;  /* 0x00000002e6ef7211 */ /* 0x000fc600020f16ff */
[----:B------:R-:W-:Y:S04]  /*26260*/  STL.64 [R1+0x668], R62 ;  /* 0x0006683e01007387 */ /* 0x000fe80000100a00 */
[----:B------:R-:W4:Y:S04]  /*26270*/  LDL.LU R248, [R1+0x98] ;  /* 0x0000980001f87983 */ /* 0x000f280000300800 */
[----:B------:R-:W4:Y:S04]  /*26280*/  LDL.LU R230, [R1+0x94] ;  /* 0x0000940001e67983 */ /* 0x000f280000300800 */
[----:B------:R-:W4:Y:S01]  /*26290*/  LDL.LU R5, [R1+0x90] ;  /* 0x0000900001057983 */ /* 0x000f220000300800 */
[----:B------:R-:W-:-:S04]  /*262a0*/  LEA R232, P5, R228, R4, 0x2 ;  /* 0x00000004e4e87211 */ /* 0x000fc800078a10ff */
[----:B------:R-:W-:Y:S02]  /*262b0*/  LEA.HI.X.SX32 R233, R228, R2, 0x2, P5 ;  /* 0x00000002e4e97211 */ /* 0x000fe400028f16ff */
[C---:B------:R-:W-:Y:S01]  /*262c0*/  LEA R234, P6, R241.reuse, R4, 0x2 ;  /* 0x00000004f1ea7211 */ /* 0x040fe200078c10ff */
[----:B------:R-:W-:Y:S03]  /*262d0*/  STL.64 [R1+0x660], R238 ;  /* 0x000660ee01007387 */ /* 0x000fe60000100a00 */
[----:B------:R-:W-:Y:S01]  /*262e0*/  LEA.HI.X.SX32 R235, R241, R2, 0x2, P6 ;  /* 0x00000002f1eb7211 */ /* 0x000fe200030f16ff */
[----:B------:R1:W-:Y:S04]  /*262f0*/  STL.64 [R1+0x658], R232 ;  /* 0x000658e801007387 */ /* 0x0003e80000100a00 */
[----:B------:R1:W-:Y:S01]  /*26300*/  STL.64 [R1+0x650], R234 ;  /* 0x000650ea01007387 */ /* 0x0003e20000100a00 */
[----:B------:R-:W-:-:S02]  /*26310*/  MOV R241, R60 ;  /* 0x0000003c00f17202 */ /* 0x000fc40000000f00 */
[----:B---3--:R-:W-:-:S04]  /*26320*/  LEA R66, P0, R61, R4, 0x2 ;  /* 0x000000043d427211 */ /* 0x008fc800078010ff */
[----:B------:R-:W-:-:S05]  /*26330*/  LEA.HI.X.SX32 R67, R61, R2, 0x2, P0 ;  /* 0x000000023d437211 */ /* 0x000fca00000f16ff */
[----:B------:R3:W-:Y:S01]  /*26340*/  STL.64 [R1+0x648], R66 ;  /* 0x0006484201007387 */ /* 0x0007e20000100a00 */
[----:B-1----:R-:W-:Y:S01]  /*26350*/  IMAD.MOV.U32 R233, RZ, RZ, R237 ;  /* 0x000000ffffe97224 */ /* 0x002fe200078e00ed */
[-C--:B------:R-:W-:Y:S01]  /*26360*/  LEA R232, P5, R237, R4.reuse, 0x2 ;  /* 0x00000004ede87211 */ /* 0x080fe200078a10ff */
[----:B------:R-:W-:Y:S01]  /*26370*/  IMAD.MOV.U32 R235, RZ, RZ, R54 ;  /* 0x000000ffffeb7224 */ /* 0x000fe200078e0036 */
[-C--:B------:R-:W-:Y:S01]  /*26380*/  LEA R234, P6, R54, R4.reuse, 0x2 ;  /* 0x0000000436ea7211 */ /* 0x080fe200078c10ff */
[----:B------:R-:W-:Y:S01]  /*26390*/  IMAD.MOV.U32 R61, RZ, RZ, R45 ;  /* 0x000000ffff3d7224 */ /* 0x000fe200078e002d */
[----:B---3--:R-:W3:Y:S01]  /*263a0*/  LDL.LU.64 R66, [R1+0x3030] ;  /* 0x0030300001427983 */ /* 0x008ee20000300a00 */
[-C--:B------:R-:W-:Y:S02]  /*263b0*/  LEA R60, P0, R45, R4.reuse, 0x2 ;  /* 0x000000042d3c7211 */ /* 0x080fe400078010ff */
[----:B------:R-:W-:-:S04]  /*263c0*/  LEA R6, P1, R229, R4, 0x2 ;  /* 0x00000004e5067211 */ /* 0x000fc800078210ff */
[----:B------:R-:W-:Y:S02]  /*263d0*/  LEA.HI.X.SX32 R7, R229, R2, 0x2, P1 ;  /* 0x00000002e5077211 */ /* 0x000fe400008f16ff */
[-C--:B------:R-:W-:Y:S02]  /*263e0*/  LEA R64, P2, R236, R4.reuse, 0x2 ;  /* 0x00000004ec407211 */ /* 0x080fe400078410ff */
[----:B------:R-:W-:Y:S02]  /*263f0*/  LEA R62, P3, R44, R4, 0x2 ;  /* 0x000000042c3e7211 */ /* 0x000fe400078610ff */
[-C--:B------:R-:W-:Y:S01]  /*26400*/  LEA.HI.X.SX32 R65, R236, R2.reuse, 0x2, P2 ;  /* 0x00000002ec417211 */ /* 0x080fe200010f16ff */
[----:B------:R1:W-:Y:S01]  /*26410*/  STL.64 [R1+0x640], R6 ;  /* 0x0006400601007387 */ /* 0x0003e20000100a00 */
[----:B------:R-:W-:Y:S02]  /*26420*/  LEA.HI.X.SX32 R63, R44, R2, 0x2, P3 ;  /* 0x000000022c3f7211 */ /* 0x000fe400018f16ff */
[----:B------:R-:W-:-:S04]  /*26430*/  LEA R238, P4, R240, R4, 0x2 ;  /* 0x00000004f0ee7211 */ /* 0x000fc800078810ff */
[-C--:B------:R-:W-:Y:S01]  /*26440*/  LEA.HI.X.SX32 R239, R240, R2.reuse, 0x2, P4 ;  /* 0x00000002f0ef7211 */ /* 0x080fe200020f16ff */
[----:B-1----:R-:W3:Y:S04]  /*26450*/  LDL.LU R6, [R1+0x70] ;  /* 0x0000700001067983 */ /* 0x002ee80000300800 */
[----:B------:R1:W-:Y:S01]  /*26460*/  STL.64 [R1+0x638], R64 ;  /* 0x0006384001007387 */ /* 0x0003e20000100a00 */
[-C--:B------:R-:W-:Y:S02]  /*26470*/  LEA.HI.X.SX32 R233, R233, R2.reuse, 0x2, P5 ;  /* 0x00000002e9e97211 */ /* 0x080fe400028f16ff */
[-C--:B------:R-:W-:Y:S02]  /*26480*/  LEA.HI.X.SX32 R235, R235, R2.reuse, 0x2, P6 ;  /* 0x00000002ebeb7211 */ /* 0x080fe400030f16ff */
[----:B------:R-:W-:Y:S01]  /*26490*/  LEA.HI.X.SX32 R61, R61, R2, 0x2, P0 ;  /* 0x000000023d3d7211 */ /* 0x000fe200000f16ff */
[----:B-1----:R-:W3:Y:S04]  /*264a0*/  LDL.LU.64 R64, [R1+0x3028] ;  /* 0x0030280001407983 */ /* 0x002ee80000300a00 */
[----:B------:R-:W3:Y:S04]  /*264b0*/  LDL.LU R249, [R1+0x6c] ;  /* 0x00006c0001f97983 */ /* 0x000ee80000300800 */
[----:B------:R1:W-:Y:S04]  /*264c0*/  STL.64 [R1+0x630], R62 ;  /* 0x0006303e01007387 */ /* 0x0003e80000100a00 */
[----:B-1----:R-:W3:Y:S04]  /*264d0*/  LDL.LU.64 R62, [R1+0x3020] ;  /* 0x00302000013e7983 */ /* 0x002ee80000300a00 */
[----:B------:R-:W3:Y:S04]  /*264e0*/  LDL.LU R54, [R1+0x68] ;  /* 0x0000680001367983 */ /* 0x000ee80000300800 */
[----:B------:R1:W-:Y:S01]  /*264f0*/  STL.64 [R1+0x628], R238 ;  /* 0x000628ee01007387 */ /* 0x0003e20000100a00 */
[----:B--2---:R-:W-:-:S04]  /*26500*/  LEA R228, P1, R3, R4, 0x2 ;  /* 0x0000000403e47211 */ /* 0x004fc800078210ff */
[----:B------:R-:W-:Y:S01]  /*26510*/  LEA.HI.X.SX32 R229, R3, R2, 0x2, P1 ;  /* 0x0000000203e57211 */ /* 0x000fe200008f16ff */
[----:B-1----:R-:W-:Y:S02]  /*26520*/  IMAD.MOV.U32 R239, RZ, RZ, R42 ;  /* 0x000000ffffef7224 */ /* 0x002fe400078e002a */
[----:B------:R-:W2:Y:S01]  /*26530*/  LDL.LU R42, [R1+0x64] ;  /* 0x00006400012a7983 */ /* 0x000ea20000300800 */
[----:B------:R-:W-:-:S03]  /*26540*/  LEA R236, P2, R108, R4, 0x2 ;  /* 0x000000046cec7211 */ /* 0x000fc600078410ff */
[----:B------:R-:W2:Y:S01]  /*26550*/  LDL.LU R7, [R1+0x60] ;  /* 0x0000600001077983 */ /* 0x000ea20000300800 */
[----:B------:R-:W-:Y:S01]  /*26560*/  IMAD.MOV.U32 R238, RZ, RZ, R53 ;  /* 0x000000ffffee7224 */ /* 0x000fe200078e0035 */
[----:B------:R-:W-:Y:S02]  /*26570*/  LEA.HI.X.SX32 R237, R108, R2, 0x2, P2 ;  /* 0x000000026ced7211 */ /* 0x000fe400010f16ff */
[----:B------:R-:W-:Y:S04]  /*26580*/  STL.64 [R1+0x620], R232 ;  /* 0x000620e801007387 */ /* 0x000fe80000100a00 */
[----:B------:R-:W-:Y:S01]  /*26590*/  STL.64 [R1+0x618], R234 ;  /* 0x000618ea01007387 */ /* 0x000fe20000100a00 */
[----:B------:R-:W-:-:S03]  /*265a0*/  IMAD.MOV.U32 R240, RZ, RZ, R241 ;  /* 0x000000fffff07224 */ /* 0x000fc600078e00f1 */
[----:B------:R-:W-:Y:S01]  /*265b0*/  STL.64 [R1+0x610], R60 ;  /* 0x0006103c01007387 */ /* 0x000fe20000100a00 */
[----:B------:R-:W-:-:S03]  /*265c0*/  MOV R241, R52 ;  /* 0x0000003400f17202 */ /* 0x000fc60000000f00 */
[----:B------:R-:W-:Y:S04]  /*265d0*/  STL.64 [R1+0x608], R228 ;  /* 0x000608e401007387 */ /* 0x000fe80000100a00 */
[----:B------:R1:W-:Y:S04]  /*265e0*/  STL.64 [R1+0x600], R236 ;  /* 0x000600ec01007387 */ /* 0x0003e80000100a00 */
[----:B------:R-:W2:Y:S01]  /*265f0*/  LDL.LU R3, [R1+0x50] ;  /* 0x0000500001037983 */ /* 0x000ea20000300800 */
[----:B-1----:R-:W-:Y:S02]  /*26600*/  IMAD.MOV.U32 R236, RZ, RZ, R238 ;  /* 0x000000ffffec7224 */ /* 0x002fe400078e00ee */
[----:B------:R-:W-:-:S02]  /*26610*/  IMAD.MOV.U32 R238, RZ, RZ, R239 ;  /* 0x000000ffffee7224 */ /* 0x000fc400078e00ef */
[----:B------:R-:W-:Y:S01]  /*26620*/  IMAD.MOV.U32 R239, RZ, RZ, R168 ;  /* 0x000000ffffef7224 */ /* 0x000fe200078e00a8 */
[----:B------:R-:W-:Y:S02]  /*26630*/  MOV R168, R48 ;  /* 0x0000003000a87202 */ /* 0x000fe40000000f00 */
[C---:B----4-:R-:W-:Y:S01]  /*26640*/  LEA R44, P3, R32.reuse, R4, 0x2 ;  /* 0x00000004202c7211 */ /* 0x050fe200078610ff */
[----:B------:R-:W4:Y:S03]  /*26650*/  LDL.LU R48, [R1+0x4c] ;  /* 0x00004c0001307983 */ /* 0x000f260000300800 */
[----:B------:R-:W-:Y:S02]  /*26660*/  LEA.HI.X.SX32 R45, R32, R2, 0x2, P3 ;  /* 0x00000002202d7211 */ /* 0x000fe400018f16ff */
[----:B------:R-:W4:Y:S04]  /*26670*/  LDL.LU R32, [R1+0x48] ;  /* 0x0000480001207983 */ /* 0x000f280000300800 */
[----:B------:R1:W-:Y:S01]  /*26680*/  STL.64 [R1+0x5f8], R44 ;  /* 0x0005f82c01007387 */ /* 0x0003e20000100a00 */
[----:B------:R-:W-:-:S04]  /*26690*/  LEA R52, P4, R231, R4, 0x2 ;  /* 0x00000004e7347211 */ /* 0x000fc800078810ff */
[----:B------:R-:W-:-:S05]  /*266a0*/  LEA.HI.X.SX32 R53, R231, R2, 0x2, P4 ;  /* 0x00000002e7357211 */ /* 0x000fca00020f16ff */
[----:B------:R-:W-:Y:S04]  /*266b0*/  STL.64 [R1+0x5f0], R52 ;  /* 0x0005f03401007387 */ /* 0x000fe80000100a00 */
[----:B------:R-:W4:Y:S01]  /*266c0*/  LDL.LU R231, [R1+0x44] ;  /* 0x0000440001e77983 */ /* 0x000f220000300800 */
[----:B------:R-:W-:-:S04]  /*266d0*/  LEA R232, P5, R9, R4, 0x2 ;  /* 0x0000000409e87211 */ /* 0x000fc800078a10ff */
[----:B------:R-:W-:Y:S01]  /*266e0*/  LEA.HI.X.SX32 R233, R9, R2, 0x2, P5 ;  /* 0x0000000209e97211 */ /* 0x000fe200028f16ff */
[----:B------:R-:W-:Y:S02]  /*266f0*/  IMAD.MOV.U32 R237, RZ, RZ, R240 ;  /* 0x000000ffffed7224 */ /* 0x000fe400078e00f0 */
[----:B------:R-:W-:Y:S02]  /*26700*/  IMAD.MOV.U32 R240, RZ, RZ, R47 ;  /* 0x000000fffff07224 */ /* 0x000fe400078e002f */
[----:B------:R-:W-:Y:S01]  /*26710*/  STL.64 [R1+0x5e8], R232 ;  /* 0x0005e8e801007387 */ /* 0x000fe20000100a00 */
[----:B------:R-:W-:Y:S01]  /*26720*/  IMAD.MOV.U32 R108, RZ, RZ, R46 ;  /* 0x000000ffff6c7224 */ /* 0x000fe200078e002e */
[-C--:B------:R-:W-:Y:S01]  /*26730*/  LEA R46, P2, R56, R4.reuse, 0x2 ;  /* 0x00000004382e7211 */ /* 0x080fe200078410ff */
[----:B------:R-:W-:Y:S01]  /*26740*/  IMAD.MOV.U32 R47, RZ, RZ, R56 ;  /* 0x000000ffff2f7224 */ /* 0x000fe200078e0038 */
[----:B-1----:R-:W-:Y:S01]  /*26750*/  LEA R44, P3, R57, R4, 0x2 ;  /* 0x00000004392c7211 */ /* 0x002fe200078610ff */
[----:B------:R-:W-:-:S03]  /*26760*/  IMAD.MOV.U32 R45, RZ, RZ, R57 ;  /* 0x000000ffff2d7224 */ /* 0x000fc600078e0039 */
[-C--:B------:R-:W-:Y:S02]  /*26770*/  LEA.HI.X.SX32 R47, R47, R2.reuse, 0x2, P2 ;  /* 0x000000022f2f7211 */ /* 0x080fe400010f16ff */
[----:B------:R-:W-:Y:S02]  /*26780*/  LEA.HI.X.SX32 R45, R45, R2, 0x2, P3 ;  /* 0x000000022d2d7211 */ /* 0x000fe400018f16ff */
[-C--:B------:R-:W-:Y:S02]  /*26790*/  LEA R234, P6, R248, R4.reuse, 0x2 ;  /* 0x00000004f8ea7211 */ /* 0x080fe400078c10ff */
[----:B------:R-:W-:Y:S02]  /*267a0*/  LEA R60, P0, R230, R4, 0x2 ;  /* 0x00000004e63c7211 */ /* 0x000fe400078010ff */
[-C--:B------:R-:W-:Y:S02]  /*267b0*/  LEA.HI.X.SX32 R235, R248, R2.reuse, 0x2, P6 ;  /* 0x00000002f8eb7211 */ /* 0x080fe400030f16ff */
[----:B------:R-:W-:-:S02]  /*267c0*/  LEA.HI.X.SX32 R61, R230, R2, 0x2, P0 ;  /* 0x00000002e63d7211 */ /* 0x000fc400000f16ff */
[C---:B------:R-:W-:Y:S01]  /*267d0*/  LEA R228, P1, R5.reuse, R4, 0x2 ;  /* 0x0000000405e47211 */ /* 0x040fe200078210ff */
[----:B------:R1:W-:Y:S04]  /*267e0*/  STL.64 [R1+0x5e0], R234 ;  /* 0x0005e0ea01007387 */ /* 0x0003e80000100a00 */
[----:B------:R1:W-:Y:S01]  /*267f0*/  STL.64 [R1+0x5d8], R60 ;  /* 0x0005d83c01007387 */ /* 0x0003e20000100a00 */
[----:B------:R-:W-:Y:S01]  /*26800*/  LEA.HI.X.SX32 R229, R5, R2, 0x2, P1 ;  /* 0x0000000205e57211 */ /* 0x000fe200008f16ff */
[----:B-1----:R-:W-:Y:S02]  /*26810*/  IMAD.MOV.U32 R235, RZ, RZ, R236 ;  /* 0x000000ffffeb7224 */ /* 0x002fe400078e00ec */
[----:B------:R-:W4:Y:S01]  /*26820*/  LDL.LU.64 R60, [R1+0x3018] ;  /* 0x00301800013c7983 */ /* 0x000f220000300a00 */
[----:B------:R-:W-:-:S03]  /*26830*/  MOV R236, R58 ;  /* 0x0000003a00ec7202 */ /* 0x000fc60000000f00 */
[----:B------:R-:W4:Y:S04]  /*26840*/  LDL.LU R9, [R1+0x3c] ;  /* 0x00003c0001097983 */ /* 0x000f280000300800 */
[----:B------:R-:W4:Y:S01]  /*26850*/  LDL.LU R248, [R1+0x38] ;  /* 0x0000380001f87983 */ /* 0x000f220000300800 */
[----:B------:R-:W-:-:S03]  /*26860*/  IMAD.MOV.U32 R234, RZ, RZ, R108 ;  /* 0x000000ffffea7224 */ /* 0x000fc600078e006c */
[----:B------:R-:W4:Y:S01]  /*26870*/  LDL.LU R230, [R1+0x34] ;  /* 0x0000340001e67983 */ /* 0x000f220000300800 */
[----:B------:R-:W-:-:S03]  /*26880*/  IMAD.MOV.U32 R108, RZ, RZ, R59 ;  /* 0x000000ffff6c7224 */ /* 0x000fc600078e003b */
[----:B------:R-:W-:Y:S04]  /*26890*/  STL.64 [R1+0x5d0], R228 ;  /* 0x0005d0e401007387 */ /* 0x000fe80000100a00 */
[----:B------:R-:W4:Y:S04]  /*268a0*/  LDL.LU R5, [R1+0x30] ;  /* 0x0000300001057983 */ /* 0x000f280000300800 */
[----:B------:R1:W-:Y:S04]  /*268b0*/  STL.64 [R1+0x5c8], R46 ;  /* 0x0005c82e01007387 */ /* 0x0003e80000100a00 */
[----:B------:R1:W-:Y:S02]  /*268c0*/  STL.64 [R1+0x5c0], R44 ;  /* 0x0005c02c01007387 */ /* 0x0003e40000100a00 */
[----:B-1----:R-:W-:Y:S01]  /*268d0*/  IMAD.MOV.U32 R47, RZ, RZ, R55 ;  /* 0x000000ffff2f7224 */ /* 0x002fe200078e0037 */
[-C--:B------:R-:W-:Y:S01]  /*268e0*/  LEA R46, P2, R55, R4.reuse, 0x2 ;  /* 0x00000004372e7211 */ /* 0x080fe200078410ff */
[----:B------:R-:W-:Y:S01]  /*268f0*/  IMAD.MOV.U32 R45, RZ, RZ, R27 ;  /* 0x000000ffff2d7224 */ /* 0x000fe200078e001b */
[----:B------:R-:W-:-:S02]  /*26900*/  LEA R44, P3, R27, R4, 0x2 ;  /* 0x000000041b2c7211 */ /* 0x000fc400078610ff */
[-C--:B------:R-:W-:Y:S02]  /*26910*/  LEA.HI.X.SX32 R47, R47, R2.reuse, 0x2, P2 ;  /* 0x000000022f2f7211 */ /* 0x080fe400010f16ff */
[----:B------:R-:W-:Y:S02]  /*26920*/  LEA.HI.X.SX32 R45, R45, R2, 0x2, P3 ;  /* 0x000000022d2d7211 */ /* 0x000fe400018f16ff */
[----:B---3--:R-:W-:-:S04]  /*26930*/  LEA R52, P4, R6, R4, 0x2 ;  /* 0x0000000406347211 */ /* 0x008fc800078810ff */
[----:B------:R-:W-:Y:S01]  /*26940*/  LEA.HI.X.SX32 R53, R6, R2, 0x2, P4 ;  /* 0x0000000206357211 */ /* 0x000fe200020f16ff */
[----:B------:R-:W-:Y:S02]  /*26950*/  IMAD.MOV.U32 R6, RZ, RZ, R24 ;  /* 0x000000ffff067224 */ /* 0x000fe400078e0018 */
[----:B------:R-:W-:Y:S02]  /*26960*/  IMAD.MOV.U32 R24, RZ, RZ, R22 ;  /* 0x000000ffff187224 */ /* 0x000fe400078e0016 */
[----:B------:R-:W-:Y:S01]  /*26970*/  IMAD.MOV.U32 R22, RZ, RZ, R19 ;  /* 0x000000ffff167224 */ /* 0x000fe200078e0013 */
[----:B------:R-:W-:Y:S01]  /*26980*/  MOV R19, R15 ;  /* 0x0000000f00137202 */ /* 0x000fe20000000f00 */
[----:B------:R1:W-:Y:S01]  /*26990*/  STL.64 [R1+0x5b8], R52 ;  /* 0x0005b83401007387 */ /* 0x0003e20000100a00 */
[----:B------:R-:W-:-:S03]  /*269a0*/  IMAD.MOV.U32 R15, RZ, RZ, R12 ;  /* 0x000000ffff0f7224 */ /* 0x000fc600078e000c */
[----:B------:R-:W3:Y:S01]  /*269b0*/  LDL.LU R12, [R1+0x24] ;  /* 0x00002400010c7983 */ /* 0x000ee20000300800 */
[----:B------:R-:W-:-:S04]  /*269c0*/  LEA R232, P5, R249, R4, 0x2 ;  /* 0x00000004f9e87211 */ /* 0x000fc800078a10ff */
[----:B------:R-:W-:Y:S01]  /*269d0*/  LEA.HI.X.SX32 R233, R249, R2, 0x2, P5 ;  /* 0x00000002f9e97211 */ /* 0x000fe200028f16ff */
[----:B-1----:R-:W-:-:S04]  /*269e0*/  IMAD.MOV.U32 R53, RZ, RZ, R25 ;  /* 0x000000ffff357224 */ /* 0x002fc800078e0019 */
[----:B------:R-:W-:Y:S04]  /*269f0*/  STL.64 [R1+0x5b0], R232 ;  /* 0x0005b0e801007387 */ /* 0x000fe80000100a00 */
[----:B------:R-:W3:Y:S01]  /*26a00*/  LDL.LU R249, [R1+0x20] ;  /* 0x0000200001f97983 */ /* 0x000ee20000300800 */
[----:B------:R-:W-:-:S04]  /*26a10*/  LEA R58, P6, R54, R4, 0x2 ;  /* 0x00000004363a7211 */ /* 0x000fc800078c10ff */
[----:B------:R-:W-:Y:S02]  /*26a20*/  LEA.HI.X.SX32 R59, R54, R2, 0x2, P6 ;  /* 0x00000002363b7211 */ /* 0x000fe400030f16ff */
[----:B------:R-:W-:-:S03]  /*26a30*/  LEA R52, P4, R25, R4, 0x2 ;  /* 0x0000000419347211 */ /* 0x000fc600078810ff */
[----:B------:R1:W-:Y:S01]  /*26a40*/  STL.64 [R1+0x5a8], R58 ;  /* 0x0005a83a01007387 */ /* 0x0003e20000100a00 */
[----:B--2---:R-:W-:-:S03]  /*26a50*/  LEA R56, P0, R42, R4, 0x2 ;  /* 0x000000042a387211 */ /* 0x004fc600078010ff */
[----:B-1----:R-:W2:Y:S01]  /*26a60*/  LDL.LU.64 R58, [R1+0x3010] ;  /* 0x00301000013a7983 */ /* 0x002ea20000300a00 */
[C---:B------:R-:W-:Y:S02]  /*26a70*/  LEA R228, P1, R7.reuse, R4, 0x2 ;  /* 0x0000000407e47211 */ /* 0x040fe400078210ff */
[-C--:B------:R-:W-:Y:S02]  /*26a80*/  LEA.HI.X.SX32 R57, R42, R2.reuse, 0x2, P0 ;  /* 0x000000022a397211 */ /* 0x080fe400000f16ff */
[----:B------:R-:W-:Y:S02]  /*26a90*/  LEA.HI.X.SX32 R229, R7, R2, 0x2, P1 ;  /* 0x0000000207e57211 */ /* 0x000fe400008f16ff */
[----:B------:R-:W-:Y:S01]  /*26aa0*/  MOV R7, R234 ;  /* 0x000000ea00077202 */ /* 0x000fe20000000f00 */
[----:B------:R-:W-:Y:S01]  /*26ab0*/  IMAD.MOV.U32 R234, RZ, RZ, R235 ;  /* 0x000000ffffea7224 */ /* 0x000fe200078e00eb */
[----:B------:R1:W-:Y:S01]  /*26ac0*/  STL.64 [R1+0x5a0], R56 ;  /* 0x0005a03801007387 */ /* 0x0003e20000100a00 */
[----:B------:R-:W-:-:S02]  /*26ad0*/  IMAD.MOV.U32 R235, RZ, RZ, R108 ;  /* 0x000000ffffeb7224 */ /* 0x000fc400078e006c */
[----:B------:R-:W-:Y:S02]  /*26ae0*/  IMAD.MOV.U32 R108, RZ, RZ, R236 ;  /* 0x000000ffff6c7224 */ /* 0x000fe400078e00ec */
[----:B------:R-:W-:Y:S02]  /*26af0*/  IMAD.MOV.U32 R236, RZ, RZ, R238 ;  /* 0x000000ffffec7224 */ /* 0x000fe400078e00ee */
[----:B------:R-:W-:Y:S01]  /*26b00*/  IMAD.MOV.U32 R238, RZ, RZ, R36 ;  /* 0x000000ffffee7224 */ /* 0x000fe200078e0024 */
[----:B------:R-:W-:Y:S01]  /*26b10*/  MOV R36, R26 ;  /* 0x0000001a00247202 */ /* 0x000fe20000000f00 */
[----:B-1----:R-:W2:Y:S01]  /*26b20*/  LDL.LU.64 R56, [R1+0x3008] ;  /* 0x0030080001387983 */ /* 0x002ea20000300a00 */
[----:B------:R-:W-:Y:S01]  /*26b30*/  IMAD.MOV.U32 R42, RZ, RZ, R24 ;  /* 0x000000ffff2a7224 */ /* 0x000fe200078e0018 */
[----:B------:R-:W-:Y:S02]  /*26b40*/  LEA R232, P5, R3, R4, 0x2 ;  /* 0x0000000403e87211 */ /* 0x000fe400078a10ff */
[----:B------:R-:W2:Y:S01]  /*26b50*/  LDL.LU R27, [R1+0x41c] ;  /* 0x00041c00011b7983 */ /* 0x000ea20000300800 */
[----:B------:R-:W-:-:S03]  /*26b60*/  LEA.HI.X.SX32 R53, R53, R2, 0x2, P4 ;  /* 0x0000000235357211 */ /* 0x000fc600020f16ff */
[----:B------:R-:W-:Y:S01]  /*26b70*/  STL.64 [R1+0x598], R228 ;  /* 0x000598e401007387 */ /* 0x000fe20000100a00 */
[----:B------:R-:W-:-:S03]  /*26b80*/  LEA.HI.X.SX32 R233, R3, R2, 0x2, P5 ;  /* 0x0000000203e97211 */ /* 0x000fc600028f16ff */
[----:B------:R-:W2:Y:S01]  /*26b90*/  LDL.LU R26, [R1+0x18] ;  /* 0x00001800011a7983 */ /* 0x000ea20000300800 */
[----:B----4-:R-:W-:-:S03]  /*26ba0*/  LEA R54, P6, R48, R4, 0x2 ;  /* 0x0000000430367211 */ /* 0x010fc600078c10ff */
[----:B------:R-:W-:Y:S01]  /*26bb0*/  STL.64 [R1+0x590], R46 ;  /* 0x0005902e01007387 */ /* 0x000fe20000100a00 */
[----:B------:R-:W-:Y:S02]  /*26bc0*/  LEA.HI.X.SX32 R55, R48, R2, 0x2, P6 ;  /* 0x0000000230377211 */ /* 0x000fe400030f16ff */
[C---:B------:R-:W-:Y:S01]  /*26bd0*/  LEA R24, P0, R32.reuse, R4, 0x2 ;  /* 0x0000000420187211 */ /* 0x040fe200078010ff */
[----:B------:R-:W-:Y:S03]  /*26be0*/  STL.64 [R1+0x588], R44 ;  /* 0x0005882c01007387 */ /* 0x000fe60000100a00 */
[----:B------:R-:W-:Y:S01]  /*26bf0*/  LEA.HI.X.SX32 R25, R32, R2, 0x2, P0 ;  /* 0x0000000220197211 */ /* 0x000fe200000f16ff */
[----:B------:R-:W-:Y:S04]  /*26c00*/  STL.64 [R1+0x580], R52 ;  /* 0x0005803401007387 */ /* 0x000fe80000100a00 */
[----:B------:R1:W-:Y:S01]  /*26c10*/  STL.64 [R1+0x578], R232 ;  /* 0x000578e801007387 */ /* 0x0003e20000100a00 */
[----:B------:R-:W-:-:S03]  /*26c20*/  IMAD.MOV.U32 R32, RZ, RZ, R22 ;  /* 0x000000ffff207224 */ /* 0x000fc600078e0016 */
[----:B------:R4:W-:Y:S01]  /*26c30*/  STL.64 [R1+0x570], R54 ;  /* 0x0005703601007387 */ /* 0x0009e20000100a00 */
[----:B-1----:R-:W-:Y:S02]  /*26c40*/  IMAD.MOV.U32 R233, RZ, RZ, R7 ;  /* 0x000000ffffe97224 */ /* 0x002fe400078e0007 */
[----:B------:R-:W-:Y:S01]  /*26c50*/  IMAD.MOV.U32 R232, RZ, RZ, R234 ;  /* 0x000000ffffe87224 */ /* 0x000fe200078e00ea */
[C---:B------:R-:W-:Y:S01]  /*26c60*/  LEA R228, P1, R231.reuse, R4, 0x2 ;  /* 0x00000004e7e47211 */ /* 0x040fe200078210ff */
[----:B------:R-:W-:Y:S01]  /*26c70*/  IMAD.MOV.U32 R7, RZ, RZ, R235 ;  /* 0x000000ffff077224 */ /* 0x000fe200078e00eb */
[----:B----4-:R-:W4:Y:S01]  /*26c80*/  LDL.LU.64 R54, [R1+0x3000] ;  /* 0x0030000001367983 */ /* 0x010f220000300a00 */
[----:B------:R-:W-:Y:S01]  /*26c90*/  IMAD.MOV.U32 R235, RZ, RZ, R108 ;  /* 0x000000ffffeb7224 */ /* 0x000fe200078e006c */
[----:B------:R-:W-:Y:S01]  /*26ca0*/  MOV R108, R238 ;  /* 0x000000ee006c7202 */ /* 0x000fe20000000f00 */
[----:B------:R-:W-:Y:S01]  /*26cb0*/  IMAD.MOV.U32 R234, RZ, RZ, R236 ;  /* 0x000000ffffea7224 */ /* 0x000fe200078e00ec */
[----:B------:R-:W4:Y:S01]  /*26cc0*/  LDL.LU R3, [R1+0x4] ;  /* 0x0000040001037983 */ /* 0x000f220000300800 */
[----:B------:R-:W-:-:S03]  /*26cd0*/  LEA.HI.X.SX32 R229, R231, R2, 0x2, P1 ;  /* 0x00000002e7e57211 */ /* 0x000fc600008f16ff */
[----:B------:R1:W-:Y:S01]  /*26ce0*/  STL.64 [R1+0x568], R24 ;  /* 0x0005681801007387 */ /* 0x0003e20000100a00 */
[----:B------:R-:W-:-:S03]  /*26cf0*/  IMAD.MOV.U32 R231, RZ, RZ, R234 ;  /* 0x000000ffffe77224 */ /* 0x000fc600078e00ea */
[----:B------:R-:W4:Y:S01]  /*26d00*/  LDL.LU R22, [R1] ;  /* 0x0000000001167983 */ /* 0x000f220000300800 */
[----:B------:R-:W-:Y:S01]  /*26d10*/  MOV R234, R108 ;  /* 0x0000006c00ea7202 */ /* 0x000fe20000000f00 */
[----:B------:R-:W-:Y:S02]  /*26d20*/  IMAD.MOV.U32 R108, RZ, RZ, R18 ;  /* 0x000000ffff6c7224 */ /* 0x000fe400078e0012 */
[----:B------:R1:W-:Y:S04]  /*26d30*/  STL.64 [R1+0x560], R228 ;  /* 0x000560e401007387 */ /* 0x0003e80000100a00 */
[----:B------:R-:W4:Y:S01]  /*26d40*/  LDL.LU R18, [R1+0x420] ;  /* 0x0004200001127983 */ /* 0x000f220000300800 */
[----:B------:R-:W-:Y:S01]  /*26d50*/  IMAD.MOV.U32 R47, RZ, RZ, R49 ;  /* 0x000000ffff2f7224 */ /* 0x000fe200078e0031 */
[----:B------:R-:W-:Y:S01]  /*26d60*/  LEA R46, P2, R49, R4, 0x2 ;  /* 0x00000004312e7211 */ /* 0x000fe200078410ff */
[----:B------:R-:W-:-:S03]  /*26d70*/  IMAD.MOV.U32 R238, RZ, RZ, R50 ;  /* 0x000000ffffee7224 */ /* 0x000fc600078e0032 */
[----:B------:R-:W-:Y:S01]  /*26d80*/  LEA.HI.X.SX32 R47, R47, R2, 0x2, P2 ;  /* 0x000000022f2f7211 */ /* 0x000fe200010f16ff */
[----:B------:R-:W-:Y:S01]  /*26d90*/  IMAD.MOV.U32 R236, RZ, RZ, R51 ;  /* 0x000000ffffec7224 */ /* 0x000fe200078e0033 */
[-C--:B-1----:R-:W-:Y:S01]  /*26da0*/  LEA R24, P0, R6, R4.reuse, 0x2 ;  /* 0x0000000406187211 */ /* 0x082fe200078010ff */
[----:B------:R-:W-:Y:S01]  /*26db0*/  IMAD.MOV.U32 R25, RZ, RZ, R6 ;  /* 0x000000ffff197224 */ /* 0x000fe200078e0006 */
[----:B------:R-:W-:Y:S01]  /*26dc0*/  LEA R228, P1, R42, R4, 0x2 ;  /* 0x000000042ae47211 */ /* 0x000fe200078210ff */
[----:B------:R-:W-:Y:S01]  /*26dd0*/  STL.64 [R1+0x558], R46 ;  /* 0x0005582e01007387 */ /* 0x000fe20000100a00 */
[----:B------:R-:W-:Y:S02]  /*26de0*/  IMAD.MOV.U32 R229, RZ, RZ, R42 ;  /* 0x000000ffffe57224 */ /* 0x000fe400078e002a */
[-C--:B------:R-:W-:Y:S01]  /*26df0*/  LEA.HI.X.SX32 R25, R25, R2.reuse, 0x2, P0 ;  /* 0x0000000219197211 */ /* 0x080fe200000f16ff */
[----:B------:R-:W-:Y:S02]  /*26e00*/  IMAD.MOV.U32 R6, RZ, RZ, R231 ;  /* 0x000000ffff067224 */ /* 0x000fe400078e00e7 */
[----:B------:R-:W-:Y:S01]  /*26e10*/  LEA.HI.X.SX32 R229, R229, R2, 0x2, P1 ;  /* 0x00000002e5e57211 */ /* 0x000fe200008f16ff */
[----:B------:R-:W-:Y:S01]  /*26e20*/  IMAD.MOV.U32 R231, RZ, RZ, R20 ;  /* 0x000000ffffe77224 */ /* 0x000fe200078e0014 */
[----:B------:R-:W-:-:S02]  /*26e30*/  LEA R44, P3, R9, R4, 0x2 ;  /* 0x00000004092c7211 */ /* 0x000fc400078610ff */
[----:B------:R-:W-:Y:S02]  /*26e40*/  LEA R52, P4, R248, R4, 0x2 ;  /* 0x00000004f8347211 */ /* 0x000fe400078810ff */
[----:B------:R-:W-:Y:S02]  /*26e50*/  LEA.HI.X.SX32 R45, R9, R2, 0x2, P3 ;  /* 0x00000002092d7211 */ /* 0x000fe400018f16ff */
[----:B------:R-:W-:Y:S02]  /*26e60*/  LEA R50, P5, R230, R4, 0x2 ;  /* 0x00000004e6327211 */ /* 0x000fe400078a10ff */
[-C--:B------:R-:W-:Y:S02]  /*26e70*/  LEA.HI.X.SX32 R53, R248, R2.reuse, 0x2, P4 ;  /* 0x00000002f8357211 */ /* 0x080fe400020f16ff */
[----:B------:R-:W-:Y:S01]  /*26e80*/  LEA.HI.X.SX32 R51, R230, R2, 0x2, P5 ;  /* 0x00000002e6337211 */ /* 0x000fe200028f16ff */
[----:B------:R-:W-:Y:S01]  /*26e90*/  STL.64 [R1+0x550], R44 ;  /* 0x0005502c01007387 */ /* 0x000fe20000100a00 */
[----:B------:R-:W-:-:S03]  /*26ea0*/  LEA R48, P6, R5, R4, 0x2 ;  /* 0x0000000405307211 */ /* 0x000fc600078c10ff */
[----:B------:R1:W-:Y:S01]  /*26eb0*/  STL.64 [R1+0x548], R52 ;  /* 0x0005483401007387 */ /* 0x0003e20000100a00 */
[----:B------:R-:W-:Y:S01]  /*26ec0*/  IMAD.MOV.U32 R248, RZ, RZ, R43 ;  /* 0x000000fffff87224 */ /* 0x000fe200078e002b */
[----:B------:R-:W-:Y:S01]  /*26ed0*/  LEA.HI.X.SX32 R49, R5, R2, 0x2, P6 ;  /* 0x0000000205317211 */ /* 0x000fe200030f16ff */
[----:B------:R-:W-:Y:S01]  /*26ee0*/  IMAD.MOV.U32 R43, RZ, RZ, R23 ;  /* 0x000000ffff2b7224 */ /* 0x000fe200078e0017 */
[----:B------:R-:W-:Y:S01]  /*26ef0*/  LEA R42, P4, R23, R4, 0x2 ;  /* 0x00000004172a7211 */ /* 0x000fe200078810ff */
[----:B------:R-:W-:Y:S01]  /*26f00*/  IMAD.MOV.U32 R5, RZ, RZ, R15 ;  /* 0x000000ffff057224 */ /* 0x000fe200078e000f */
[----:B-1----:R-:W4:Y:S04]  /*26f10*/  LDL.LU.64 R52, [R1+0x2ff8] ;  /* 0x002ff80001347983 */ /* 0x002f280000300a00 */
[----:B------:R1:W-:Y:S01]  /*26f20*/  STL.64 [R1+0x540], R50 ;  /* 0x0005403201007387 */ /* 0x0003e20000100a00 */
[----:B------:R-:W-:Y:S01]  /*26f30*/  IMAD.MOV.U32 R15, RZ, RZ, R10 ;  /* 0x000000ffff0f7224 */ /* 0x000fe200078e000a */
[----:B------:R-:W-:-:S02]  /*26f40*/  LEA.HI.X.SX32 R43, R43, R2, 0x2, P4 ;  /* 0x000000022b2b7211 */ /* 0x000fc400020f16ff */
[----:B------:R-:W-:Y:S01]  /*26f50*/  MOV R230, R237 ;  /* 0x000000ed00e67202 */ /* 0x000fe20000000f00 */
[----:B------:R-:W-:Y:S01]  /*26f60*/  IMAD.MOV.U32 R237, RZ, RZ, R21 ;  /* 0x000000ffffed7224 */ /* 0x000fe200078e0015 */
[----:B-1----:R-:W4:Y:S04]  /*26f70*/  LDL.LU.64 R50, [R1+0x2ff0] ;  /* 0x002ff00001327983 */ /* 0x002f280000300a00 */
[----:B------:R-:W4:Y:S04]  /*26f80*/  LDL.LU R9, [R1+0x434] ;  /* 0x0004340001097983 */ /* 0x000f280000300800 */
[----:B------:R1:W-:Y:S01]  /*26f90*/  STL.64 [R1+0x538], R48 ;  /* 0x0005383001007387 */ /* 0x0003e20000100a00 */
[----:B------:R-:W-:-:S03]  /*26fa0*/  MOV R23, R11 ;  /* 0x0000000b00177202 */ /* 0x000fc60000000f00 */
[----:B-1----:R-:W4:Y:S04]  /*26fb0*/  LDL.LU.64 R48, [R1+0x2fe8] ;  /* 0x002fe80001307983 */ /* 0x002f280000300a00 */
[----:B------:R1:W-:Y:S04]  /*26fc0*/  STL.64 [R1+0x530], R24 ;  /* 0x0005301801007387 */ /* 0x0003e80000100a00 */
[----:B------:R3:W-:Y:S01]  /*26fd0*/  STL.64 [R1+0x528], R228 ;  /* 0x000528e401007387 */ /* 0x0007e20000100a00 */
[----:B-1----:R-:W-:Y:S01]  /*26fe0*/  IMAD.MOV.U32 R25, RZ, RZ, R13 ;  /* 0x000000ffff197224 */ /* 0x002fe200078e000d */
[----:B------:R-:W-:-:S02]  /*26ff0*/  LEA R24, P0, R13, R4, 0x2 ;  /* 0x000000040d187211 */ /* 0x000fc400078010ff */
[----:B---3--:R-:W-:-:S04]  /*27000*/  LEA R46, P2, R12, R4, 0x2 ;  /* 0x000000040c2e7211 */ /* 0x008fc800078410ff */
[----:B------:R-:W-:Y:S01]  /*27010*/  LEA.HI.X.SX32 R47, R12, R2, 0x2, P2 ;  /* 0x000000020c2f7211 */ /* 0x000fe200010f16ff */
[----:B------:R-:W-:Y:S01]  /*27020*/  IMAD.MOV.U32 R229, RZ, RZ, R248 ;  /* 0x000000ffffe57224 */ /* 0x000fe200078e00f8 */
[----:B------:R-:W-:-:S03]  /*27030*/  LEA R228, P1, R248, R4, 0x2 ;  /* 0x00000004f8e47211 */ /* 0x000fc600078210ff */
[----:B------:R1:W-:Y:S01]  /*27040*/  STL.64 [R1+0x520], R46 ;  /* 0x0005202e01007387 */ /* 0x0003e20000100a00 */
[----:B------:R-:W-:-:S03]  /*27050*/  LEA R44, P3, R249, R4, 0x2 ;  /* 0x00000004f92c7211 */ /* 0x000fc600078610ff */
[----:B-1----:R-:W3:Y:S01]  /*27060*/  LDL.LU.64 R46, [R1+0x2fe0] ;  /* 0x002fe000012e7983 */ /* 0x002ee20000300a00 */
[-C--:B------:R-:W-:Y:S02]  /*27070*/  LEA.HI.X.SX32 R45, R249, R2.reuse, 0x2, P3 ;  /* 0x00000002f92d7211 */ /* 0x080fe400018f16ff */
[----:B------:R-:W-:-:S03]  /*27080*/  LEA.HI.X.SX32 R25, R25, R2, 0x2, P0 ;  /* 0x0000000219197211 */ /* 0x000fc600000f16ff */
[----:B------:R1:W-:Y:S01]  /*27090*/  STL.64 [R1+0x518], R44 ;  /* 0x0005182c01007387 */ /* 0x0003e20000100a00 */
[----:B------:R-:W-:Y:S01]  /*270a0*/  LEA.HI.X.SX32 R229, R229, R2, 0x2, P1 ;  /* 0x00000002e5e57211 */ /* 0x000fe200008f16ff */
[----:B------:R-:W-:Y:S01]  /*270b0*/  IMAD.MOV.U32 R13, RZ, RZ, R36 ;  /* 0x000000ffff0d7224 */ /* 0x000fe200078e0024 */
[-C--:B------:R-:W-:Y:S01]  /*270c0*/  LEA R12, P2, R36, R4.reuse, 0x2 ;  /* 0x00000004240c7211 */ /* 0x080fe200078410ff */
[----:B------:R-:W-:Y:S01]  /*270d0*/  IMAD.MOV.U32 R249, RZ, RZ, R37 ;  /* 0x000000fffff97224 */ /* 0x000fe200078e0025 */
[----:B------:R-:W-:Y:S01]  /*270e0*/  LEA R248, P3, R37, R4, 0x2 ;  /* 0x0000000425f87211 */ /* 0x000fe200078610ff */
[----:B-1----:R-:W3:Y:S04]  /*270f0*/  LDL.LU.64 R44, [R1+0x2fd8] ;  /* 0x002fd800012c7983 */ /* 0x002ee80000300a00 */
[----:B------:R1:W-:Y:S01]  /*27100*/  STL.64 [R1+0x510], R42 ;  /* 0x0005102a01007387 */ /* 0x0003e20000100a00 */
[----:B------:R-:W-:-:S02]  /*27110*/  LEA.HI.X.SX32 R13, R13, R2, 0x2, P2 ;  /* 0x000000020d0d7211 */ /* 0x000fc400010f16ff */
[----:B------:R-:W-:Y:S01]  /*27120*/  LEA.HI.X.SX32 R249, R249, R2, 0x2, P3 ;  /* 0x00000002f9f97211 */ /* 0x000fe200018f16ff */
[----:B-1----:R-:W3:Y:S01]  /*27130*/  LDL.LU.64 R42, [R1+0x2fd0] ;  /* 0x002fd000012a7983 */ /* 0x002ee20000300a00 */
[----:B--2---:R-:W-:-:S04]  /*27140*/  LEA R20, P5, R27, R4, 0x2 ;  /* 0x000000041b147211 */ /* 0x004fc800078a10ff */
[----:B------:R-:W-:Y:S02]  /*27150*/  LEA.HI.X.SX32 R21, R27, R2, 0x2, P5 ;  /* 0x000000021b157211 */ /* 0x000fe400028f16ff */
[----:B------:R-:W2:Y:S01]  /*27160*/  LDL.LU R27, [R1+0x2fcc] ;  /* 0x002fcc00011b7983 */ /* 0x000ea20000300800 */
[----:B------:R-:W-:-:S04]  /*27170*/  LEA R10, P6, R26, R4, 0x2 ;  /* 0x000000041a0a7211 */ /* 0x000fc800078c10ff */
[----:B------:R-:W-:Y:S01]  /*27180*/  LEA.HI.X.SX32 R11, R26, R2, 0x2, P6 ;  /* 0x000000021a0b7211 */ /* 0x000fe200030f16ff */
[----:B------:R-:W-:Y:S04]  /*27190*/  STL.64 [R1+0x508], R20 ;  /* 0x0005081401007387 */ /* 0x000fe80000100a00 */
[----:B------:R-:W3:Y:S04]  /*271a0*/  LDL.LU R26, [R1+0x2fc8] ;  /* 0x002fc800011a7983 */ /* 0x000ee80000300800 */
[----:B------:R1:W-:Y:S04]  /*271b0*/  STL.64 [R1+0x500], R10 ;  /* 0x0005000a01007387 */ /* 0x0003e80000100a00 */
[----:B------:R1:W-:Y:S04]  /*271c0*/  STL.64 [R1+0x4f8], R24 ;  /* 0x0004f81801007387 */ /* 0x0003e80000100a00 */
[----:B------:R1:W-:Y:S02]  /*271d0*/  STL.64 [R1+0x4f0], R228 ;  /* 0x0004f0e401007387 */ /* 0x0003e40000100a00 */
[----:B-1----:R-:W-:-:S02]  /*271e0*/  LEA R10, P6, R252, R4, 0x2 ;  /* 0x00000004fc0a7211 */ /* 0x002fc400078c10ff */
[----:B------:R1:W-:Y:S01]  /*271f0*/  STL.64 [R1+0x4e8], R12 ;  /* 0x0004e80c01007387 */ /* 0x0003e20000100a00 */
[----:B------:R-:W-:Y:S02]  /*27200*/  LEA R24, P0, R251, R4, 0x2 ;  /* 0x00000004fb187211 */ /* 0x000fe400078010ff */
[----:B------:R-:W-:Y:S01]  /*27210*/  MOV R229, R230 ;  /* 0x000000e600e57202 */ /* 0x000fe20000000f00 */
[----:B------:R-:W-:Y:S02]  /*27220*/  IMAD.MOV.U32 R230, RZ, RZ, R240 ;  /* 0x000000ffffe67224 */ /* 0x000fe400078e00f0 */
[----:B------:R-:W-:Y:S02]  /*27230*/  IMAD.MOV.U32 R240, RZ, RZ, R173 ;  /* 0x000000fffff07224 */ /* 0x000fe400078e00ad */
[----:B------:R-:W-:Y:S01]  /*27240*/  IMAD.MOV.U32 R173, RZ, RZ, R168 ;  /* 0x000000ffffad7224 */ /* 0x000fe200078e00a8 */
[----:B------:R-:W-:Y:S02]  /*27250*/  MOV R168, R14 ;  /* 0x0000000e00a87202 */ /* 0x000fe40000000f00 */
[----:B----4-:R-:W-:Y:S01]  /*27260*/  LEA R36, P4, R3, R4, 0x2 ;  /* 0x0000000403247211 */ /* 0x010fe200078810ff */
[----:B------:R-:W-:-:S03]  /*27270*/  IMAD.MOV.U32 R228, RZ, RZ, R6 ;  /* 0x000000ffffe47224 */ /* 0x000fc600078e0006 */
[----:B------:R-:W-:Y:S02]  /*27280*/  LEA.HI.X.SX32 R37, R3, R2, 0x2, P4 ;  /* 0x0000000203257211 */ /* 0x000fe400020f16ff */
[----:B------:R-:W-:Y:S01]  /*27290*/  LEA R20, P5, R22, R4, 0x2 ;  /* 0x0000000416147211 */ /* 0x000fe200078a10ff */
[----:B------:R-:W-:Y:S01]  /*272a0*/  IMAD.MOV.U32 R6, RZ, RZ, R231 ;  /* 0x000000ffff067224 */ /* 0x000fe200078e00e7 */
[-C--:B------:R-:W-:Y:S02]  /*272b0*/  LEA.HI.X.SX32 R11, R252, R2.reuse, 0x2, P6 ;  /* 0x00000002fc0b7211 */ /* 0x080fe400030f16ff */
[----:B------:R-:W-:Y:S01]  /*272c0*/  LEA.HI.X.SX32 R21, R22, R2, 0x2, P5 ;  /* 0x0000000216157211 */ /* 0x000fe200028f16ff */
[----:B-1----:R-:W-:Y:S01]  /*272d0*/  IMAD.MOV.U32 R13, RZ, RZ, R23 ;  /* 0x000000ffff0d7224 */ /* 0x002fe200078e0017 */
[-C--:B------:R-:W-:Y:S02]  /*272e0*/  LEA R12, P2, R23, R4.reuse, 0x2 ;  /* 0x00000004170c7211 */ /* 0x080fe400078410ff */
[----:B------:R-:W-:Y:S01]  /*272f0*/  LEA R14, P1, R18, R4, 0x2 ;  /* 0x00000004120e7211 */ /* 0x000fe200078210ff */
[----:B------:R-:W-:Y:S01]  /*27300*/  IMAD.MOV.U32 R231, RZ, RZ, R163 ;  /* 0x000000ffffe77224 */ /* 0x000fe200078e00a3 */
[----:B------:R-:W-:Y:S01]  /*27310*/  STL.64 [R1+0x4e0], R248 ;  /* 0x0004e0f801007387 */ /* 0x000fe20000100a00 */
[----:B------:R-:W-:Y:S01]  /*27320*/  IMAD.MOV.U32 R163, RZ, RZ, R15 ;  /* 0x000000ffffa37224 */ /* 0x000fe200078e000f */
[----:B------:R-:W-:-:S02]  /*27330*/  LEA.HI.X.SX32 R25, R251, R2, 0x2, P0 ;  /* 0x00000002fb197211 */ /* 0x000fc400000f16ff */
[----:B------:R-:W-:Y:S01]  /*27340*/  STL.64 [R1+0x4d8], R36 ;  /* 0x0004d82401007387 */ /* 0x000fe20000100a00 */
[----:B------:R-:W-:-:S03]  /*27350*/  LEA.HI.X.SX32 R15, R18, R2, 0x2, P1 ;  /* 0x00000002120f7211 */ /* 0x000fc600008f16ff */
[----:B------:R1:W-:Y:S01]  /*27360*/  STL.64 [R1+0x4d0], R20 ;  /* 0x0004d01401007387 */ /* 0x0003e20000100a00 */
[----:B------:R-:W-:-:S03]  /*27370*/  LEA.HI.X.SX32 R13, R13, R2, 0x2, P2 ;  /* 0x000000020d0d7211 */ /* 0x000fc600010f16ff */
[----:B-1----:R-:W4:Y:S04]  /*27380*/  LDL.LU.64 R20, [R1+0x2fc0] ;  /* 0x002fc00001147983 */ /* 0x002f280000300a00 */
[----:B------:R1:W-:Y:S04]  /*27390*/  STL.64 [R1+0x4c8], R10 ;  /* 0x0004c80a01007387 */ /* 0x0003e80000100a00 */
[----:B-1----:R-:W2:Y:S04]  /*273a0*/  LDL.LU.64 R10, [R1+0x2fb8] ;  /* 0x002fb800010a7983 */ /* 0x002ea80000300a00 */
[----:B------:R-:W-:Y:S04]  /*273b0*/  STL.64 [R1+0x4b8], R24 ;  /* 0x0004b81801007387 */ /* 0x000fe80000100a00 */
[----:B------:R1:W-:Y:S04]  /*273c0*/  STL.64 [R1+0x4b0], R14 ;  /* 0x0004b00e01007387 */ /* 0x0003e80000100a00 */
[----:B-1----:R-:W3:Y:S04]  /*273d0*/  LDL.LU.64 R14, [R1+0x2fb0] ;  /* 0x002fb000010e7983 */ /* 0x002ee80000300a00 */
[----:B------:R1:W-:Y:S04]  /*273e0*/  STL.64 [R1+0x4a8], R12 ;  /* 0x0004a80c01007387 */ /* 0x0003e80000100a00 */
[----:B-1----:R-:W4:Y:S01]  /*273f0*/  LDL.LU.64 R12, [R1+0x2fa8] ;  /* 0x002fa800010c7983 */ /* 0x002f220000300a00 */
[----:B------:R-:W-:Y:S01]  /*27400*/  IMAD.MOV.U32 R249, RZ, RZ, R5 ;  /* 0x000000fffff97224 */ /* 0x000fe200078e0005 */
[----:B------:R-:W-:Y:S01]  /*27410*/  LEA R248, P3, R5, R4, 0x2 ;  /* 0x0000000405f87211 */ /* 0x000fe200078610ff */
[----:B------:R-:W-:Y:S01]  /*27420*/  IMAD.MOV.U32 R3, RZ, RZ, R228 ;  /* 0x000000ffff037224 */ /* 0x000fe200078e00e4 */
[----:B------:R-:W-:Y:S01]  /*27430*/  MOV R228, R6 ;  /* 0x0000000600e47202 */ /* 0x000fe20000000f00 */
[----:B------:R-:W-:Y:S01]  /*27440*/  IMAD.MOV.U32 R6, RZ, RZ, R231 ;  /* 0x000000ffff067224 */ /* 0x000fe200078e00e7 */
[-C--:B------:R-:W-:Y:S01]  /*27450*/  LEA R36, P4, R19, R4.reuse, 0x2 ;  /* 0x0000000413247211 */ /* 0x080fe200078810ff */
[----:B------:R-:W-:Y:S01]  /*27460*/  IMAD.MOV.U32 R23, RZ, RZ, R32 ;  /* 0x000000ffff177224 */ /* 0x000fe200078e0020 */
[----:B------:R-:W-:Y:S01]  /*27470*/  MOV R37, R19 ;  /* 0x0000001300257202 */ /* 0x000fe20000000f00 */
[----:B------:R-:W-:Y:S01]  /*27480*/  IMAD.MOV.U32 R231, RZ, RZ, R16 ;  /* 0x000000ffffe77224 */ /* 0x000fe200078e0010 */
[----:B------:R-:W-:Y:S01]  /*27490*/  LEA R22, P5, R32, R4, 0x2 ;  /* 0x0000000420167211 */ /* 0x000fe200078a10ff */
[----:B------:R-:W-:Y:S01]  /*274a0*/  IMAD.MOV.U32 R5, RZ, RZ, R229 ;  /* 0x000000ffff057224 */ /* 0x000fe200078e00e5 */
[-C--:B------:R-:W-:Y:S01]  /*274b0*/  LEA.HI.X.SX32 R249, R249, R2.reuse, 0x2, P3 ;  /* 0x00000002f9f97211 */ /* 0x080fe200018f16ff */
[----:B------:R-:W-:Y:S01]  /*274c0*/  IMAD.MOV.U32 R229, RZ, RZ, R230 ;  /* 0x000000ffffe57224 */ /* 0x000fe200078e00e6 */
[-C--:B------:R-:W-:Y:S01]  /*274d0*/  LEA.HI.X.SX32 R37, R37, R2.reuse, 0x2, P4 ;  /* 0x0000000225257211 */ /* 0x080fe200020f16ff */
[----:B------:R-:W-:Y:S01]  /*274e0*/  IMAD.MOV.U32 R230, RZ, RZ, R241 ;  /* 0x000000ffffe67224 */ /* 0x000fe200078e00f1 */
[----:B------:R-:W-:Y:S01]  /*274f0*/  LEA.HI.X.SX32 R23, R23, R2, 0x2, P5 ;  /* 0x0000000217177211 */ /* 0x000fe200028f16ff */
[----:B------:R-:W-:Y:S01]  /*27500*/  IMAD.MOV.U32 R241, RZ, RZ, R17 ;  /* 0x000000fffff17224 */ /* 0x000fe200078e0011 */
[----:B------:R-:W-:Y:S01]  /*27510*/  STL.64 [R1+0x4a0], R248 ;  /* 0x0004a0f801007387 */ /* 0x000fe20000100a00 */
[----:B------:R-:W-:-:S04]  /*27520*/  LEA R16, P6, R9, R4, 0x2 ;  /* 0x0000000409107211 */ /* 0x000fc800078c10ff */
[----:B------:R-:W-:Y:S02]  /*27530*/  LEA.HI.X.SX32 R17, R9, R2, 0x2, P6 ;  /* 0x0000000209117211 */ /* 0x000fe400030f16ff */
[----:B----4-:R-:W-:-:S05]  /*27540*/  LEA R32, P2, R12, R4, 0x2 ;  /* 0x000000040c207211 */ /* 0x010fca00078410ff */
[----:B------:R-:W-:Y:S04]  /*27550*/  STL [R1+0x470], R32 ;  /* 0x0004702001007387 */ /* 0x000fe80000100800 */
[----:B------:R-:W-:Y:S04]  /*27560*/  STL.64 [R1+0x498], R36 ;  /* 0x0004982401007387 */ /* 0x000fe80000100a00 */
[----:B------:R-:W-:Y:S04]  /*27570*/  STL.64 [R1+0x490], R22 ;  /* 0x0004901601007387 */ /* 0x000fe80000100a00 */
[----:B------:R1:W-:Y:S04]  /*27580*/  STL.64 [R1+0x488], R16 ;  /* 0x0004881001007387 */ /* 0x0003e80000100a00 */
[----:B-1----:R-:W4:Y:S01]  /*27590*/  LDL.LU.64 R16, [R1+0x2fa0] ;  /* 0x002fa00001107983 */ /* 0x002f220000300a00 */
[----:B------:R-:W-:Y:S01]  /*275a0*/  IMAD.MOV.U32 R248, RZ, RZ, R5 ;  /* 0x000000fffff87224 */ /* 0x000fe200078e0005 */
[-C--:B--2---:R-:W-:Y:S01]  /*275b0*/  LEA R24, P0, R10, R4.reuse, 0x2 ;  /* 0x000000040a187211 */ /* 0x084fe200078010ff */
[----:B------:R-:W-:Y:S01]  /*275c0*/  IMAD.MOV.U32 R5, RZ, RZ, R229 ;  /* 0x000000ffff057224 */ /* 0x000fe200078e00e5 */
[----:B------:R-:W-:Y:S01]  /*275d0*/  LEA R18, P1, R11, R4, 0x2 ;  /* 0x000000040b127211 */ /* 0x000fe200078210ff */
[----:B------:R-:W-:-:S02]  /*275e0*/  IMAD.MOV.U32 R229, RZ, RZ, R230 ;  /* 0x000000ffffe57224 */ /* 0x000fc400078e00e6 */
[----:B------:R-:W-:Y:S02]  /*275f0*/  IMAD.MOV.U32 R249, RZ, RZ, R3 ;  /* 0x000000fffff97224 */ /* 0x000fe400078e0003 */
[----:B------:R-:W-:Y:S01]  /*27600*/  IMAD.MOV.U32 R230, RZ, RZ, R233 ;  /* 0x000000ffffe67224 */ /* 0x000fe200078e00e9 */
[----:B------:R-:W-:Y:S01]  /*27610*/  LEA.HI.X.SX32 R25, R10, R2, 0x2, P0 ;  /* 0x000000020a197211 */ /* 0x000fe200000f16ff */
[----:B------:R-:W-:Y:S01]  /*27620*/  IMAD.MOV.U32 R3, RZ, RZ, R228 ;  /* 0x000000ffff037224 */ /* 0x000fe200078e00e4 */
[----:B------:R-:W-:Y:S01]  /*27630*/  MOV R228, R6 ;  /* 0x0000000600e47202 */ /* 0x000fe20000000f00 */
[----:B------:R-:W-:Y:S02]  /*27640*/  IMAD.MOV.U32 R233, RZ, RZ, R38 ;  /* 0x000000ffffe97224 */ /* 0x000fe400078e0026 */
[----:B------:R-:W-:Y:S01]  /*27650*/  IMAD.MOV.U32 R9, RZ, RZ, R248 ;  /* 0x000000ffff097224 */ /* 0x000fe200078e00f8 */
[-C--:B------:R-:W-:Y:S01]  /*27660*/  LEA R38, P3, R13, R4.reuse, 0x2 ;  /* 0x000000040d267211 */ /* 0x080fe200078610ff */
[----:B------:R-:W-:Y:S01]  /*27670*/  IMAD.MOV.U32 R248, RZ, RZ, R5 ;  /* 0x000000fffff87224 */ /* 0x000fe200078e0005 */
[----:B---3--:R-:W-:Y:S01]  /*27680*/  LEA R36, P4, R14, R4, 0x2 ;  /* 0x000000040e247211 */ /* 0x008fe200078810ff */
[----:B------:R-:W-:Y:S01]  /*27690*/  IMAD.MOV.U32 R6, RZ, RZ, R231 ;  /* 0x000000ffff067224 */ /* 0x000fe200078e00e7 */
[----:B------:R-:W-:Y:S01]  /*276a0*/  LEA.HI.X.SX32 R19, R11, R2, 0x2, P1 ;  /* 0x000000020b137211 */ /* 0x000fe200008f16ff */
[----:B------:R-:W-:Y:S01]  /*276b0*/  IMAD.MOV.U32 R5, RZ, RZ, R229 ;  /* 0x000000ffff057224 */ /* 0x000fe200078e00e5 */
[----:B------:R-:W-:Y:S01]  /*276c0*/  LEA R22, P5, R15, R4, 0x2 ;  /* 0x000000040f167211 */ /* 0x000fe200078a10ff */
[----:B------:R-:W-:Y:S01]  /*276d0*/  IMAD.MOV.U32 R229, RZ, RZ, R230 ;  /* 0x000000ffffe57224 */ /* 0x000fe200078e00e6 */
[----:B------:R-:W-:Y:S01]  /*276e0*/  MOV R252, R249 ;  /* 0x000000f900fc7202 */ /* 0x000fe20000000f00 */
[----:B------:R-:W-:-:S02]  /*276f0*/  IMAD.MOV.U32 R231, RZ, RZ, R39 ;  /* 0x000000ffffe77224 */ /* 0x000fc400078e0027 */
[----:B------:R-:W-:Y:S02]  /*27700*/  IMAD.MOV.U32 R230, RZ, RZ, R233 ;  /* 0x000000ffffe67224 */ /* 0x000fe400078e00e9 */
[----:B------:R-:W-:Y:S01]  /*27710*/  IMAD.MOV.U32 R11, RZ, RZ, R33 ;  /* 0x000000ffff0b7224 */ /* 0x000fe200078e0021 */
[-C--:B------:R-:W-:Y:S01]  /*27720*/  LEA.HI.X.SX32 R11, R12, R2.reuse, 0x2, P2 ;  /* 0x000000020c0b7211 */ /* 0x080fe200010f16ff */
[----:B------:R-:W-:Y:S01]  /*27730*/  IMAD.MOV.U32 R249, RZ, RZ, R3 ;  /* 0x000000fffff97224 */ /* 0x000fe200078e0003 */
[----:B------:R-:W-:Y:S01]  /*27740*/  STL.64 [R1+0x480], R24 ;  /* 0x0004801801007387 */ /* 0x000fe20000100a00 */
[----:B------:R-:W-:Y:S01]  /*27750*/  IMAD.MOV.U32 R233, RZ, RZ, R30 ;  /* 0x000000ffffe97224 */ /* 0x000fe200078e001e */
[----:B------:R-:W-:Y:S01]  /*27760*/  LEA.HI.X.SX32 R39, R13, R2, 0x2, P3 ;  /* 0x000000020d277211 */ /* 0x000fe200018f16ff */
[----:B------:R-:W-:Y:S01]  /*27770*/  IMAD.MOV.U32 R3, RZ, RZ, R228 ;  /* 0x000000ffff037224 */ /* 0x000fe200078e00e4 */
[----:B------:R-:W-:Y:S01]  /*27780*/  MOV R228, R6 ;  /* 0x0000000600e47202 */ /* 0x000fe20000000f00 */
[----:B------:R-:W-:Y:S01]  /*27790*/  IMAD.MOV.U32 R6, RZ, RZ, R231 ;  /* 0x000000ffff067224 */ /* 0x000fe200078e00e7 */
[-C--:B------:R-:W-:Y:S01]  /*277a0*/  LEA.HI.X.SX32 R37, R14, R2.reuse, 0x2, P4 ;  /* 0x000000020e257211 */ /* 0x080fe200020f16ff */
[----:B------:R1:W-:Y:S01]  /*277b0*/  STL.64 [R1+0x478], R18 ;  /* 0x0004781201007387 */ /* 0x0003e20000100a00 */
[----:B------:R-:W-:Y:S01]  /*277c0*/  LEA.HI.X.SX32 R23, R15, R2, 0x2, P5 ;  /* 0x000000020f177211 */ /* 0x000fe200028f16ff */
[----:B------:R-:W-:-:S02]  /*277d0*/  IMAD.MOV.U32 R231, RZ, RZ, R31 ;  /* 0x000000ffffe77224 */ /* 0x000fc400078e001f */
[----:B-1----:R-:W2:Y:S04]  /*277e0*/  LDL.LU.64 R18, [R1+0x2f98] ;  /* 0x002f980001127983 */ /* 0x002ea80000300a00 */
[----:B------:R-:W-:Y:S04]  /*277f0*/  STL [R1+0x474], R11 ;  /* 0x0004740b01007387 */ /* 0x000fe80000100800 */
[----:B------:R-:W-:Y:S04]  /*27800*/  STL.64 [R1+0x468], R38 ;  /* 0x0004682601007387 */ /* 0x000fe80000100a00 */
[----:B------:R-:W-:Y:S04]  /*27810*/  STL.64 [R1+0x460], R36 ;  /* 0x0004602401007387 */ /* 0x000fe80000100a00 */
[----:B------:R1:W-:Y:S04]  /*27820*/  STL.64 [R1+0x458], R22 ;  /* 0x0004581601007387 */ /* 0x0003e80000100a00 */
[----:B-1----:R-:W3:Y:S01]  /*27830*/  LDL.LU.64 R22, [R1+0x2f90] ;  /* 0x002f900001167983 */ /* 0x002ee20000300a00 */
[----:B----4-:R-:W-:-:S02]  /*27840*/  LEA R30, P6, R16, R4, 0x2 ;  /* 0x00000004101e7211 */ /* 0x010fc400078c10ff */
[C---:B------:R-:W-:Y:S02]  /*27850*/  LEA R24, P0, R17.reuse, R4, 0x2 ;  /* 0x0000000411187211 */ /* 0x040fe400078010ff */
[-C--:B------:R-:W-:Y:S02]  /*27860*/  LEA.HI.X.SX32 R31, R16, R2.reuse, 0x2, P6 ;  /* 0x00000002101f7211 */ /* 0x080fe400030f16ff */
[----:B------:R-:W-:-:S03]  /*27870*/  LEA.HI.X.SX32 R25, R17, R2, 0x2, P0 ;  /* 0x0000000211197211 */ /* 0x000fc600000f16ff */
[----:B------:R-:W-:Y:S04]  /*27880*/  STL.64 [R1+0x450], R30 ;  /* 0x0004501e01007387 */ /* 0x000fe80000100a00 */
[----:B------:R1:W-:Y:S04]  /*27890*/  STL.64 [R1+0x448], R24 ;  /* 0x0004481801007387 */ /* 0x0003e80000100a00 */
[----:B-1----:R-:W4:Y:S01]  /*278a0*/  LDL.LU.64 R24, [R1+0x2f88] ;  /* 0x002f880001187983 */ /* 0x002f220000300a00 */
[----:B------:R-:W-:Y:S02]  /*278b0*/  IMAD.MOV.U32 R251, RZ, RZ, R252 ;  /* 0x000000fffffb7224 */ /* 0x000fe400078e00fc */
[----:B------:R-:W-:-:S02]  /*278c0*/  IMAD.MOV.U32 R252, RZ, RZ, R9 ;  /* 0x000000fffffc7224 */ /* 0x000fc400078e0009 */
[----:B------:R-:W-:Y:S02]  /*278d0*/  IMAD.MOV.U32 R9, RZ, RZ, R249 ;  /* 0x000000ffff097224 */ /* 0x000fe400078e00f9 */
[----:B------:R-:W-:Y:S01]  /*278e0*/  IMAD.MOV.U32 R249, RZ, RZ, R248 ;  /* 0x000000fffff97224 */ /* 0x000fe200078e00f8 */
[----:B------:R-:W-:Y:S01]  /*278f0*/  MOV R248, R3 ;  /* 0x0000000300f87202 */ /* 0x000fe20000000f00 */
[----:B------:R-:W-:Y:S02]  /*27900*/  IMAD.MOV.U32 R3, RZ, RZ, R5 ;  /* 0x000000ffff037224 */ /* 0x000fe400078e0005 */
[----:B------:R-:W-:Y:S02]  /*27910*/  IMAD.MOV.U32 R5, RZ, RZ, R228 ;  /* 0x000000ffff057224 */ /* 0x000fe400078e00e4 */
[----:B------:R-:W-:Y:S02]  /*27920*/  IMAD.MOV.U32 R228, RZ, RZ, R229 ;  /* 0x000000ffffe47224 */ /* 0x000fe400078e00e5 */
[----:B------:R-:W-:Y:S01]  /*27930*/  IMAD.MOV.U32 R229, RZ, RZ, R6 ;  /* 0x000000ffffe57224 */ /* 0x000fe200078e0006 */
[----:B------:R-:W-:Y:S01]  /*27940*/  MOV R10, R32 ;  /* 0x00000020000a7202 */ /* 0x000fe20000000f00 */
[----:B------:R-:W-:Y:S01]  /*27950*/  IMAD.MOV.U32 R6, RZ, RZ, R230 ;  /* 0x000000ffff067224 */ /* 0x000fe200078e00e6 */
[----:B------:R-:W-:Y:S01]  /*27960*/  MOV R230, R231 ;  /* 0x000000e700e67202 */ /* 0x000fe20000000f00 */
[----:B------:R-:W-:-:S02]  /*27970*/  IMAD.MOV.U32 R231, RZ, RZ, R232 ;  /* 0x000000ffffe77224 */ /* 0x000fc400078e00e8 */
[----:B------:R-:W-:Y:S01]  /*27980*/  IMAD.MOV.U32 R232, RZ, RZ, R7 ;  /* 0x000000ffffe87224 */ /* 0x000fe200078e0007 */
[-C--:B------:R-:W-:Y:S01]  /*27990*/  LEA R38, P3, R20, R4.reuse, 0x2 ;  /* 0x0000000414267211 */ /* 0x080fe200078610ff */
[----:B------:R-:W-:Y:S01]  /*279a0*/  IMAD.MOV.U32 R7, RZ, RZ, R28 ;  /* 0x000000ffff077224 */ /* 0x000fe200078e001c */
[CC--:B--2---:R-:W-:Y:S02]  /*279b0*/  LEA R32, P1, R18.reuse, R4.reuse, 0x2 ;  /* 0x0000000412207211 */ /* 0x0c4fe400078210ff */
[----:B------:R-:W-:Y:S02]  /*279c0*/  LEA R10, P2, R19, R4, 0x2 ;  /* 0x00000004130a7211 */ /* 0x000fe400078410ff */
[----:B------:R-:W-:Y:S02]  /*279d0*/  LEA.HI.X.SX32 R33, R18, R2, 0x2, P1 ;  /* 0x0000000212217211 */ /* 0x000fe400008f16ff */
[----:B------:R-:W-:Y:S02]  /*279e0*/  LEA R36, P4, R21, R4, 0x2 ;  /* 0x0000000415247211 */ /* 0x000fe400078810ff */
[----:B------:R-:W-:-:S02]  /*279f0*/  LEA.HI.X.SX32 R11, R19, R2, 0x2, P2 ;  /* 0x00000002130b7211 */ /* 0x000fc400010f16ff */
[-C--:B------:R-:W-:Y:S02]  /*27a00*/  LEA.HI.X.SX32 R39, R20, R2.reuse, 0x2, P3 ;  /* 0x0000000214277211 */ /* 0x080fe400018f16ff */
[----:B------:R-:W-:Y:S01]  /*27a10*/  LEA.HI.X.SX32 R37, R21, R2, 0x2, P4 ;  /* 0x0000000215257211 */ /* 0x000fe200020f16ff */
[----:B------:R-:W-:Y:S01]  /*27a20*/  IMAD.MOV.U32 R21, RZ, RZ, R29 ;  /* 0x000000ffff157224 */ /* 0x000fe200078e001d */
[----:B---3--:R-:W-:-:S05]  /*27a30*/  LEA R28, P5, R22, R4, 0x2 ;  /* 0x00000004161c7211 */ /* 0x008fca00078a10ff */
[----:B------:R-:W-:Y:S04]  /*27a40*/  STL [R1+0x420], R28 ;  /* 0x0004201c01007387 */ /* 0x000fe80000100800 */
[----:B------:R-:W-:Y:S04]  /*27a50*/  STL.64 [R1+0x440], R32 ;  /* 0x0004402001007387 */ /* 0x000fe80000100a00 */
[----:B------:R-:W-:Y:S01]  /*27a60*/  STL.64 [R1+0x438], R10 ;  /* 0x0004380a01007387 */ /* 0x000fe20000100a00 */
[----:B------:R-:W-:Y:S01]  /*27a70*/  IMAD.MOV.U32 R20, RZ, RZ, R28 ;  /* 0x000000ffff147224 */ /* 0x000fe200078e001c */
[----:B----4-:R-:W-:-:S05]  /*27a80*/  LEA R14, P0, R24, R4, 0x2 ;  /* 0x00000004180e7211 */ /* 0x010fca00078010ff */
[----:B------:R-:W-:Y:S04]  /*27a90*/  STL [R1+0x410], R14 ;  /* 0x0004100e01007387 */ /* 0x000fe80000100800 */
[----:B------:R1:W-:Y:S04]  /*27aa0*/  STL.64 [R1+0x430], R38 ;  /* 0x0004302601007387 */ /* 0x0003e80000100a00 */
[----:B-1----:R-:W2:Y:S04]  /*27ab0*/  LDL.LU.64 R38, [R1+0x2f80] ;  /* 0x002f800001267983 */ /* 0x002ea80000300a00 */
[----:B------:R1:W-:Y:S04]  /*27ac0*/  STL.64 [R1+0x428], R36 ;  /* 0x0004282401007387 */ /* 0x0003e80000100a00 */
[----:B-1----:R-:W3:Y:S04]  /*27ad0*/  LDL.LU.64 R36, [R1+0x2f78] ;  /* 0x002f780001247983 */ /* 0x002ee80000300a00 */
[----:B------:R-:W4:Y:S01]  /*27ae0*/  LDL.LU.64 R28, [R1+0x2f70] ;  /* 0x002f7000011c7983 */ /* 0x000f220000300a00 */
[----:B------:R-:W-:-:S02]  /*27af0*/  LEA R30, P6, R23, R4, 0x2 ;  /* 0x00000004171e7211 */ /* 0x000fc400078c10ff */
[----:B------:R-:W-:Y:S02]  /*27b00*/  LEA.HI.X.SX32 R21, R22, R2, 0x2, P5 ;  /* 0x0000000216157211 */ /* 0x000fe400028f16ff */
[-C--:B------:R-:W-:Y:S02]  /*27b10*/  LEA R18, P3, R27, R4.reuse, 0x2 ;  /* 0x000000041b127211 */ /* 0x080fe400078610ff */
[----:B------:R-:W-:Y:S02]  /*27b20*/  LEA R32, P1, R25, R4, 0x2 ;  /* 0x0000000419207211 */ /* 0x000fe400078210ff */
[-C--:B------:R-:W-:Y:S01]  /*27b30*/  LEA.HI.X.SX32 R31, R23, R2.reuse, 0x2, P6 ;  /* 0x00000002171f7211 */ /* 0x080fe200030f16ff */
[----:B------:R-:W-:Y:S01]  /*27b40*/  IMAD.MOV.U32 R23, RZ, RZ, R15 ;  /* 0x000000ffff177224 */ /* 0x000fe200078e000f */
[----:B------:R-:W-:Y:S01]  /*27b50*/  STL [R1+0x424], R21 ;  /* 0x0004241501007387 */ /* 0x000fe20000100800 */
[-C--:B------:R-:W-:Y:S02]  /*27b60*/  LEA.HI.X.SX32 R23, R24, R2.reuse, 0x2, P0 ;  /* 0x0000000218177211 */ /* 0x080fe400000f16ff */
[----:B------:R-:W-:Y:S01]  /*27b70*/  LEA.HI.X.SX32 R33, R25, R2, 0x2, P1 ;  /* 0x0000000219217211 */ /* 0x000fe200008f16ff */
[----:B------:R-:W-:Y:S04]  /*27b80*/  STL [R1+0x3f8], R18 ;  /* 0x0003f81201007387 */ /* 0x000fe80000100800 */
[----:B------:R1:W-:Y:S04]  /*27b90*/  STL.64 [R1+0x418], R30 ;  /* 0x0004181e01007387 */ /* 0x0003e80000100a00 */
[----:B-1----:R-:W2:Y:S01]  /*27ba0*/  LDL.LU.64 R30, [R1+0x2f68] ;  /* 0x002f6800011e7983 */ /* 0x002ea20000300a00 */
[----:B----4-:R-:W-:-:S05]  /*27bb0*/  LEA R16, P4, R28, R4, 0x2 ;  /* 0x000000041c107211 */ /* 0x010fca00078810ff */
[----:B------:R-:W-:Y:S04]  /*27bc0*/  STL [R1+0x3f0], R16 ;  /* 0x0003f01001007387 */ /* 0x000fe80000100800 */
[----:B------:R-:W-:Y:S04]  /*27bd0*/  STL [R1+0x414], R23 ;  /* 0x0004141701007387 */ /* 0x000fe80000100800 */
[----:B------:R1:W-:Y:S04]  /*27be0*/  STL.64 [R1+0x408], R32 ;  /* 0x0004082001007387 */ /* 0x0003e80000100a00 */
[----:B-1----:R-:W4:Y:S01]  /*27bf0*/  LDL.LU.64 R32, [R1+0x2f60] ;  /* 0x002f600001207983 */ /* 0x002f220000300a00 */
[----:B------:R-:W-:Y:S01]  /*27c00*/  IMAD.MOV.U32 R11, RZ, RZ, R251 ;  /* 0x000000ffff0b7224 */ /* 0x000fe200078e00fb */
[----:B------:R-:W-:Y:S01]  /*27c10*/  MOV R251, R9 ;  /* 0x0000000900fb7202 */ /* 0x000fe20000000f00 */
[----:B------:R-:W-:-:S02]  /*27c20*/  IMAD.MOV.U32 R9, RZ, RZ, R248 ;  /* 0x000000ffff097224 */ /* 0x000fc400078e00f8 */
[----:B------:R-:W-:Y:S01]  /*27c30*/  IMAD.MOV.U32 R248, RZ, RZ, R5 ;  /* 0x000000fffff87224 */ /* 0x000fe200078e0005 */
[----:B------:R-:W-:Y:S01]  /*27c40*/  MOV R5, R229 ;  /* 0x000000e500057202 */ /* 0x000fe20000000f00 */
[----:B------:R-:W-:Y:S02]  /*27c50*/  IMAD.MOV.U32 R229, RZ, RZ, R230 ;  /* 0x000000ffffe57224 */ /* 0x000fe400078e00e6 */
[----:B------:R-:W-:Y:S02]  /*27c60*/  IMAD.MOV.U32 R10, RZ, RZ, R252 ;  /* 0x000000ffff0a7224 */ /* 0x000fe400078e00fc */
[----:B------:R-:W-:Y:S02]  /*27c70*/  IMAD.MOV.U32 R230, RZ, RZ, R231 ;  /* 0x000000ffffe67224 */ /* 0x000fe400078e00e7 */
[----:B------:R-:W-:Y:S02]  /*27c80*/  IMAD.MOV.U32 R252, RZ, RZ, R249 ;  /* 0x000000fffffc7224 */ /* 0x000fe400078e00f9 */
[----:B------:R-:W-:-:S02]  /*27c90*/  IMAD.MOV.U32 R231, RZ, RZ, R235 ;  /* 0x000000ffffe77224 */ /* 0x000fc400078e00eb */
[----:B------:R-:W-:Y:S02]  /*27ca0*/  IMAD.MOV.U32 R249, RZ, RZ, R3 ;  /* 0x000000fffff97224 */ /* 0x000fe400078e0003 */
[----:B------:R-:W-:Y:S01]  /*27cb0*/  IMAD.MOV.U32 R235, RZ, RZ, R34 ;  /* 0x000000ffffeb7224 */ /* 0x000fe200078e0022 */
[C---:B------:R-:W-:Y:S01]  /*27cc0*/  LEA R34, P2, R26.reuse, R4, 0x2 ;  /* 0x000000041a227211 */ /* 0x040fe200078410ff */
[----:B------:R-:W-:Y:S02]  /*27cd0*/  IMAD.MOV.U32 R3, RZ, RZ, R228 ;  /* 0x000000ffff037224 */ /* 0x000fe400078e00e4 */
[----:B------:R-:W-:Y:S02]  /*27ce0*/  IMAD.MOV.U32 R228, RZ, RZ, R6 ;  /* 0x000000ffffe47224 */ /* 0x000fe400078e0006 */
[----:B------:R-:W-:Y:S02]  /*27cf0*/  IMAD.MOV.U32 R23, RZ, RZ, R19 ;  /* 0x000000ffff177224 */ /* 0x000fe400078e0013 */
[----:B------:R-:W-:Y:S01]  /*27d00*/  IMAD.MOV.U32 R6, RZ, RZ, R7 ;  /* 0x000000ffff067224 */ /* 0x000fe200078e0007 */
[----:B------:R-:W-:Y:S01]  /*27d10*/  MOV R7, R35 ;  /* 0x0000002300077202 */ /* 0x000fe20000000f00 */
[----:B------:R-:W-:Y:S01]  /*27d20*/  IMAD.MOV.U32 R25, RZ, RZ, R23 ;  /* 0x000000ffff197224 */ /* 0x000fe200078e0017 */
[-C--:B------:R-:W-:Y:S01]  /*27d30*/  LEA.HI.X.SX32 R35, R26, R2.reuse, 0x2, P2 ;  /* 0x000000021a237211 */ /* 0x080fe200010f16ff */
[----:B------:R-:W-:Y:S01]  /*27d40*/  IMAD.MOV.U32 R22, RZ, RZ, R14 ;  /* 0x000000ffff167224 */ /* 0x000fe200078e000e */
[----:B------:R-:W-:-:S02]  /*27d50*/  LEA.HI.X.SX32 R25, R27, R2, 0x2, P3 ;  /* 0x000000021b197211 */ /* 0x000fc400018f16ff */
[----:B------:R-:W-:Y:S01]  /*27d60*/  MOV R22, R18 ;  /* 0x0000001200167202 */ /* 0x000fe20000000f00 */
[----:B------:R1:W-:Y:S01]  /*27d70*/  STL.64 [R1+0x400], R34 ;  /* 0x0004002201007387 */ /* 0x0003e20000100a00 */
[-C--:B------:R-:W-:Y:S02]  /*27d80*/  LEA R20, P5, R29, R4.reuse, 0x2 ;  /* 0x000000041d147211 */ /* 0x080fe400078a10ff */
[CC--:B--2---:R-:W-:Y:S01]  /*27d90*/  LEA R14, P6, R30.reuse, R4.reuse, 0x2 ;  /* 0x000000041e0e7211 */ /* 0x0c4fe200078c10ff */
[----:B------:R-:W-:Y:S01]  /*27da0*/  IMAD.MOV.U32 R24, RZ, RZ, R22 ;  /* 0x000000ffff187224 */ /* 0x000fe200078e0016 */
[----:B------:R-:W-:Y:S02]  /*27db0*/  LEA R18, P0, R31, R4, 0x2 ;  /* 0x000000041f127211 */ /* 0x000fe400078010ff */
[-C--:B------:R-:W-:Y:S01]  /*27dc0*/  LEA.HI.X.SX32 R21, R29, R2.reuse, 0x2, P5 ;  /* 0x000000021d157211 */ /* 0x080fe200028f16ff */
[----:B-1----:R-:W2:Y:S04]  /*27dd0*/  LDL.LU.64 R34, [R1+0x2f58] ;  /* 0x002f580001227983 */ /* 0x002ea80000300a00 */
[----:B------:R1:W-:Y:S01]  /*27de0*/  STL [R1+0x3fc], R25 ;  /* 0x0003fc1901007387 */ /* 0x0003e20000100800 */
[----:B------:R-:W-:-:S02]  /*27df0*/  LEA.HI.X.SX32 R15, R30, R2, 0x2, P6 ;  /* 0x000000021e0f7211 */ /* 0x000fc400030f16ff */
[-C--:B------:R-:W-:Y:S01]  /*27e00*/  LEA.HI.X.SX32 R19, R31, R2.reuse, 0x2, P0 ;  /* 0x000000021f137211 */ /* 0x080fe200000f16ff */
[----:B-1----:R-:W-:Y:S01]  /*27e10*/  IMAD.MOV.U32 R25, RZ, RZ, R17 ;  /* 0x000000ffff197224 */ /* 0x002fe200078e0011 */
[----:B------:R-:W-:-:S05]  /*27e20*/  LEA.HI.X.SX32 R25, R28, R2, 0x2, P4 ;  /* 0x000000021c197211 */ /* 0x000fca00020f16ff */
[----:B------:R-:W-:Y:S01]  /*27e30*/  STL [R1+0x3f4], R25 ;  /* 0x0003f41901007387 */ /* 0x000fe20000100800 */
[CC--:B----4-:R-:W-:Y:S02]  /*27e40*/  LEA R22, P1, R32.reuse, R4.reuse, 0x2 ;  /* 0x0000000420167211 */ /* 0x0d0fe400078210ff */
[----:B------:R-:W-:Y:S02]  /*27e50*/  LEA R12, P2, R33, R4, 0x2 ;  /* 0x00000004210c7211 */ /* 0x000fe400078410ff */
[----:B------:R-:W-:Y:S02]  /*27e60*/  LEA.HI.X.SX32 R23, R32, R2, 0x2, P1 ;  /* 0x0000000220177211 */ /* 0x000fe400008f16ff */
[----:B------:R-:W-:Y:S01]  /*27e70*/  MOV R26, R12 ;  /* 0x0000000c001a7202 */ /* 0x000fe20000000f00 */
[----:B------:R1:W-:Y:S04]  /*27e80*/  STL [R1+0x3c8], R12 ;  /* 0x0003c80c01007387 */ /* 0x0003e80000100800 */
[----:B------:R3:W-:Y:S04]  /*27e90*/  STL.64 [R1+0x3e8], R20 ;  /* 0x0003e81401007387 */ /* 0x0007e80000100a00 */
[----:B------:R4:W-:Y:S01]  /*27ea0*/  STL.64 [R1+0x3e0], R14 ;  /* 0x0003e00e01007387 */ /* 0x0009e20000100a00 */
[----:B-1----:R-:W-:-:S02]  /*27eb0*/  IMAD.MOV.U32 R12, RZ, RZ, R10 ;  /* 0x000000ffff0c7224 */ /* 0x002fc400078e000a */
[----:B------:R-:W-:Y:S01]  /*27ec0*/  IMAD.MOV.U32 R10, RZ, RZ, R251 ;  /* 0x000000ffff0a7224 */ /* 0x000fe200078e00fb */
[----:B------:R1:W-:Y:S01]  /*27ed0*/  STL.64 [R1+0x3d8], R18 ;  /* 0x0003d81201007387 */ /* 0x0003e20000100a00 */
[----:B------:R-:W-:Y:S02]  /*27ee0*/  IMAD.MOV.U32 R251, RZ, RZ, R252 ;  /* 0x000000fffffb7224 */ /* 0x000fe400078e00fc */
[----:B------:R-:W-:Y:S01]  /*27ef0*/  IMAD.MOV.U32 R252, RZ, RZ, R40 ;  /* 0x000000fffffc7224 */ /* 0x000fe200078e0028 */
[----:B------:R2:W-:Y:S04]  /*27f00*/  STL.64 [R1+0x3d0], R22 ;  /* 0x0003d01601007387 */ /* 0x0005e80000100a00 */
[----:B------:R-:W2:Y:S01]  /*27f10*/  LDL.LU R40, [R1+0x2f50] ;  /* 0x002f500001287983 */ /* 0x000ea20000300800 */
[----:B------:R-:W-:Y:S01]  /*27f20*/  IMAD.MOV.U32 R24, RZ, RZ, R16 ;  /* 0x000000ffff187224 */ /* 0x000fe200078e0010 */
[-C--:B---3--:R-:W-:Y:S01]  /*27f30*/  LEA R20, P5, R36, R4.reuse, 0x2 ;  /* 0x0000000424147211 */ /* 0x088fe200078a10ff */
[----:B------:R-:W-:Y:S01]  /*27f40*/  IMAD.MOV.U32 R27, RZ, RZ, R13 ;  /* 0x000000ffff1b7224 */ /* 0x000fe200078e000d */
[----:B----4-:R-:W-:-:S02]  /*27f50*/  LEA R14, P6, R37, R4, 0x2 ;  /* 0x00000004250e7211 */ /* 0x010fc400078c10ff */
[----:B------:R-:W-:Y:S02]  /*27f60*/  LEA.HI.X.SX32 R27, R33, R2, 0x2, P2 ;  /* 0x00000002211b7211 */ /* 0x000fe400010f16ff */
[----:B-1----:R-:W-:Y:S02]  /*27f70*/  LEA R18, P0, R38, R4, 0x2 ;  /* 0x0000000426127211 */ /* 0x002fe400078010ff */
[-C--:B------:R-:W-:Y:S01]  /*27f80*/  LEA.HI.X.SX32 R21, R36, R2.reuse, 0x2, P5 ;  /* 0x0000000224157211 */ /* 0x080fe200028f16ff */
[----:B------:R-:W-:Y:S01]  /*27f90*/  STL [R1+0x3cc], R27 ;  /* 0x0003cc1b01007387 */ /* 0x000fe20000100800 */
[----:B------:R-:W-:Y:S02]  /*27fa0*/  LEA.HI.X.SX32 R15, R37, R2, 0x2, P6 ;  /* 0x00000002250f7211 */ /* 0x000fe400030f16ff */
[-C--:B--2---:R-:W-:Y:S02]  /*27fb0*/  LEA R16, P3, R34, R4.reuse, 0x2 ;  /* 0x0000000422107211 */ /* 0x084fe400078610ff */
[----:B------:R-:W-:-:S02]  /*27fc0*/  LEA R24, P4, R35, R4, 0x2 ;  /* 0x0000000423187211 */ /* 0x000fc400078810ff */
[-C--:B------:R-:W-:Y:S02]  /*27fd0*/  LEA.HI.X.SX32 R17, R34, R2.reuse, 0x2, P3 ;  /* 0x0000000222117211 */ /* 0x080fe400018f16ff */
[----:B------:R-:W-:Y:S02]  /*27fe0*/  LEA.HI.X.SX32 R25, R35, R2, 0x2, P4 ;  /* 0x0000000223197211 */ /* 0x000fe400020f16ff */
[----:B------:R-:W-:Y:S01]  /*27ff0*/  LEA R22, P1, R39, R4, 0x2 ;  /* 0x0000000427167211 */ /* 0x000fe200078210ff */
[----:B------:R1:W-:Y:S01]  /*28000*/  STL.64 [R1+0x3c0], R16 ;  /* 0x0003c01001007387 */ /* 0x0003e20000100a00 */
[----:B------:R-:W-:-:S03]  /*28010*/  LEA.HI.X.SX32 R19, R38, R2, 0x2, P0 ;  /* 0x0000000226137211 */ /* 0x000fc600000f16ff */
[----:B------:R2:W-:Y:S01]  /*28020*/  STL.64 [R1+0x3b8], R24 ;  /* 0x0003b81801007387 */ /* 0x0005e20000100a00 */
[----:B------:R-:W-:-:S03]  /*28030*/  LEA.HI.X.SX32 R23, R39, R2, 0x2, P1 ;  /* 0x0000000227177211 */ /* 0x000fc600008f16ff */
[----:B------:R3:W-:Y:S01]  /*28040*/  STL.64 [R1+0x3b0], R20 ;  /* 0x0003b01401007387 */ /* 0x0007e20000100a00 */
[----:B-1----:R-:W-:-:S03]  /*28050*/  LEA R16, P3, R41, R4, 0x2 ;  /* 0x0000000429107211 */ /* 0x002fc600078610ff */
[----:B------:R1:W-:Y:S01]  /*28060*/  STL.64 [R1+0x3a8], R14 ;  /* 0x0003a80e01007387 */ /* 0x0003e20000100a00 */
[----:B--2---:R-:W-:-:S03]  /*28070*/  LEA R24, P4, R42, R4, 0x2 ;  /* 0x000000042a187211 */ /* 0x004fc600078810ff */
[----:B------:R2:W-:Y:S01]  /*28080*/  STL.64 [R1+0x3a0], R18 ;  /* 0x0003a01201007387 */ /* 0x0005e20000100a00 */
[----:B------:R-:W-:Y:S02]  /*28090*/  LEA.HI.X.SX32 R17, R41, R2, 0x2, P3 ;  /* 0x0000000229117211 */ /* 0x000fe400018f16ff */
[C---:B---3--:R-:W-:Y:S02]  /*280a0*/  LEA R20, P5, R43.reuse, R4, 0x2 ;  /* 0x000000042b147211 */ /* 0x048fe400078a10ff */
[----:B------:R-:W-:Y:S02]  /*280b0*/  LEA.HI.X.SX32 R25, R42, R2, 0x2, P4 ;  /* 0x000000022a197211 */ /* 0x000fe400020f16ff */
[----:B-1----:R-:W-:Y:S01]  /*280c0*/  LEA R14, P6, R44, R4, 0x2 ;  /* 0x000000042c0e7211 */ /* 0x002fe200078c10ff */
[----:B------:R1:W-:Y:S01]  /*280d0*/  STL.64 [R1+0x398], R22 ;  /* 0x0003981601007387 */ /* 0x0003e20000100a00 */
[----:B------:R-:W-:Y:S02]  /*280e0*/  LEA.HI.X.SX32 R21, R43, R2, 0x2, P5 ;  /* 0x000000022b157211 */ /* 0x000fe400028f16ff */
[----:B--2---:R-:W-:-:S02]  /*280f0*/  LEA R18, P0, R45, R4, 0x2 ;  /* 0x000000042d127211 */ /* 0x004fc400078010ff */
[-C--:B------:R-:W-:Y:S02]  /*28100*/  LEA.HI.X.SX32 R15, R44, R2.reuse, 0x2, P6 ;  /* 0x000000022c0f7211 */ /* 0x080fe400030f16ff */
[----:B------:R-:W-:Y:S02]  /*28110*/  LEA.HI.X.SX32 R19, R45, R2, 0x2, P0 ;  /* 0x000000022d137211 */ /* 0x000fe400000f16ff */
[----:B-1----:R-:W-:-:S04]  /*28120*/  LEA R22, P1, R46, R4, 0x2 ;  /* 0x000000042e167211 */ /* 0x002fc800078210ff */
[----:B------:R-:W-:Y:S02]  /*28130*/  LEA.HI.X.SX32 R23, R46, R2, 0x2, P1 ;  /* 0x000000022e177211 */ /* 0x000fe400008f16ff */
[----:B------:R-:W-:Y:S01]  /*28140*/  MOV R13, R12 ;  /* 0x0000000c000d7202 */ /* 0x000fe20000000f00 */
[----:B------:R-:W-:Y:S02]  /*28150*/  IMAD.MOV.U32 R12, RZ, RZ, R11 ;  /* 0x000000ffff0c7224 */ /* 0x000fe400078e000b */
[----:B------:R-:W-:Y:S02]  /*28160*/  IMAD.MOV.U32 R11, RZ, RZ, R236 ;  /* 0x000000ffff0b7224 */ /* 0x000fe400078e00ec */
[----:B------:R-:W-:Y:S02]  /*28170*/  IMAD.MOV.U32 R236, RZ, RZ, R237 ;  /* 0x000000ffffec7224 */ /* 0x000fe400078e00ed */
[----:B------:R-:W-:Y:S02]  /*28180*/  IMAD.MOV.U32 R237, RZ, RZ, R238 ;  /* 0x000000ffffed7224 */ /* 0x000fe400078e00ee */
[----:B------:R-:W-:Y:S01]  /*28190*/  IMAD.MOV.U32 R238, RZ, RZ, R239 ;  /* 0x000000ffffee7224 */ /* 0x000fe200078e00ef */
[----:B------:R-:W-:-:S02]  /*281a0*/  MOV R239, R95 ;  /* 0x0000005f00ef7202 */ /* 0x000fc40000000f00 */
[----:B------:R-:W-:-:S04]  /*281b0*/  LEA R26, P2, R40, R4, 0x2 ;  /* 0x00000004281a7211 */ /* 0x000fc800078410ff */
[----:B------:R-:W-:-:S05]  /*281c0*/  LEA.HI.X.SX32 R27, R40, R2, 0x2, P2 ;  /* 0x00000002281b7211 */ /* 0x000fca00010f16ff */
[----:B------:R1:W-:Y:S04]  /*281d0*/  STL.64 [R1+0x390], R26 ;  /* 0x0003901a01007387 */ /* 0x0003e80000100a00 */
[----:B------:R2:W-:Y:S04]  /*281e0*/  STL.64 [R1+0x388], R16 ;  /* 0x0003881001007387 */ /* 0x0005e80000100a00 */
[----:B------:R3:W-:Y:S01]  /*281f0*/  STL.64 [R1+0x380], R24 ;  /* 0x0003801801007387 */ /* 0x0007e20000100a00 */
[----:B-1----:R-:W-:-:S03]  /*28200*/  LEA R26, P2, R47, R4, 0x2 ;  /* 0x000000042f1a7211 */ /* 0x002fc600078410ff */
[----:B------:R1:W-:Y:S01]  /*28210*/  STL.64 [R1+0x378], R20 ;  /* 0x0003781401007387 */ /* 0x0003e20000100a00 */
[----:B--2---:R-:W-:-:S03]  /*28220*/  LEA R16, P3, R48, R4, 0x2 ;  /* 0x0000000430107211 */ /* 0x004fc600078610ff */
[----:B------:R2:W-:Y:S01]  /*28230*/  STL.64 [R1+0x370], R14 ;  /* 0x0003700e01007387 */ /* 0x0005e20000100a00 */
[----:B------:R-:W-:Y:S02]  /*28240*/  LEA.HI.X.SX32 R27, R47, R2, 0x2, P2 ;  /* 0x000000022f1b7211 */ /* 0x000fe400010f16ff */
[C---:B---3--:R-:W-:Y:S01]  /*28250*/  LEA R24, P4, R49.reuse, R4, 0x2 ;  /* 0x0000000431187211 */ /* 0x048fe200078810ff */
[----:B------:R3:W-:Y:S01]  /*28260*/  STL.64 [R1+0x368], R18 ;  /* 0x0003681201007387 */ /* 0x0007e20000100a00 */
[----:B------:R-:W-:Y:S02]  /*28270*/  LEA.HI.X.SX32 R17, R48, R2, 0x2, P3 ;  /* 0x0000000230117211 */ /* 0x000fe400018f16ff */
[C---:B-1----:R-:W-:Y:S02]  /*28280*/  LEA R20, P5, R50.reuse, R4, 0x2 ;  /* 0x0000000432147211 */ /* 0x042fe400078a10ff */
[----:B------:R-:W-:Y:S02]  /*28290*/  LEA.HI.X.SX32 R25, R49, R2, 0x2, P4 ;  /* 0x0000000231197211 */ /* 0x000fe400020f16ff */
[----:B--2---:R-:W-:Y:S01]  /*282a0*/  LEA R14, P6, R51, R4, 0x2 ;  /* 0x00000004330e7211 */ /* 0x004fe200078c10ff */
[----:B------:R1:W-:Y:S01]  /*282b0*/  STL.64 [R1+0x360], R22 ;  /* 0x0003601601007387 */ /* 0x0003e20000100a00 */
[----:B------:R-:W-:-:S02]  /*282c0*/  LEA.HI.X.SX32 R21, R50, R2, 0x2, P5 ;  /* 0x0000000232157211 */ /* 0x000fc400028f16ff */
[C---:B---3--:R-:W-:Y:S01]  /*282d0*/  LEA R18, P0, R52.reuse, R4, 0x2 ;  /* 0x0000000434127211 */ /* 0x048fe200078010ff */
[----:B------:R2:W-:Y:S01]  /*282e0*/  STL.64 [R1+0x358], R26 ;  /* 0x0003581a01007387 */ /* 0x0005e20000100a00 */
[-C--:B------:R-:W-:Y:S02]  /*282f0*/  LEA.HI.X.SX32 R15, R51, R2.reuse, 0x2, P6 ;  /* 0x00000002330f7211 */ /* 0x080fe400030f16ff */
[----:B------:R-:W-:Y:S01]  /*28300*/  LEA.HI.X.SX32 R19, R52, R2, 0x2, P0 ;  /* 0x0000000234137211 */ /* 0x000fe200000f16ff */
        /* <DEDUP_REMOVED lines=9> */
[----:B-1----:R-:W-:Y:S01]  /*283a0*/  LEA R24, P4, R56, R4, 0x2 ;  /* 0x0000000438187211 */ /* 0x002fe200078810ff */
[----:B------:R1:W-:Y:S01]  /*283b0*/  STL.64 [R1+0x330], R18 ;  /* 0x0003301201007387 */ /* 0x0003e20000100a00 */
[----:B------:R-:W-:Y:S02]  /*283c0*/  LEA.HI.X.SX32 R17, R55, R2, 0x2, P3 ;  /* 0x0000000237117211 */ /* 0x000fe400018f16ff */
[----:B--2---:R-:W-:-:S02]  /*283d0*/  LEA R20, P5, R57, R4, 0x2 ;  /* 0x0000000439147211 */ /* 0x004fc400078a10ff */
[----:B------:R-:W-:Y:S02]  /*283e0*/  LEA.HI.X.SX32 R25, R56, R2, 0x2, P4 ;  /* 0x0000000238197211 */ /* 0x000fe400020f16ff */
[C---:B---3--:R-:W-:Y:S01]  /*283f0*/  LEA R14, P6, R58.reuse, R4, 0x2 ;  /* 0x000000043a0e7211 */ /* 0x048fe200078c10ff */
[----:B------:R2:W-:Y:S01]  /*28400*/  STL.64 [R1+0x328], R22 ;  /* 0x0003281601007387 */ /* 0x0005e20000100a00 */
[----:B------:R-:W-:Y:S02]  /*28410*/  LEA.HI.X.SX32 R21, R57, R2, 0x2, P5 ;  /* 0x0000000239157211 */ /* 0x000fe400028f16ff */
[C---:B-1----:R-:W-:Y:S01]  /*28420*/  LEA R18, P0, R59.reuse, R4, 0x2 ;  /* 0x000000043b127211 */ /* 0x042fe200078010ff */
[----:B------:R1:W-:Y:S01]  /*28430*/  STL.64 [R1+0x320], R26 ;  /* 0x0003201a01007387 */ /* 0x0003e20000100a00 */
[-C--:B------:R-:W-:Y:S02]  /*28440*/  LEA.HI.X.SX32 R15, R58, R2.reuse, 0x2, P6 ;  /* 0x000000023a0f7211 */ /* 0x080fe400030f16ff */
[----:B------:R-:W-:Y:S01]  /*28450*/  LEA.HI.X.SX32 R19, R59, R2, 0x2, P0 ;  /* 0x000000023b137211 */ /* 0x000fe200000f16ff */
[----:B------:R3:W-:Y:S01]  /*28460*/  STL.64 [R1+0x318], R16 ;  /* 0x0003181001007387 */ /* 0x0007e20000100a00 */
[----:B--2---:R-:W-:-:S03]  /*28470*/  LEA R22, P1, R60, R4, 0x2 ;  /* 0x000000043c167211 */ /* 0x004fc600078210ff */
[----:B------:R2:W-:Y:S01]  /*28480*/  STL.64 [R1+0x310], R24 ;  /* 0x0003101801007387 */ /* 0x0005e20000100a00 */
[----:B-1----:R-:W-:-:S03]  /*28490*/  LEA R26, P2, R61, R4, 0x2 ;  /* 0x000000043d1a7211 */ /* 0x002fc600078410ff */
[----:B------:R1:W-:Y:S01]  /*284a0*/  STL.64 [R1+0x308], R20 ;  /* 0x0003081401007387 */ /* 0x0003e20000100a00 */
[----:B------:R-:W-:Y:S02]  /*284b0*/  LEA.HI.X.SX32 R23, R60, R2, 0x2, P1 ;  /* 0x000000023c177211 */ /* 0x000fe400008f16ff */
[C---:B---3--:R-:W-:Y:S01]  /*284c0*/  LEA R16, P3, R62.reuse, R4, 0x2 ;  /* 0x000000043e107211 */ /* 0x048fe200078610ff */
[----:B------:R3:W-:Y:S01]  /*284d0*/  STL.64 [R1+0x300], R14 ;  /* 0x0003000e01007387 */ /* 0x0007e20000100a00 */
[----:B------:R-:W-:Y:S02]  /*284e0*/  LEA.HI.X.SX32 R27, R61, R2, 0x2, P2 ;  /* 0x000000023d1b7211 */ /* 0x000fe400010f16ff */
[----:B--2---:R-:W-:Y:S01]  /*284f0*/  LEA R24, P4, R63, R4, 0x2 ;  /* 0x000000043f187211 */ /* 0x004fe200078810ff */
[----:B------:R2:W-:Y:S01]  /*28500*/  STL.64 [R1+0x2f8], R18 ;  /* 0x0002f81201007387 */ /* 0x0005e20000100a00 */
[----:B------:R-:W-:Y:S02]  /*28510*/  LEA.HI.X.SX32 R17, R62, R2, 0x2, P3 ;  /* 0x000000023e117211 */ /* 0x000fe400018f16ff */
[----:B-1----:R-:W-:-:S02]  /*28520*/  LEA R20, P5, R64, R4, 0x2 ;  /* 0x0000000440147211 */ /* 0x002fc400078a10ff */
[----:B------:R-:W-:Y:S02]  /*28530*/  LEA.HI.X.SX32 R25, R63, R2, 0x2, P4 ;  /* 0x000000023f197211 */ /* 0x000fe400020f16ff */
[C---:B---3--:R-:W-:Y:S01]  /*28540*/  LEA R14, P6, R65.reuse, R4, 0x2 ;  /* 0x00000004410e7211 */ /* 0x048fe200078c10ff */
[----:B------:R1:W-:Y:S01]  /*28550*/  STL.64 [R1+0x2f0], R22 ;  /* 0x0002f01601007387 */ /* 0x0003e20000100a00 */
[----:B------:R-:W-:Y:S02]  /*28560*/  LEA.HI.X.SX32 R21, R64, R2, 0x2, P5 ;  /* 0x0000000240157211 */ /* 0x000fe400028f16ff */
[C---:B--2---:R-:W-:Y:S01]  /*28570*/  LEA R18, P0, R66.reuse, R4, 0x2 ;  /* 0x0000000442127211 */ /* 0x044fe200078010ff */
        /* <DEDUP_REMOVED lines=66> */
[----:B------:R3:W-:Y:S04]  /*289a0*/  STL.64 [R1+0x238], R16 ;  /* 0x0002381001007387 */ /* 0x0007e80000100a00 */
[----:B------:R4:W-:Y:S04]  /*289b0*/  STL.64 [R1+0x230], R24 ;  /* 0x0002301801007387 */ /* 0x0009e80000100a00 */
[----:B------:R4:W-:Y:S04]  /*289c0*/  STL.64 [R1+0x228], R20 ;  /* 0x0002281401007387 */ /* 0x0009e80000100a00 */
[----:B------:R4:W-:Y:S04]  /*289d0*/  STL.64 [R1+0x220], R14 ;  /* 0x0002200e01007387 */ /* 0x0009e80000100a00 */
[----:B------:R4:W-:Y:S04]  /*289e0*/  STL.64 [R1+0x218], R18 ;  /* 0x0002181201007387 */ /* 0x0009e80000100a00 */
[----:B------:R-:W4:Y:S01]  /*289f0*/  LDL.LU R95, [R1+0x2f4c] ;  /* 0x002f4c00015f7983 */ /* 0x000f220000300800 */
[----:B--2---:R-:W-:-:S02]  /*28a00*/  LEA R22, P1, R88, R4, 0x2 ;  /* 0x0000000458167211 */ /* 0x004fc400078210ff */
[C---:B-1----:R-:W-:Y:S02]  /*28a10*/  LEA R26, P2, R89.reuse, R4, 0x2 ;  /* 0x00000004591a7211 */ /* 0x042fe400078410ff */
[----:B------:R-:W-:Y:S02]  /*28a20*/  LEA.HI.X.SX32 R23, R88, R2, 0x2, P1 ;  /* 0x0000000258177211 */ /* 0x000fe400008f16ff */
[----:B---3--:R-:W-:Y:S02]  /*28a30*/  LEA R16, P3, R90, R4, 0x2 ;  /* 0x000000045a107211 */ /* 0x008fe400078610ff */
[----:B------:R-:W-:Y:S02]  /*28a40*/  LEA.HI.X.SX32 R27, R89, R2, 0x2, P2 ;  /* 0x00000002591b7211 */ /* 0x000fe400010f16ff */
[-C--:B----4-:R-:W-:Y:S02]  /*28a50*/  LEA R24, P4, R91, R4.reuse, 0x2 ;  /* 0x000000045b187211 */ /* 0x090fe400078810ff */
[-C--:B------:R-:W-:Y:S01]  /*28a60*/  LEA R20, P5, R92, R4.reuse, 0x2 ;  /* 0x000000045c147211 */ /* 0x080fe200078a10ff */
[----:B------:R-:W-:Y:S01]  /*28a70*/  STL.64 [R1+0x210], R22 ;  /* 0x0002101601007387 */ /* 0x000fe20000100a00 */
[----:B------:R-:W-:-:S02]  /*28a80*/  LEA R14, P6, R93, R4, 0x2 ;  /* 0x000000045d0e7211 */ /* 0x000fc400078c10ff */
[----:B------:R-:W-:Y:S01]  /*28a90*/  LEA R18, P0, R94, R4, 0x2 ;  /* 0x000000045e127211 */ /* 0x000fe200078010ff */
[----:B------:R1:W-:Y:S01]  /*28aa0*/  STL.64 [R1+0x208], R26 ;  /* 0x0002081a01007387 */ /* 0x0003e20000100a00 */
[-C--:B------:R-:W-:Y:S02]  /*28ab0*/  LEA.HI.X.SX32 R17, R90, R2.reuse, 0x2, P3 ;  /* 0x000000025a117211 */ /* 0x080fe400018f16ff */
[-C--:B------:R-:W-:Y:S02]  /*28ac0*/  LEA.HI.X.SX32 R25, R91, R2.reuse, 0x2, P4 ;  /* 0x000000025b197211 */ /* 0x080fe400020f16ff */
[-C--:B------:R-:W-:Y:S02]  /*28ad0*/  LEA.HI.X.SX32 R21, R92, R2.reuse, 0x2, P5 ;  /* 0x000000025c157211 */ /* 0x080fe400028f16ff */
[-C--:B------:R-:W-:Y:S01]  /*28ae0*/  LEA.HI.X.SX32 R15, R93, R2.reuse, 0x2, P6 ;  /* 0x000000025d0f7211 */ /* 0x080fe200030f16ff */
[----:B------:R2:W-:Y:S01]  /*28af0*/  STL.64 [R1+0x200], R16 ;  /* 0x0002001001007387 */ /* 0x0005e20000100a00 */
[----:B------:R-:W-:-:S02]  /*28b00*/  LEA.HI.X.SX32 R19, R94, R2, 0x2, P0 ;  /* 0x000000025e137211 */ /* 0x000fc400000f16ff */
[C---:B-1----:R-:W-:Y:S01]  /*28b10*/  LEA R26, P2, R96.reuse, R4, 0x2 ;  /* 0x00000004601a7211 */ /* 0x042fe200078410ff */
[----:B------:R1:W-:Y:S03]  /*28b20*/  STL.64 [R1+0x1f8], R24 ;  /* 0x0001f81801007387 */ /* 0x0003e60000100a00 */
[----:B------:R-:W-:Y:S01]  /*28b30*/  LEA.HI.X.SX32 R27, R96, R2, 0x2, P2 ;  /* 0x00000002601b7211 */ /* 0x000fe200010f16ff */
[----:B------:R3:W-:Y:S01]  /*28b40*/  STL.64 [R1+0x1f0], R20 ;  /* 0x0001f01401007387 */ /* 0x0007e20000100a00 */
[----:B--2---:R-:W-:-:S03]  /*28b50*/  LEA R16, P3, R97, R4, 0x2 ;  /* 0x0000000461107211 */ /* 0x004fc600078610ff */
[----:B------:R2:W-:Y:S01]  /*28b60*/  STL.64 [R1+0x1e8], R14 ;  /* 0x0001e80e01007387 */ /* 0x0005e20000100a00 */
[----:B-1----:R-:W-:-:S03]  /*28b70*/  LEA R24, P4, R98, R4, 0x2 ;  /* 0x0000000462187211 */ /* 0x002fc600078810ff */
[----:B------:R1:W-:Y:S01]  /*28b80*/  STL.64 [R1+0x1e0], R18 ;  /* 0x0001e01201007387 */ /* 0x0003e20000100a00 */
[----:B------:R-:W-:Y:S02]  /*28b90*/  LEA.HI.X.SX32 R17, R97, R2, 0x2, P3 ;  /* 0x0000000261117211 */ /* 0x000fe400018f16ff */
[C---:B---3--:R-:W-:Y:S02]  /*28ba0*/  LEA R20, P5, R99.reuse, R4, 0x2 ;  /* 0x0000000463147211 */ /* 0x048fe400078a10ff */
[----:B------:R-:W-:Y:S02]  /*28bb0*/  LEA.HI.X.SX32 R25, R98, R2, 0x2, P4 ;  /* 0x0000000262197211 */ /* 0x000fe400020f16ff */
[----:B--2---:R-:W-:Y:S02]  /*28bc0*/  LEA R14, P6, R100, R4, 0x2 ;  /* 0x00000004640e7211 */ /* 0x004fe400078c10ff */
[----:B------:R-:W-:Y:S02]  /*28bd0*/  LEA.HI.X.SX32 R21, R99, R2, 0x2, P5 ;  /* 0x0000000263157211 */ /* 0x000fe400028f16ff */
[----:B-1----:R-:W-:-:S02]  /*28be0*/  LEA R18, P0, R101, R4, 0x2 ;  /* 0x0000000465127211 */ /* 0x002fc400078010ff */
[-C--:B------:R-:W-:Y:S02]  /*28bf0*/  LEA.HI.X.SX32 R15, R100, R2.reuse, 0x2, P6 ;  /* 0x00000002640f7211 */ /* 0x080fe400030f16ff */
[----:B------:R-:W-:Y:S02]  /*28c00*/  LEA.HI.X.SX32 R19, R101, R2, 0x2, P0 ;  /* 0x0000000265137211 */ /* 0x000fe400000f16ff */
[----:B------:R-:W-:-:S04]  /*28c10*/  LEA R22, P1, R95, R4, 0x2 ;  /* 0x000000045f167211 */ /* 0x000fc800078210ff */
[----:B------:R-:W-:-:S05]  /*28c20*/  LEA.HI.X.SX32 R23, R95, R2, 0x2, P1 ;  /* 0x000000025f177211 */ /* 0x000fca00008f16ff */
[----:B------:R1:W-:Y:S04]  /*28c30*/  STL.64 [R1+0x1d8], R22 ;  /* 0x0001d81601007387 */ /* 0x0003e80000100a00 */
[----:B------:R2:W-:Y:S04]  /*28c40*/  STL.64 [R1+0x1d0], R26 ;  /* 0x0001d01a01007387 */ /* 0x0005e80000100a00 */
[----:B------:R3:W-:Y:S01]  /*28c50*/  STL.64 [R1+0x1c8], R16 ;  /* 0x0001c81001007387 */ /* 0x0007e20000100a00 */
[CC--:B-1----:R-:W-:Y:S02]  /*28c60*/  LEA R22, P1, R102.reuse, R4.reuse, 0x2 ;  /* 0x0000000466167211 */ /* 0x0c2fe400078210ff */
[----:B--2---:R-:W-:Y:S01]  /*28c70*/  LEA R26, P2, R103, R4, 0x2 ;  /* 0x00000004671a7211 */ /* 0x004fe200078410ff */
[----:B------:R1:W-:Y:S01]  /*28c80*/  STL.64 [R1+0x1c0], R24 ;  /* 0x0001c01801007387 */ /* 0x0003e20000100a00 */
[----:B------:R-:W-:-:S02]  /*28c90*/  LEA.HI.X.SX32 R23, R102, R2, 0x2, P1 ;  /* 0x0000000266177211 */ /* 0x000fc400008f16ff */
[----:B---3--:R-:W-:Y:S01]  /*28ca0*/  LEA R16, P3, R104, R4, 0x2 ;  /* 0x0000000468107211 */ /* 0x008fe200078610ff */
[----:B------:R2:W-:Y:S01]  /*28cb0*/  STL.64 [R1+0x1b8], R20 ;  /* 0x0001b81401007387 */ /* 0x0005e20000100a00 */
[----:B------:R-:W-:-:S03]  /*28cc0*/  LEA.HI.X.SX32 R27, R103, R2, 0x2, P2 ;  /* 0x00000002671b7211 */ /* 0x000fc600010f16ff */
[----:B------:R3:W-:Y:S01]  /*28cd0*/  STL.64 [R1+0x1b0], R14 ;  /* 0x0001b00e01007387 */ /* 0x0007e20000100a00 */
[----:B------:R-:W-:Y:S02]  /*28ce0*/  LEA.HI.X.SX32 R17, R104, R2, 0x2, P3 ;  /* 0x0000000268117211 */ /* 0x000fe400018f16ff */
[-C--:B-1----:R-:W-:Y:S01]  /*28cf0*/  LEA R24, P4, R105, R4.reuse, 0x2 ;  /* 0x0000000469187211 */ /* 0x082fe200078810ff */
        /* <DEDUP_REMOVED lines=12> */
[----:B---3--:R-:W-:Y:S01]  /*28dc0*/  LEA R26, P2, R109, R4, 0x2 ;  /* 0x000000046d1a7211 */ /* 0x008fe200078410ff */
        /* <DEDUP_REMOVED lines=87> */
[----:B------:R-:W-:Y:S04]  /*29340*/  STL.64 [R1+0xa0], R20 ;  /* 0x0000a01401007387 */ /* 0x000fe80000100a00 */
[----:B------:R-:W-:Y:S04]  /*29350*/  STL.64 [R1+0x98], R14 ;  /* 0x0000980e01007387 */ /* 0x000fe80000100a00 */
[----:B------:R-:W-:Y:S04]  /*29360*/  STL.64 [R1+0x90], R18 ;  /* 0x0000901201007387 */ /* 0x000fe80000100a00 */
[----:B------:R-:W-:Y:S04]  /*29370*/  STL.64 [R1+0x88], R22 ;  /* 0x0000881601007387 */ /* 0x000fe80000100a00 */
[----:B------:R3:W-:Y:S01]  /*29380*/  STL.64 [R1+0x80], R26 ;  /* 0x0000801a01007387 */ /* 0x0007e20000100a00 */
[----:B-1----:R-:W-:-:S02]  /*29390*/  LEA R16, P3, R138, R4, 0x2 ;  /* 0x000000048a107211 */ /* 0x002fc400078610ff */
[----:B--2---:R-:W-:Y:S01]  /*293a0*/  LEA R24, P4, R139, R4, 0x2 ;  /* 0x000000048b187211 */ /* 0x004fe200078810ff */
[----:B---3--:R-:W-:Y:S02]  /*293b0*/  IMAD.MOV.U32 R26, RZ, RZ, R12 ;  /* 0x000000ffff1a7224 */ /* 0x008fe400078e000c */
[----:B------:R-:W-:Y:S02]  /*293c0*/  IMAD.MOV.U32 R12, RZ, RZ, R11 ;  /* 0x000000ffff0c7224 */ /* 0x000fe400078e000b */
[----:B------:R-:W-:Y:S02]  /*293d0*/  IMAD.MOV.U32 R11, RZ, RZ, R10 ;  /* 0x000000ffff0b7224 */ /* 0x000fe400078e000a */
[----:B------:R-:W-:Y:S02]  /*293e0*/  IMAD.MOV.U32 R10, RZ, RZ, R251 ;  /* 0x000000ffff0a7224 */ /* 0x000fe400078e00fb */
[----:B------:R-:W-:Y:S01]  /*293f0*/  IMAD.MOV.U32 R251, RZ, RZ, R252 ;  /* 0x000000fffffb7224 */ /* 0x000fe200078e00fc */
[----:B------:R-:W-:Y:S01]  /*29400*/  MOV R252, R9 ;  /* 0x0000000900fc7202 */ /* 0x000fe20000000f00 */
[----:B------:R-:W-:-:S02]  /*29410*/  IMAD.MOV.U32 R9, RZ, RZ, R249 ;  /* 0x000000ffff097224 */ /* 0x000fc400078e00f9 */
[----:B------:R-:W-:Y:S02]  /*29420*/  IMAD.MOV.U32 R249, RZ, RZ, R248 ;  /* 0x000000fffff97224 */ /* 0x000fe400078e00f8 */
[----:B------:R-:W-:Y:S01]  /*29430*/  IMAD.MOV.U32 R248, RZ, RZ, R3 ;  /* 0x000000fffff87224 */ /* 0x000fe200078e0003 */
[-C--:B------:R-:W-:Y:S01]  /*29440*/  LEA.HI.X.SX32 R17, R138, R2.reuse, 0x2, P3 ;  /* 0x000000028a117211 */ /* 0x080fe200018f16ff */
[----:B------:R-:W-:Y:S02]  /*29450*/  IMAD.MOV.U32 R3, RZ, RZ, R5 ;  /* 0x000000ffff037224 */ /* 0x000fe400078e0005 */
[----:B------:R-:W-:Y:S01]  /*29460*/  IMAD.MOV.U32 R5, RZ, RZ, R228 ;  /* 0x000000ffff057224 */ /* 0x000fe200078e00e4 */
[----:B------:R-:W-:Y:S01]  /*29470*/  MOV R228, R229 ;  /* 0x000000e500e47202 */ /* 0x000fe20000000f00 */
[----:B------:R-:W-:Y:S01]  /*29480*/  IMAD.MOV.U32 R229, RZ, RZ, R6 ;  /* 0x000000ffffe57224 */ /* 0x000fe200078e0006 */
[----:B------:R-:W-:Y:S01]  /*29490*/  LEA.HI.X.SX32 R25, R139, R2, 0x2, P4 ;  /* 0x000000028b197211 */ /* 0x000fe200020f16ff */
[----:B------:R-:W-:Y:S01]  /*294a0*/  IMAD.MOV.U32 R6, RZ, RZ, R7 ;  /* 0x000000ffff067224 */ /* 0x000fe200078e0007 */
[----:B------:R-:W-:Y:S01]  /*294b0*/  STL.64 [R1+0x78], R16 ;  /* 0x0000781001007387 */ /* 0x000fe20000100a00 */
[----:B------:R-:W-:-:S02]  /*294c0*/  IMAD.MOV.U32 R7, RZ, RZ, R235 ;  /* 0x000000ffff077224 */ /* 0x000fc400078e00eb */
[----:B------:R-:W-:Y:S02]  /*294d0*/  IMAD.MOV.U32 R235, RZ, RZ, R146 ;  /* 0x000000ffffeb7224 */ /* 0x000fe400078e0092 */
[----:B------:R-:W2:Y:S04]  /*294e0*/  LDL.LU R146, [R1+0x2f48] ;  /* 0x002f480001927983 */ /* 0x000ea80000300800 */
[----:B------:R1:W-:Y:S01]  /*294f0*/  STL.64 [R1+0x70], R24 ;  /* 0x0000701801007387 */ /* 0x0003e20000100a00 */
[----:B------:R-:W-:Y:S01]  /*29500*/  LEA R20, P5, R140, R4, 0x2 ;  /* 0x000000048c147211 */ /* 0x000fe200078a10ff */
[----:B-1----:R-:W-:Y:S01]  /*29510*/  IMAD.MOV.U32 R25, RZ, RZ, R12 ;  /* 0x000000ffff197224 */ /* 0x002fe200078e000c */
[----:B------:R-:W-:Y:S01]  /*29520*/  MOV R12, R11 ;  /* 0x0000000b000c7202 */ /* 0x000fe20000000f00 */
[----:B------:R-:W-:-:S02]  /*29530*/  IMAD.MOV.U32 R11, RZ, RZ, R10 ;  /* 0x000000ffff0b7224 */ /* 0x000fc400078e000a */
[----:B------:R-:W-:Y:S02]  /*29540*/  IMAD.MOV.U32 R10, RZ, RZ, R251 ;  /* 0x000000ffff0a7224 */ /* 0x000fe400078e00fb */
[----:B------:R-:W-:Y:S02]  /*29550*/  IMAD.MOV.U32 R251, RZ, RZ, R252 ;  /* 0x000000fffffb7224 */ /* 0x000fe400078e00fc */
[----:B------:R-:W-:Y:S02]  /*29560*/  IMAD.MOV.U32 R252, RZ, RZ, R9 ;  /* 0x000000fffffc7224 */ /* 0x000fe400078e0009 */
[----:B------:R-:W-:Y:S01]  /*29570*/  IMAD.MOV.U32 R9, RZ, RZ, R249 ;  /* 0x000000ffff097224 */ /* 0x000fe200078e00f9 */
[----:B------:R-:W-:Y:S01]  /*29580*/  MOV R249, R248 ;  /* 0x000000f800f97202 */ /* 0x000fe20000000f00 */
[----:B------:R-:W-:Y:S02]  /*29590*/  IMAD.MOV.U32 R248, RZ, RZ, R3 ;  /* 0x000000fffff87224 */ /* 0x000fe400078e0003 */
[----:B------:R-:W-:Y:S01]  /*295a0*/  IMAD.MOV.U32 R3, RZ, RZ, R5 ;  /* 0x000000ffff037224 */ /* 0x000fe200078e0005 */
[----:B------:R-:W-:Y:S01]  /*295b0*/  LEA.HI.X.SX32 R21, R140, R2, 0x2, P5 ;  /* 0x000000028c157211 */ /* 0x000fe200028f16ff */
[----:B------:R-:W-:-:S02]  /*295c0*/  IMAD.MOV.U32 R5, RZ, RZ, R228 ;  /* 0x000000ffff057224 */ /* 0x000fc400078e00e4 */
[----:B------:R-:W-:Y:S02]  /*295d0*/  IMAD.MOV.U32 R228, RZ, RZ, R229 ;  /* 0x000000ffffe47224 */ /* 0x000fe400078e00e5 */
[----:B------:R-:W-:Y:S01]  /*295e0*/  IMAD.MOV.U32 R229, RZ, RZ, R6 ;  /* 0x000000ffffe57224 */ /* 0x000fe200078e0006 */
[----:B------:R-:W-:Y:S01]  /*295f0*/  MOV R6, R7 ;  /* 0x0000000700067202 */ /* 0x000fe20000000f00 */
[----:B------:R-:W-:Y:S01]  /*29600*/  IMAD.MOV.U32 R7, RZ, RZ, R234 ;  /* 0x000000ffff077224 */ /* 0x000fe200078e00ea */
[----:B------:R-:W-:Y:S01]  /*29610*/  STL.64 [R1+0x68], R20 ;  /* 0x0000681401007387 */ /* 0x000fe20000100a00 */
[----:B------:R-:W-:Y:S02]  /*29620*/  IMAD.MOV.U32 R234, RZ, RZ, R108 ;  /* 0x000000ffffea7224 */ /* 0x000fe400078e006c */
[----:B------:R-:W-:Y:S02]  /*29630*/  IMAD.MOV.U32 R108, RZ, RZ, R148 ;  /* 0x000000ffff6c7224 */ /* 0x000fe400078e0094 */
[----:B------:R-:W3:Y:S01]  /*29640*/  LDL.LU R148, [R1+0x2f44] ;  /* 0x002f440001947983 */ /* 0x000ee20000300800 */
[----:B------:R-:W-:-:S02]  /*29650*/  LEA R14, P6, R141, R4, 0x2 ;  /* 0x000000048d0e7211 */ /* 0x000fc400078c10ff */
[CC--:B------:R-:W-:Y:S02]  /*29660*/  LEA R18, P0, R142.reuse, R4.reuse, 0x2 ;  /* 0x000000048e127211 */ /* 0x0c0fe400078010ff */
[----:B------:R-:W-:Y:S02]  /*29670*/  LEA R22, P1, R143, R4, 0x2 ;  /* 0x000000048f167211 */ /* 0x000fe400078210ff */
[-C--:B------:R-:W-:Y:S02]  /*29680*/  LEA.HI.X.SX32 R15, R141, R2.reuse, 0x2, P6 ;  /* 0x000000028d0f7211 */ /* 0x080fe400030f16ff */
[-C--:B------:R-:W-:Y:S02]  /*29690*/  LEA.HI.X.SX32 R19, R142, R2.reuse, 0x2, P0 ;  /* 0x000000028e137211 */ /* 0x080fe400000f16ff */
[----:B------:R-:W-:Y:S01]  /*296a0*/  LEA.HI.X.SX32 R23, R143, R2, 0x2, P1 ;  /* 0x000000028f177211 */ /* 0x000fe200008f16ff */
[----:B------:R1:W-:Y:S04]  /*296b0*/  STL.64 [R1+0x60], R14 ;  /* 0x0000600e01007387 */ /* 0x0003e80000100a00 */
[----:B------:R-:W-:Y:S01]  /*296c0*/  STL.64 [R1+0x58], R18 ;  /* 0x0000581201007387 */ /* 0x000fe20000100a00 */
[----:B------:R-:W-:-:S03]  /*296d0*/  LEA R30, P2, R144, R4, 0x2 ;  /* 0x00000004901e7211 */ /* 0x000fc600078410ff */
[----:B------:R4:W-:Y:S01]  /*296e0*/  STL.64 [R1+0x50], R22 ;  /* 0x0000501601007387 */ /* 0x0009e20000100a00 */
[----:B-1----:R-:W-:Y:S01]  /*296f0*/  IMAD.MOV.U32 R14, RZ, RZ, R12 ;  /* 0x000000ffff0e7224 */ /* 0x002fe200078e000c */
[----:B------:R-:W-:Y:S02]  /*29700*/  LEA R16, P3, R145, R4, 0x2 ;  /* 0x0000000491107211 */ /* 0x000fe400078610ff */
[----:B------:R-:W-:Y:S01]  /*29710*/  MOV R12, R10 ;  /* 0x0000000a000c7202 */ /* 0x000fe20000000f00 */
[----:B----4-:R-:W-:Y:S01]  /*29720*/  IMAD.MOV.U32 R22, RZ, RZ, R14 ;  /* 0x000000ffff167224 */ /* 0x010fe200078e000e */
[----:B------:R-:W-:-:S03]  /*29730*/  LEA R20, P5, R147, R4, 0x2 ;  /* 0x0000000493147211 */ /* 0x000fc600078a10ff */
[----:B------:R-:W-:Y:S01]  /*29740*/  IMAD.MOV.U32 R24, RZ, RZ, R22 ;  /* 0x000000ffff187224 */ /* 0x000fe200078e0016 */
[-C--:B------:R-:W-:Y:S01]  /*29750*/  LEA.HI.X.SX32 R31, R144, R2.reuse, 0x2, P2 ;  /* 0x00000002901f7211 */ /* 0x080fe200010f16ff */
[----:B------:R-:W-:Y:S01]  /*29760*/  IMAD.MOV.U32 R22, RZ, RZ, R251 ;  /* 0x000000ffff167224 */ /* 0x000fe200078e00fb */
[----:B------:R-:W-:Y:S01]  /*29770*/  LEA.HI.X.SX32 R17, R145, R2, 0x2, P3 ;  /* 0x0000000291117211 */ /* 0x000fe200018f16ff */
[----:B------:R-:W-:Y:S02]  /*29780*/  IMAD.MOV.U32 R251, RZ, RZ, R252 ;  /* 0x000000fffffb7224 */ /* 0x000fe400078e00fc */
[----:B------:R-:W-:Y:S01]  /*29790*/  IMAD.MOV.U32 R252, RZ, RZ, R9 ;  /* 0x000000fffffc7224 */ /* 0x000fe200078e0009 */
[----:B------:R-:W-:Y:S01]  /*297a0*/  LEA R18, P0, R149, R4, 0x2 ;  /* 0x0000000495127211 */ /* 0x000fe200078010ff */
[----:B------:R-:W-:Y:S01]  /*297b0*/  IMAD.MOV.U32 R9, RZ, RZ, R249 ;  /* 0x000000ffff097224 */ /* 0x000fe200078e00f9 */
[----:B------:R-:W-:Y:S01]  /*297c0*/  LEA.HI.X.SX32 R21, R147, R2, 0x2, P5 ;  /* 0x0000000293157211 */ /* 0x000fe200028f16ff */
[----:B------:R-:W-:-:S02]  /*297d0*/  IMAD.MOV.U32 R13, RZ, RZ, R11 ;  /* 0x000000ffff0d7224 */ /* 0x000fc400078e000b */
[----:B------:R-:W-:Y:S01]  /*297e0*/  IMAD.MOV.U32 R15, RZ, RZ, R12 ;  /* 0x000000ffff0f7224 */ /* 0x000fe200078e000c */
[C---:B------:R-:W-:Y:S01]  /*297f0*/  LEA R12, P1, R150.reuse, R4, 0x2 ;  /* 0x00000004960c7211 */ /* 0x040fe200078210ff */
[----:B------:R-:W-:Y:S01]  /*29800*/  IMAD.MOV.U32 R249, RZ, RZ, R248 ;  /* 0x000000fffff97224 */ /* 0x000fe200078e00f8 */
[----:B------:R-:W-:Y:S01]  /*29810*/  MOV R248, R3 ;  /* 0x0000000300f87202 */ /* 0x000fe20000000f00 */
[----:B------:R1:W-:Y:S01]  /*29820*/  STL.64 [R1+0x48], R30 ;  /* 0x0000481e01007387 */ /* 0x0003e20000100a00 */
[----:B------:R-:W-:Y:S01]  /*29830*/  IMAD.MOV.U32 R3, RZ, RZ, R5 ;  /* 0x000000ffff037224 */ /* 0x000fe200078e0005 */
[-C--:B------:R-:W-:Y:S01]  /*29840*/  LEA.HI.X.SX32 R19, R149, R2.reuse, 0x2, P0 ;  /* 0x0000000295137211 */ /* 0x080fe200000f16ff */
[----:B------:R-:W-:Y:S01]  /*29850*/  IMAD.MOV.U32 R5, RZ, RZ, R228 ;  /* 0x000000ffff057224 */ /* 0x000fe200078e00e4 */
[----:B------:R4:W-:Y:S01]  /*29860*/  STL.64 [R1+0x40], R16 ;  /* 0x0000401001007387 */ /* 0x0009e20000100a00 */
[----:B------:R-:W-:Y:S01]  /*29870*/  IMAD.MOV.U32 R14, RZ, RZ, R13 ;  /* 0x000000ffff0e7224 */ /* 0x000fe200078e000d */
[----:B------:R-:W-:Y:S01]  /*29880*/  LEA.HI.X.SX32 R13, R150, R2, 0x2, P1 ;  /* 0x00000002960d7211 */ /* 0x000fe200008f16ff */
[----:B------:R-:W-:-:S02]  /*29890*/  IMAD.MOV.U32 R228, RZ, RZ, R229 ;  /* 0x000000ffffe47224 */ /* 0x000fc400078e00e5 */
[----:B------:R-:W-:Y:S02]  /*298a0*/  IMAD.MOV.U32 R229, RZ, RZ, R6 ;  /* 0x000000ffffe57224 */ /* 0x000fe400078e0006 */
[----:B------:R-:W-:Y:S01]  /*298b0*/  IMAD.MOV.U32 R6, RZ, RZ, R234 ;  /* 0x000000ffff067224 */ /* 0x000fe200078e00ea */
[----:B------:R-:W-:Y:S01]  /*298c0*/  MOV R234, R108 ;  /* 0x0000006c00ea7202 */ /* 0x000fe20000000f00 */
[----:B------:R-:W-:Y:S02]  /*298d0*/  IMAD.MOV.U32 R108, RZ, RZ, R236 ;  /* 0x000000ffff6c7224 */ /* 0x000fe400078e00ec */
[----:B------:R-:W-:Y:S02]  /*298e0*/  IMAD.MOV.U32 R236, RZ, RZ, R237 ;  /* 0x000000ffffec7224 */ /* 0x000fe400078e00ed */
[----:B------:R-:W-:Y:S02]  /*298f0*/  IMAD.MOV.U32 R237, RZ, RZ, R238 ;  /* 0x000000ffffed7224 */ /* 0x000fe400078e00ee */
[----:B------:R-:W-:-:S02]  /*29900*/  IMAD.MOV.U32 R238, RZ, RZ, R239 ;  /* 0x000000ffffee7224 */ /* 0x000fc400078e00ef */
[----:B------:R-:W-:Y:S01]  /*29910*/  IMAD.MOV.U32 R239, RZ, RZ, R240 ;  /* 0x000000ffffef7224 */ /* 0x000fe200078e00f0 */
[----:B------:R-:W-:Y:S02]  /*29920*/  MOV R240, R172 ;  /* 0x000000ac00f07202 */ /* 0x000fe40000000f00 */
[C---:B-1----:R-:W-:Y:S02]  /*29930*/  LEA R30, P2, R151.reuse, R4, 0x2 ;  /* 0x00000004971e7211 */ /* 0x042fe400078410ff */
[----:B----4-:R-:W-:Y:S02]  /*29940*/  MOV R16, R14 ;  /* 0x0000000e00107202 */ /* 0x010fe40000000f00 */
[C---:B------:R-:W-:Y:S01]  /*29950*/  LEA R14, P3, R152.reuse, R4, 0x2 ;  /* 0x00000004980e7211 */ /* 0x040fe200078610ff */
[----:B------:R-:W-:Y:S01]  /*29960*/  IMAD.MOV.U32 R23, RZ, RZ, R15 ;  /* 0x000000ffff177224 */ /* 0x000fe200078e000f */
[-C--:B------:R-:W-:Y:S02]  /*29970*/  LEA.HI.X.SX32 R31, R151, R2.reuse, 0x2, P2 ;  /* 0x00000002971f7211 */ /* 0x080fe400010f16ff */
[----:B------:R-:W-:-:S02]  /*29980*/  LEA.HI.X.SX32 R15, R152, R2, 0x2, P3 ;  /* 0x00000002980f7211 */ /* 0x000fc400018f16ff */
[----:B--2---:R-:W-:-:S04]  /*29990*/  LEA R28, P4, R146, R4, 0x2 ;  /* 0x00000004921c7211 */ /* 0x004fc800078810ff */
[----:B------:R-:W-:-:S05]  /*299a0*/  LEA.HI.X.SX32 R29, R146, R2, 0x2, P4 ;  /* 0x00000002921d7211 */ /* 0x000fca00020f16ff */
[----:B------:R-:W-:Y:S04]  /*299b0*/  STL.64 [R1+0x38], R28 ;  /* 0x0000381c01007387 */ /* 0x000fe80000100a00 */
[----:B------:R1:W-:Y:S02]  /*299c0*/  STL.64 [R1+0x30], R20 ;  /* 0x0000301401007387 */ /* 0x0003e40000100a00 */
[----:B-1----:R-:W-:Y:S02]  /*299d0*/  IMAD.MOV.U32 R20, RZ, RZ, R251 ;  /* 0x000000ffff147224 */ /* 0x002fe400078e00fb */
[----:B------:R-:W-:Y:S02]  /*299e0*/  IMAD.MOV.U32 R251, RZ, RZ, R249 ;  /* 0x000000fffffb7224 */ /* 0x000fe400078e00f9 */
[----:B------:R-:W-:Y:S01]  /*299f0*/  IMAD.MOV.U32 R249, RZ, RZ, R228 ;  /* 0x000000fffff97224 */ /* 0x000fe200078e00e4 */
[----:B---3--:R-:W-:-:S04]  /*29a00*/  LEA R10, P6, R148, R4, 0x2 ;  /* 0x00000004940a7211 */ /* 0x008fc800078c10ff */
[----:B------:R-:W-:-:S05]  /*29a10*/  LEA.HI.X.SX32 R11, R148, R2, 0x2, P6 ;  /* 0x00000002940b7211 */ /* 0x000fca00030f16ff */
[----:B------:R1:W-:Y:S04]  /*29a20*/  STL.64 [R1+0x28], R10 ;  /* 0x0000280a01007387 */ /* 0x0003e80000100a00 */
[----:B------:R-:W-:Y:S04]  /*29a30*/  STL.64 [R1+0x20], R18 ;  /* 0x0000201201007387 */ /* 0x000fe80000100a00 */
[----:B------:R2:W-:Y:S01]  /*29a40*/  STL.64 [R1+0x18], R12 ;  /* 0x0000180c01007387 */ /* 0x0005e20000100a00 */
[----:B-1----:R-:W-:Y:S02]  /*29a50*/  IMAD.MOV.U32 R11, RZ, RZ, R252 ;  /* 0x000000ffff0b7224 */ /* 0x002fe400078e00fc */
[----:B------:R-:W-:Y:S01]  /*29a60*/  IMAD.MOV.U32 R10, RZ, RZ, R9 ;  /* 0x000000ffff0a7224 */ /* 0x000fe200078e0009 */
[----:B------:R-:W-:Y:S01]  /*29a70*/  MOV R252, R248 ;  /* 0x000000f800fc7202 */ /* 0x000fe20000000f00 */
[----:B------:R-:W-:-:S02]  /*29a80*/  IMAD.MOV.U32 R9, RZ, RZ, R3 ;  /* 0x000000ffff097224 */ /* 0x000fc400078e0003 */
[----:B------:R-:W-:Y:S02]  /*29a90*/  IMAD.MOV.U32 R248, RZ, RZ, R229 ;  /* 0x000000fffff87224 */ /* 0x000fe400078e00e5 */
[----:B--2---:R-:W-:Y:S02]  /*29aa0*/  IMAD.MOV.U32 R12, RZ, RZ, R11 ;  /* 0x000000ffff0c7224 */ /* 0x004fe400078e000b */
[----:B------:R-:W-:Y:S01]  /*29ab0*/  IMAD.MOV.U32 R11, RZ, RZ, R10 ;  /* 0x000000ffff0b7224 */ /* 0x000fe200078e000a */
[----:B------:R-:W-:Y:S01]  /*29ac0*/  MOV R229, R108 ;  /* 0x0000006c00e57202 */ /* 0x000fe20000000f00 */
[----:B------:R-:W-:Y:S01]  /*29ad0*/  IMAD.MOV.U32 R10, RZ, RZ, R251 ;  /* 0x000000ffff0a7224 */ /* 0x000fe200078e00fb */
[----:B------:R-:W-:Y:S01]  /*29ae0*/  MOV R251, R252 ;  /* 0x000000fc00fb7202 */ /* 0x000fe20000000f00 */
[----:B------:R-:W-:Y:S02]  /*29af0*/  IMAD.MOV.U32 R228, RZ, RZ, R6 ;  /* 0x000000ffffe47224 */ /* 0x000fe400078e0006 */
[----:B------:R-:W-:-:S02]  /*29b00*/  IMAD.MOV.U32 R3, RZ, RZ, R234 ;  /* 0x000000ffff037224 */ /* 0x000fc400078e00ea */
[----:B------:R-:W-:Y:S02]  /*29b10*/  IMAD.MOV.U32 R6, RZ, RZ, R237 ;  /* 0x000000ffff067224 */ /* 0x000fe400078e00ed */
[----:B------:R-:W-:Y:S02]  /*29b20*/  IMAD.MOV.U32 R252, RZ, RZ, R9 ;  /* 0x000000fffffc7224 */ /* 0x000fe400078e0009 */
[----:B------:R-:W-:Y:S02]  /*29b30*/  IMAD.MOV.U32 R9, RZ, RZ, R249 ;  /* 0x000000ffff097224 */ /* 0x000fe400078e00f9 */
[----:B------:R-:W-:Y:S02]  /*29b40*/  IMAD.MOV.U32 R108, RZ, RZ, R239 ;  /* 0x000000ffff6c7224 */ /* 0x000fe400078e00ef */
[----:B------:R-:W-:Y:S01]  /*29b50*/  IMAD.MOV.U32 R249, RZ, RZ, R248 ;  /* 0x000000fffff97224 */ /* 0x000fe200078e00f8 */
        /* <DEDUP_REMOVED lines=8> */
[----:B------:R-:W-:-:S02]  /*29be0*/  IMAD.MOV.U32 R6, RZ, RZ, R108 ;  /* 0x000000ffff067224 */ /* 0x000fc400078e006c */
[----:B------:R-:W-:Y:S02]  /*29bf0*/  IMAD.MOV.U32 R108, RZ, RZ, R237 ;  /* 0x000000ffff6c7224 */ /* 0x000fe400078e00ed */
[----:B------:R-:W-:Y:S02]  /*29c00*/  IMAD.MOV.U32 R237, RZ, RZ, R238 ;  /* 0x000000ffffed7224 */ /* 0x000fe400078e00ee */
[----:B------:R-:W-:Y:S02]  /*29c10*/  IMAD.MOV.U32 R238, RZ, RZ, R239 ;  /* 0x000000ffffee7224 */ /* 0x000fe400078e00ef */
[----:B------:R-:W-:Y:S01]  /*29c20*/  IMAD.MOV.U32 R13, RZ, RZ, R11 ;  /* 0x000000ffff0d7224 */ /* 0x000fe200078e000b */
[----:B------:R-:W-:Y:S01]  /*29c30*/  MOV R11, R251 ;  /* 0x000000fb000b7202 */ /* 0x000fe20000000f00 */
[----:B------:R-:W-:Y:S01]  /*29c40*/  IMAD.MOV.U32 R239, RZ, RZ, R240 ;  /* 0x000000ffffef7224 */ /* 0x000fe200078e00f0 */
[----:B------:R-:W-:Y:S01]  /*29c50*/  LEA R28, P4, R153, R4, 0x2 ;  /* 0x00000004991c7211 */ /* 0x000fe200078810ff */
[----:B------:R-:W-:Y:S01]  /*29c60*/  IMAD.MOV.U32 R251, RZ, RZ, R9 ;  /* 0x000000fffffb7224 */ /* 0x000fe200078e0009 */
[----:B------:R-:W-:Y:S01]  /*29c70*/  MOV R240, R241 ;  /* 0x000000f100f07202 */ /* 0x000fe20000000f00 */
[----:B------:R-:W-:-:S02]  /*29c80*/  IMAD.MOV.U32 R241, RZ, RZ, R166 ;  /* 0x000000fffff17224 */ /* 0x000fc400078e00a6 */
[----:B------:R-:W-:Y:S01]  /*29c90*/  IMAD.MOV.U32 R9, RZ, RZ, R248 ;  /* 0x000000ffff097224 */ /* 0x000fe200078e00f8 */
[----:B------:R-:W-:Y:S01]  /*29ca0*/  MOV R248, R6 ;  /* 0x0000000600f87202 */ /* 0x000fe20000000f00 */
[----:B------:R-:W-:Y:S01]  /*29cb0*/  IMAD.MOV.U32 R6, RZ, RZ, R239 ;  /* 0x000000ffff067224 */ /* 0x000fe200078e00ef */
[----:B------:R-:W-:Y:S01]  /*29cc0*/  LEA.HI.X.SX32 R29, R153, R2, 0x2, P4 ;  /* 0x00000002991d7211 */ /* 0x000fe200020f16ff */
[----:B------:R-:W-:Y:S02]  /*29cd0*/  IMAD.MOV.U32 R32, RZ, RZ, R13 ;  /* 0x000000ffff207224 */ /* 0x000fe400078e000d */
[----:B------:R-:W-:Y:S01]  /*29ce0*/  IMAD.MOV.U32 R13, RZ, RZ, R11 ;  /* 0x000000ffff0d7224 */ /* 0x000fe200078e000b */
[----:B------:R-:W-:Y:S01]  /*29cf0*/  MOV R11, R251 ;  /* 0x000000fb000b7202 */ /* 0x000fe20000000f00 */
[----:B------:R-:W-:Y:S01]  /*29d00*/  IMAD.MOV.U32 R239, RZ, RZ, R241 ;  /* 0x000000ffffef7224 */ /* 0x000fe200078e00f1 */
[----:B------:R-:W-:Y:S01]  /*29d10*/  STL.64 [R1+0x10], R30 ;  /* 0x0000101e01007387 */ /* 0x000fe20000100a00 */
[----:B------:R-:W-:-:S02]  /*29d20*/  IMAD.MOV.U32 R241, RZ, RZ, R164 ;  /* 0x000000fffff17224 */ /* 0x000fc400078e00a4 */
[----:B------:R-:W-:Y:S01]  /*29d30*/  IMAD.MOV.U32 R251, RZ, RZ, R9 ;  /* 0x000000fffffb7224 */ /* 0x000fe200078e0009 */
[----:B------:R1:W-:Y:S01]  /*29d40*/  STL.64 [R1+0x8], R14 ;  /* 0x0000080e01007387 */ /* 0x0003e20000100a00 */
[----:B------:R-:W-:Y:S01]  /*29d50*/  IMAD.MOV.U32 R9, RZ, RZ, R248 ;  /* 0x000000ffff097224 */ /* 0x000fe200078e00f8 */
[----:B------:R-:W-:Y:S01]  /*29d60*/  MOV R248, R6 ;  /* 0x0000000600f87202 */ /* 0x000fe20000000f00 */
[----:B------:R-:W-:Y:S01]  /*29d70*/  IMAD.MOV.U32 R6, RZ, RZ, R241 ;  /* 0x000000ffff067224 */ /* 0x000fe200078e00f1 */
[----:B------:R2:W-:Y:S01]  /*29d80*/  STL.64 [R1], R28 ;  /* 0x0000001c01007387 */ /* 0x0005e20000100a00 */
[----:B-1----:R-:W-:Y:S02]  /*29d90*/  IMAD.MOV.U32 R15, RZ, RZ, R11 ;  /* 0x000000ffff0f7224 */ /* 0x002fe400078e000b */
[----:B------:R-:W-:Y:S02]  /*29da0*/  IMAD.MOV.U32 R11, RZ, RZ, R9 ;  /* 0x000000ffff0b7224 */ /* 0x000fe400078e0009 */
[----:B--2---:R-:W-:-:S02]  /*29db0*/  IMAD.MOV.U32 R29, RZ, RZ, R13 ;  /* 0x000000ffff1d7224 */ /* 0x004fc400078e000d */
[----:B------:R-:W-:Y:S02]  /*29dc0*/  IMAD.MOV.U32 R13, RZ, RZ, R251 ;  /* 0x000000ffff0d7224 */ /* 0x000fe400078e00fb */
[----:B------:R-:W-:Y:S02]  /*29dd0*/  IMAD.MOV.U32 R251, RZ, RZ, R248 ;  /* 0x000000fffffb7224 */ /* 0x000fe400078e00f8 */
[----:B------:R-:W-:Y:S02]  /*29de0*/  IMAD.MOV.U32 R9, RZ, RZ, R6 ;  /* 0x000000ffff097224 */ /* 0x000fe400078e0006 */
[----:B------:R-:W-:Y:S02]  /*29df0*/  IMAD.MOV.U32 R28, RZ, RZ, R15 ;  /* 0x000000ffff1c7224 */ /* 0x000fe400078e000f */
[----:B------:R-:W-:Y:S02]  /*29e00*/  IMAD.MOV.U32 R248, RZ, RZ, R160 ;  /* 0x000000fffff87224 */ /* 0x000fe400078e00a0 */
[----:B------:R-:W-:-:S02]  /*29e10*/  IMAD.MOV.U32 R15, RZ, RZ, R13 ;  /* 0x000000ffff0f7224 */ /* 0x000fc400078e000d */
[----:B------:R-:W-:Y:S02]  /*29e20*/  IMAD.MOV.U32 R13, RZ, RZ, R11 ;  /* 0x000000ffff0d7224 */ /* 0x000fe400078e000b */
[----:B------:R-:W-:Y:S02]  /*29e30*/  IMAD.MOV.U32 R11, RZ, RZ, R251 ;  /* 0x000000ffff0b7224 */ /* 0x000fe400078e00fb */
[----:B------:R-:W-:Y:S02]  /*29e40*/  IMAD.MOV.U32 R251, RZ, RZ, R9 ;  /* 0x000000fffffb7224 */ /* 0x000fe400078e0009 */
[----:B------:R-:W-:Y:S02]  /*29e50*/  IMAD.MOV.U32 R9, RZ, RZ, R248 ;  /* 0x000000ffff097224 */ /* 0x000fe400078e00f8 */
[----:B------:R-:W-:Y:S02]  /*29e60*/  IMAD.MOV.U32 R248, RZ, RZ, R5 ;  /* 0x000000fffff87224 */ /* 0x000fe400078e0005 */
[----:B------:R-:W2:Y:S01]  /*29e70*/  LDL.LU R5, [R1+0xcbc] ;  /* 0x000cbc0001057983 */ /* 0x000ea20000300800 */
[----:B------:R-:W-:-:S02]  /*29e80*/  IMAD.MOV.U32 R17, RZ, RZ, R12 ;  /* 0x000000ffff117224 */ /* 0x000fc400078e000c */
        /* <DEDUP_REMOVED lines=8> */
[----:B------:R-:W-:Y:S01]  /*29f10*/  IMAD.MOV.U32 R252, RZ, RZ, R249 ;  /* 0x000000fffffc7224 */ /* 0x000fe200078e00f9 */
[----:B------:R-:W-:Y:S01]  /*29f20*/  MOV R31, R14 ;  /* 0x0000000e001f7202 */ /* 0x000fe20000000f00 */
[----:B------:R-:W-:Y:S02]  /*29f30*/  IMAD.MOV.U32 R249, RZ, RZ, R3 ;  /* 0x000000fffff97224 */ /* 0x000fe400078e0003 */
[----:B------:R-:W-:Y:S02]  /*29f40*/  IMAD.MOV.U32 R3, RZ, RZ, R239 ;  /* 0x000000ffff037224 */ /* 0x000fe400078e00ef */
[----:B------:R-:W-:-:S02]  /*29f50*/  IMAD.MOV.U32 R241, RZ, RZ, R162 ;  /* 0x000000fffff17224 */ /* 0x000fc400078e00a2 */
[----:B------:R-:W-:Y:S01]  /*29f60*/  IMAD.MOV.U32 R30, RZ, RZ, R12 ;  /* 0x000000ffff1e7224 */ /* 0x000fe200078e000c */
[----:B------:R-:W-:Y:S01]  /*29f70*/  MOV R12, R252 ;  /* 0x000000fc000c7202 */ /* 0x000fe20000000f00 */
[----:B------:R-:W-:Y:S02]  /*29f80*/  IMAD.MOV.U32 R14, RZ, RZ, R10 ;  /* 0x000000ffff0e7224 */ /* 0x000fe400078e000a */
[----:B------:R-:W-:Y:S01]  /*29f90*/  IMAD.MOV.U32 R19, RZ, RZ, R168 ;  /* 0x000000ffff137224 */ /* 0x000fe200078e00a8 */
[C---:B------:R-:W-:Y:S01]  /*29fa0*/  LEA R168, P0, R26.reuse, R4, 0x2 ;  /* 0x000000041aa87211 */ /* 0x040fe200078010ff */
[----:B------:R-:W-:Y:S01]  /*29fb0*/  IMAD.MOV.U32 R10, RZ, RZ, R249 ;  /* 0x000000ffff0a7224 */ /* 0x000fe200078e00f9 */
[----:B------:R-:W-:Y:S01]  /*29fc0*/  MOV R249, R241 ;  /* 0x000000f100f97202 */ /* 0x000fe20000000f00 */
[----:B------:R-:W-:Y:S01]  /*29fd0*/  IMAD.MOV.U32 R252, RZ, RZ, R3 ;  /* 0x000000fffffc7224 */ /* 0x000fe200078e0003 */
[----:B------:R-:W-:Y:S01]  /*29fe0*/  MOV R27, R14 ;  /* 0x0000000e001b7202 */ /* 0x000fe20000000f00 */
[----:B------:R-:W-:Y:S01]  /*29ff0*/  IMAD.MOV.U32 R3, RZ, RZ, R156 ;  /* 0x000000ffff037224 */ /* 0x000fe200078e009c */
[----:B------:R-:W-:Y:S01]  /*2a000*/  LEA R164, P2, R25, R4, 0x2 ;  /* 0x0000000419a47211 */ /* 0x000fe200078410ff */
[----:B------:R-:W-:Y:S01]  /*2a010*/  IMAD.MOV.U32 R14, RZ, RZ, R12 ;  /* 0x000000ffff0e7224 */ /* 0x000fe200078e000c */
[----:B------:R-:W-:Y:S01]  /*2a020*/  LEA.HI.X.SX32 R169, R26, R2, 0x2, P0 ;  /* 0x000000021aa97211 */ /* 0x000fe200000f16ff */
[----:B------:R-:W-:-:S02]  /*2a030*/  IMAD.MOV.U32 R237, RZ, RZ, R238 ;  /* 0x000000ffffed7224 */ /* 0x000fc400078e00ee */
[----:B------:R-:W-:Y:S01]  /*2a040*/  IMAD.MOV.U32 R12, RZ, RZ, R10 ;  /* 0x000000ffff0c7224 */ /* 0x000fe200078e000a */
[----:B------:R-:W-:Y:S01]  /*2a050*/  MOV R10, R252 ;  /* 0x000000fc000a7202 */ /* 0x000fe20000000f00 */
        /* <DEDUP_REMOVED lines=17> */
[----:B------:R-:W-:Y:S01]  /*2a170*/  IMAD.MOV.U32 R252, RZ, RZ, R249 ;  /* 0x000000fffffc7224 */ /* 0x000fe200078e00f9 */
[----:B------:R-:W3:Y:S01]  /*2a180*/  LDL.LU R233, [R1+0xcfc] ;  /* 0x000cfc0001e97983 */ /* 0x000ee20000300800 */
[----:B------:R-:W-:Y:S02]  /*2a190*/  IMAD.MOV.U32 R249, RZ, RZ, R3 ;  /* 0x000000fffff97224 */ /* 0x000fe400078e0003 */
[----:B------:R-:W-:Y:S02]  /*2a1a0*/  IMAD.MOV.U32 R3, RZ, RZ, R228 ;  /* 0x000000ffff037224 */ /* 0x000fe400078e00e4 */
[----:B--2---:R-:W-:Y:S02]  /*2a1b0*/  IMAD.MOV.U32 R248, RZ, RZ, R5 ;  /* 0x000000fffff87224 */ /* 0x004fe400078e0005 */
[----:B------:R-:W-:Y:S02]  /*2a1c0*/  IMAD.MOV.U32 R5, RZ, RZ, R235 ;  /* 0x000000ffff057224 */ /* 0x000fe400078e00eb */
[----:B------:R-:W2:Y:S04]  /*2a1d0*/  LDL.LU R235, [R1+0xd5c] ;  /* 0x000d5c0001eb7983 */ /* 0x000ea80000300800 */
[----:B------:R-:W4:Y:S01]  /*2a1e0*/  LDL.LU R228, [R1+0xcc8] ;  /* 0x000cc80001e47983 */ /* 0x000f220000300800 */
[----:B------:R-:W-:Y:S01]  /*2a1f0*/  LEA R160, P4, R24, R4, 0x2 ;  /* 0x0000000418a07211 */ /* 0x000fe200078810ff */
[----:B------:R-:W-:-:S03]  /*2a200*/  IMAD.MOV.U32 R241, RZ, RZ, R161 ;  /* 0x000000fffff17224 */ /* 0x000fc600078e00a1 */
[----:B------:R-:W-:Y:S01]  /*2a210*/  LEA.HI.X.SX32 R161, R24, R2, 0x2, P4 ;  /* 0x0000000218a17211 */ /* 0x000fe200020f16ff */
[----:B------:R-:W-:Y:S01]  /*2a220*/  IMAD.MOV.U32 R24, RZ, RZ, R15 ;  /* 0x000000ffff187224 */ /* 0x000fe200078e000f */
[----:B------:R-:W-:Y:S01]  /*2a230*/  MOV R15, R14 ;  /* 0x0000000e000f7202 */ /* 0x000fe20000000f00 */
        /* <DEDUP_REMOVED lines=11> */
[----:B----4-:R-:W-:Y:S01]  /*2a2f0*/  MOV R5, R228 ;  /* 0x000000e400057202 */ /* 0x010fe20000000f00 */
[----:B------:R-:W-:Y:S02]  /*2a300*/  IMAD.MOV.U32 R228, RZ, RZ, R229 ;  /* 0x000000ffffe47224 */ /* 0x000fe400078e00e5 */
[----:B------:R-:W4:Y:S01]  /*2a310*/  LDL.LU R229, [R1+0xcd0] ;  /* 0x000cd00001e57983 */ /* 0x000f220000300800 */
[CC--:B------:R-:W-:Y:S01]  /*2a320*/  LEA R172, P5, R154.reuse, R4.reuse, 0x2 ;  /* 0x000000049aac7211 */ /* 0x0c0fe200078a10ff */
[----:B------:R-:W-:Y:S01]  /*2a330*/  IMAD.MOV.U32 R21, RZ, RZ, R173 ;  /* 0x000000ffff157224 */ /* 0x000fe200078e00ad */
[----:B------:R-:W-:Y:S01]  /*2a340*/  LEA R162, P3, R159, R4, 0x2 ;  /* 0x000000049fa27211 */ /* 0x000fe200078610ff */
[----:B------:R-:W-:Y:S01]  /*2a350*/  IMAD.MOV.U32 R6, RZ, RZ, R158 ;  /* 0x000000ffff067224 */ /* 0x000fe200078e009e */
[----:B------:R-:W-:Y:S01]  /*2a360*/  LEA.HI.X.SX32 R173, R154, R2, 0x2, P5 ;  /* 0x000000029aad7211 */ /* 0x000fe200028f16ff */
[----:B------:R-:W-:Y:S01]  /*2a370*/  IMAD.MOV.U32 R239, RZ, RZ, R240 ;  /* 0x000000ffffef7224 */ /* 0x000fe200078e00f0 */
[----:B------:R-:W-:Y:S01]  /*2a380*/  LEA R158, P5, R23, R4, 0x2 ;  /* 0x00000004179e7211 */ /* 0x000fe200078a10ff */
[----:B------:R-:W-:Y:S01]  /*2a390*/  IMAD.MOV.U32 R240, RZ, RZ, R163 ;  /* 0x000000fffff07224 */ /* 0x000fe200078e00a3 */
[----:B------:R-:W-:-:S02]  /*2a3a0*/  LEA.HI.X.SX32 R163, R159, R2, 0x2, P3 ;  /* 0x000000029fa37211 */ /* 0x000fc400018f16ff */
[----:B------:R-:W-:Y:S01]  /*2a3b0*/  LEA.HI.X.SX32 R159, R23, R2, 0x2, P5 ;  /* 0x00000002179f7211 */ /* 0x000fe200028f16ff */
        /* <DEDUP_REMOVED lines=14> */
[----:B----4-:R-:W-:Y:S02]  /*2a4a0*/  IMAD.MOV.U32 R228, RZ, RZ, R229 ;  /* 0x000000ffffe47224 */ /* 0x010fe400078e00e5 */
[----:B------:R-:W4:Y:S01]  /*2a4b0*/  LDL.LU R229, [R1+0xcd4] ;  /* 0x000cd40001e57983 */ /* 0x000f220000300800 */
[-C--:B------:R-:W-:Y:S02]  /*2a4c0*/  LEA R170, P6, R155, R4.reuse, 0x2 ;  /* 0x000000049baa7211 */ /* 0x080fe400078c10ff */
[----:B------:R-:W-:Y:S02]  /*2a4d0*/  LEA R166, P1, R157, R4, 0x2 ;  /* 0x000000049da67211 */ /* 0x000fe400078210ff */
[----:B------:R-:W-:Y:S02]  /*2a4e0*/  LEA.HI.X.SX32 R171, R155, R2, 0x2, P6 ;  /* 0x000000029bab7211 */ /* 0x000fe400030f16ff */
[----:B------:R-:W-:Y:S01]  /*2a4f0*/  LEA R156, P6, R16, R4, 0x2 ;  /* 0x00000004109c7211 */ /* 0x000fe200078c10ff */
[----:B------:R-:W-:Y:S01]  /*2a500*/  IMAD.MOV.U32 R18, RZ, RZ, R167 ;  /* 0x000000ffff127224 */ /* 0x000fe200078e00a7 */
[----:B------:R-:W-:-:S02]  /*2a510*/  LEA.HI.X.SX32 R167, R157, R2, 0x2, P1 ;  /* 0x000000029da77211 */ /* 0x000fc400008f16ff */
        /* <DEDUP_REMOVED lines=15> */
[----:B----4-:R-:W-:Y:S02]  /*2a610*/  IMAD.MOV.U32 R228, RZ, RZ, R229 ;  /* 0x000000ffffe47224 */ /* 0x010fe400078e00e5 */
[----:B------:R-:W4:Y:S01]  /*2a620*/  LDL.LU R229, [R1+0xcd8] ;  /* 0x000cd80001e57983 */ /* 0x000f220000300800 */
[----:B------:R-:W-:-:S04]  /*2a630*/  LEA R154, P0, R22, R4, 0x2 ;  /* 0x00000004169a7211 */ /* 0x000fc800078010ff */
        /* <DEDUP_REMOVED lines=17> */
[----:B------:R-:W-:-:S04]  /*2a750*/  LEA R152, P1, R21, R4, 0x2 ;  /* 0x0000000415987211 */ /* 0x000fc800078210ff */
        /* <DEDUP_REMOVED lines=103> */
[----:B----4-:R-:W-:-:S02]  /*2add0*/  IMAD.MOV.U32 R228, RZ, RZ, R229 ;  /* 0x000000ffffe47224 */ /* 0x010fc400078e00e5 */
[----:B------:R-:W4:Y:S01]  /*2ade0*/  LDL.LU R229, [R1+0xcf4] ;  /* 0x000cf40001e57983 */ /* 0x000f220000300800 */
[----:B------:R-:W-:Y:S01]  /*2adf0*/  IMAD.MOV.U32 R33, RZ, RZ, R15 ;  /* 0x000000ffff217224 */ /* 0x000fe200078e000f */
[C---:B------:R-:W-:Y:S02]  /*2ae00*/  LEA R142, P6, R32.reuse, R4, 0x2 ;  /* 0x00000004208e7211 */ /* 0x040fe400078c10ff */
[----:B------:R-:W-:Y:S01]  /*2ae10*/  MOV R15, R14 ;  /* 0x0000000e000f7202 */ /* 0x000fe20000000f00 */
[----:B------:R-:W-:Y:S02]  /*2ae20*/  IMAD.MOV.U32 R14, RZ, RZ, R13 ;  /* 0x000000ffff0e7224 */ /* 0x000fe400078e000d */
[----:B------:R-:W-:Y:S01]  /*2ae30*/  IMAD.MOV.U32 R13, RZ, RZ, R12 ;  /* 0x000000ffff0d7224 */ /* 0x000fe200078e000c */
[----:B------:R-:W-:Y:S01]  /*2ae40*/  LEA.HI.X.SX32 R143, R32, R2, 0x2, P6 ;  /* 0x00000002208f7211 */ /* 0x000fe200030f16ff */
[----:B------:R-:W-:Y:S02]  /*2ae50*/  IMAD.MOV.U32 R12, RZ, RZ, R11 ;  /* 0x000000ffff0c7224 */ /* 0x000fe400078e000b */
[----:B------:R-:W-:Y:S01]  /*2ae60*/  IMAD.MOV.U32 R11, RZ, RZ, R10 ;  /* 0x000000ffff0b7224 */ /* 0x000fe200078e000a */
[----:B------:R-:W-:Y:S01]  /*2ae70*/  LEA R140, P0, R31, R4, 0x2 ;  /* 0x000000041f8c7211 */ /* 0x000fe200078010ff */
[----:B------:R-:W-:Y:S01]  /*2ae80*/  IMAD.MOV.U32 R10, RZ, RZ, R251 ;  /* 0x000000ffff0a7224 */ /* 0x000fe200078e00fb */
[----:B------:R-:W-:Y:S01]  /*2ae90*/  MOV R251, R252 ;  /* 0x000000fc00fb7202 */ /* 0x000fe20000000f00 */
[----:B------:R-:W-:-:S02]  /*2aea0*/  IMAD.MOV.U32 R32, RZ, RZ, R15 ;  /* 0x000000ffff207224 */ /* 0x000fc400078e000f */
[----:B------:R-:W-:Y:S02]  /*2aeb0*/  IMAD.MOV.U32 R15, RZ, RZ, R14 ;  /* 0x000000ffff0f7224 */ /* 0x000fe400078e000e */
[----:B------:R-:W-:Y:S02]  /*2aec0*/  IMAD.MOV.U32 R252, RZ, RZ, R9 ;  /* 0x000000fffffc7224 */ /* 0x000fe400078e0009 */
[----:B------:R-:W-:Y:S01]  /*2aed0*/  IMAD.MOV.U32 R14, RZ, RZ, R13 ;  /* 0x000000ffff0e7224 */ /* 0x000fe200078e000d */
[----:B------:R-:W-:Y:S01]  /*2aee0*/  MOV R13, R12 ;  /* 0x0000000c000d7202 */ /* 0x000fe20000000f00 */
[----:B------:R-:W-:Y:S01]  /*2aef0*/  IMAD.MOV.U32 R9, RZ, RZ, R249 ;  /* 0x000000ffff097224 */ /* 0x000fe200078e00f9 */
[----:B------:R-:W-:Y:S01]  /*2af00*/  LEA.HI.X.SX32 R141, R31, R2, 0x2, P0 ;  /* 0x000000021f8d7211 */ /* 0x000fe200000f16ff */
        /* <DEDUP_REMOVED lines=21> */
[----:B------:R-:W-:Y:S02]  /*2b060*/  IMAD.MOV.U32 R252, RZ, RZ, R9 ;  /* 0x000000fffffc7224 */ /* 0x000fe400078e0009 */
[----:B------:R-:W-:Y:S02]  /*2b070*/  IMAD.MOV.U32 R9, RZ, RZ, R249 ;  /* 0x000000ffff097224 */ /* 0x000fe400078e00f9 */
[----:B------:R-:W-:Y:S01]  /*2b080*/  IMAD.MOV.U32 R249, RZ, RZ, R248 ;  /* 0x000000fffff97224 */ /* 0x000fe200078e00f8 */
[----:B------:R-:W-:Y:S01]  /*2b090*/  MOV R248, R3 ;  /* 0x0000000300f87202 */ /* 0x000fe20000000f00 */
[----:B----4-:R-:W-:-:S02]  /*2b0a0*/  IMAD.MOV.U32 R228, RZ, RZ, R229 ;  /* 0x000000ffffe47224 */ /* 0x010fc400078e00e5 */
[----:B------:R-:W-:Y:S02]  /*2b0b0*/  IMAD.MOV.U32 R229, RZ, RZ, R230 ;  /* 0x000000ffffe57224 */ /* 0x000fe400078e00e6 */
[----:B------:R-:W-:Y:S01]  /*2b0c0*/  IMAD.MOV.U32 R5, RZ, RZ, R228 ;  /* 0x000000ffff057224 */ /* 0x000fe200078e00e4 */
[----:B------:R-:W4:Y:S01]  /*2b0d0*/  LDL.LU R230, [R1+0xd28] ;  /* 0x000d280001e67983 */ /* 0x000f220000300800 */
[----:B------:R-:W-:Y:S01]  /*2b0e0*/  IMAD.MOV.U32 R228, RZ, RZ, R229 ;  /* 0x000000ffffe47224 */ /* 0x000fe200078e00e5 */
[----:B---3--:R-:W-:Y:S01]  /*2b0f0*/  MOV R229, R233 ;  /* 0x000000e900e57202 */ /* 0x008fe20000000f00 */
[----:B------:R-:W-:Y:S01]  /*2b100*/  IMAD.MOV.U32 R3, RZ, RZ, R5 ;  /* 0x000000ffff037224 */ /* 0x000fe200078e0005 */
[----:B------:R-:W3:Y:S01]  /*2b110*/  LDL.LU R233, [R1+0xd50] ;  /* 0x000d500001e97983 */ /* 0x000ee20000300800 */
[----:B------:R-:W-:Y:S02]  /*2b120*/  IMAD.MOV.U32 R5, RZ, RZ, R228 ;  /* 0x000000ffff057224 */ /* 0x000fe400078e00e4 */
[----:B------:R-:W-:-:S02]  /*2b130*/  IMAD.MOV.U32 R228, RZ, RZ, R229 ;  /* 0x000000ffffe47224 */ /* 0x000fc400078e00e5 */
[----:B------:R-:W-:Y:S02]  /*2b140*/  IMAD.MOV.U32 R229, RZ, RZ, R7 ;  /* 0x000000ffffe57224 */ /* 0x000fe400078e0007 */
[----:B------:R-:W2:Y:S01]  /*2b150*/  LDL.LU R7, [R1+0xd08] ;  /* 0x000d080001077983 */ /* 0x000ea20000300800 */
[CC--:B------:R-:W-:Y:S02]  /*2b160*/  LEA R138, P1, R30.reuse, R4.reuse, 0x2 ;  /* 0x000000041e8a7211 */ /* 0x0c0fe400078210ff */
[----:B------:R-:W-:Y:S02]  /*2b170*/  LEA R136, P2, R29, R4, 0x2 ;  /* 0x000000041d887211 */ /* 0x000fe400078410ff */
[----:B------:R-:W-:Y:S01]  /*2b180*/  LEA.HI.X.SX32 R139, R30, R2, 0x2, P1 ;  /* 0x000000021e8b7211 */ /* 0x000fe200008f16ff */
[----:B------:R-:W-:Y:S01]  /*2b190*/  IMAD.MOV.U32 R30, RZ, RZ, R15 ;  /* 0x000000ffff1e7224 */ /* 0x000fe200078e000f */
[----:B------:R-:W-:Y:S01]  /*2b1a0*/  MOV R15, R14 ;  /* 0x0000000e000f7202 */ /* 0x000fe20000000f00 */
[----:B------:R-:W-:-:S02]  /*2b1b0*/  IMAD.MOV.U32 R14, RZ, RZ, R13 ;  /* 0x000000ffff0e7224 */ /* 0x000fc400078e000d */
[----:B------:R-:W-:Y:S01]  /*2b1c0*/  IMAD.MOV.U32 R13, RZ, RZ, R12 ;  /* 0x000000ffff0d7224 */ /* 0x000fe200078e000c */
[----:B------:R-:W-:Y:S01]  /*2b1d0*/  LEA.HI.X.SX32 R137, R29, R2, 0x2, P2 ;  /* 0x000000021d897211 */ /* 0x000fe200010f16ff */
[----:B------:R-:W-:Y:S02]  /*2b1e0*/  IMAD.MOV.U32 R12, RZ, RZ, R11 ;  /* 0x000000ffff0c7224 */ /* 0x000fe400078e000b */
[----:B------:R-:W-:Y:S02]  /*2b1f0*/  IMAD.MOV.U32 R11, RZ, RZ, R10 ;  /* 0x000000ffff0b7224 */ /* 0x000fe400078e000a */
[----:B------:R-:W-:Y:S01]  /*2b200*/  IMAD.MOV.U32 R10, RZ, RZ, R251 ;  /* 0x000000ffff0a7224 */ /* 0x000fe200078e00fb */
[----:B------:R-:W-:Y:S01]  /*2b210*/  MOV R251, R252 ;  /* 0x000000fc00fb7202 */ /* 0x000fe20000000f00 */
        /* <DEDUP_REMOVED lines=21> */
[----:B--2---:R-:W-:Y:S02]  /*2b370*/  IMAD.MOV.U32 R229, RZ, RZ, R7 ;  /* 0x000000ffffe57224 */ /* 0x004fe400078e0007 */
[----:B------:R-:W2:Y:S02]  /*2b380*/  LDL.LU R7, [R1+0xd54] ;  /* 0x000d540001077983 */ /* 0x000ea40000300800 */
[----:B------:R-:W-:-:S02]  /*2b390*/  IMAD.MOV.U32 R228, RZ, RZ, R229 ;  /* 0x000000ffffe47224 */ /* 0x000fc400078e00e5 */
[----:B------:R-:W4:Y:S01]  /*2b3a0*/  LDL.LU R229, [R1+0xd2c] ;  /* 0x000d2c0001e57983 */ /* 0x000f220000300800 */
[----:B------:R-:W-:-:S04]  /*2b3b0*/  LEA R134, P3, R28, R4, 0x2 ;  /* 0x000000041c867211 */ /* 0x000fc800078610ff */
[----:B------:R-:W-:Y:S02]  /*2b3c0*/  LEA.HI.X.SX32 R135, R28, R2, 0x2, P3 ;  /* 0x000000021c877211 */ /* 0x000fe400018f16ff */
        /* <DEDUP_REMOVED lines=14> */
[----:B----4-:R-:W-:-:S02]  /*2b4b0*/  IMAD.MOV.U32 R228, RZ, RZ, R229 ;  /* 0x000000ffffe47224 */ /* 0x010fc400078e00e5 */
[----:B------:R-:W4:Y:S01]  /*2b4c0*/  LDL.LU R229, [R1+0xd14] ;  /* 0x000d140001e57983 */ /* 0x000f220000300800 */
[----:B------:R-:W-:-:S04]  /*2b4d0*/  LEA R132, P4, R27, R4, 0x2 ;  /* 0x000000041b847211 */ /* 0x000fc800078810ff */
[----:B------:R-:W-:Y:S01]  /*2b4e0*/  LEA.HI.X.SX32 R133, R27, R2, 0x2, P4 ;  /* 0x000000021b857211 */ /* 0x000fe200020f16ff */
        /* <DEDUP_REMOVED lines=14> */
[----:B----4-:R-:W-:Y:S01]  /*2b5d0*/  IMAD.MOV.U32 R228, RZ, RZ, R229 ;  /* 0x000000ffffe47224 */ /* 0x010fe200078e00e5 */
[----:B------:R-:W-:Y:S02]  /*2b5e0*/  MOV R229, R108 ;  /* 0x0000006c00e57202 */ /* 0x000fe40000000f00 */
[----:B------:R-:W4:Y:S01]  /*2b5f0*/  LDL.LU R108, [R1+0xd20] ;  /* 0x000d2000016c7983 */ /* 0x000f220000300800 */
[----:B------:R-:W-:-:S04]  /*2b600*/  LEA R130, P5, R26, R4, 0x2 ;  /* 0x000000041a827211 */ /* 0x000fc800078a10ff */
[----:B------:R-:W-:Y:S01]  /*2b610*/  LEA.HI.X.SX32 R131, R26, R2, 0x2, P5 ;  /* 0x000000021a837211 */ /* 0x000fe200028f16ff */
        /* <DEDUP_REMOVED lines=35> */
[----:B------:R-:W-:Y:S02]  /*2b850*/  IMAD.MOV.U32 R108, RZ, RZ, R238 ;  /* 0x000000ffff6c7224 */ /* 0x000fe400078e00ee */
[----:B------:R-:W4:Y:S01]  /*2b860*/  LDL.LU R238, [R1+0xd30] ;  /* 0x000d300001ee7983 */ /* 0x000f220000300800 */
[-C--:B------:R-:W-:Y:S02]  /*2b870*/  LEA R126, P0, R24, R4.reuse, 0x2 ;  /* 0x00000004187e7211 */ /* 0x080fe400078010ff */
[----:B------:R-:W-:Y:S02]  /*2b880*/  LEA R122, P2, R16, R4, 0x2 ;  /* 0x00000004107a7211 */ /* 0x000fe400078410ff */
[----:B------:R-:W-:Y:S01]  /*2b890*/  LEA.HI.X.SX32 R127, R24, R2, 0x2, P0 ;  /* 0x00000002187f7211 */ /* 0x000fe200000f16ff */
[----:B------:R-:W-:Y:S01]  /*2b8a0*/  IMAD.MOV.U32 R24, RZ, RZ, R15 ;  /* 0x000000ffff187224 */ /* 0x000fe200078e000f */
[C---:B------:R-:W-:Y:S02]  /*2b8b0*/  LEA R124, P1, R23.reuse, R4, 0x2 ;  /* 0x00000004177c7211 */ /* 0x040fe400078210ff */
[-C--:B------:R-:W-:Y:S01]  /*2b8c0*/  LEA.HI.X.SX32 R123, R16, R2.reuse, 0x2, P2 ;  /* 0x00000002107b7211 */ /* 0x080fe200010f16ff */
[----:B------:R-:W-:Y:S01]  /*2b8d0*/  IMAD.MOV.U32 R16, RZ, RZ, R14 ;  /* 0x000000ffff107224 */ /* 0x000fe200078e000e */
[----:B------:R-:W-:Y:S01]  /*2b8e0*/  MOV R15, R13 ;  /* 0x0000000d000f7202 */ /* 0x000fe20000000f00 */
[----:B------:R-:W-:Y:S01]  /*2b8f0*/  IMAD.MOV.U32 R14, RZ, RZ, R12 ;  /* 0x000000ffff0e7224 */ /* 0x000fe200078e000c */
[----:B------:R-:W-:Y:S01]  /*2b900*/  LEA.HI.X.SX32 R125, R23, R2, 0x2, P1 ;  /* 0x00000002177d7211 */ /* 0x000fe200008f16ff */
[----:B------:R-:W-:-:S02]  /*2b910*/  IMAD.MOV.U32 R13, RZ, RZ, R11 ;  /* 0x000000ffff0d7224 */ /* 0x000fc400078e000b */
[----:B------:R-:W-:Y:S02]  /*2b920*/  IMAD.MOV.U32 R12, RZ, RZ, R10 ;  /* 0x000000ffff0c7224 */ /* 0x000fe400078e000a */
[----:B------:R-:W-:Y:S02]  /*2b930*/  IMAD.MOV.U32 R23, RZ, RZ, R16 ;  /* 0x000000ffff177224 */ /* 0x000fe400078e0010 */
[----:B------:R-:W-:Y:S01]  /*2b940*/  IMAD.MOV.U32 R11, RZ, RZ, R251 ;  /* 0x000000ffff0b7224 */ /* 0x000fe200078e00fb */
[----:B------:R-:W-:Y:S01]  /*2b950*/  MOV R251, R9 ;  /* 0x0000000900fb7202 */ /* 0x000fe20000000f00 */
        /* <DEDUP_REMOVED lines=20> */
[----:B----4-:R-:W-:Y:S02]  /*2baa0*/  IMAD.MOV.U32 R229, RZ, RZ, R238 ;  /* 0x000000ffffe57224 */ /* 0x010fe400078e00ee */
[----:B------:R-:W-:Y:S02]  /*2bab0*/  IMAD.MOV.U32 R238, RZ, RZ, R239 ;  /* 0x000000ffffee7224 */ /* 0x000fe400078e00ef */
[----:B------:R-:W4:Y:S01]  /*2bac0*/  LDL.LU R239, [R1+0xd74] ;  /* 0x000d740001ef7983 */ /* 0x000f220000300800 */
[----:B------:R-:W-:-:S03]  /*2bad0*/  IMAD.MOV.U32 R228, RZ, RZ, R229 ;  /* 0x000000ffffe47224 */ /* 0x000fc600078e00e5 */
[----:B------:R-:W3:Y:S01]  /*2bae0*/  LDL.LU R229, [R1+0xd24] ;  /* 0x000d240001e57983 */ /* 0x000ee20000300800 */
[CC--:B------:R-:W-:Y:S02]  /*2baf0*/  LEA R120, P3, R22.reuse, R4.reuse, 0x2 ;  /* 0x0000000416787211 */ /* 0x0c0fe400078610ff */
[----:B------:R-:W-:Y:S02]  /*2bb00*/  LEA R118, P4, R21, R4, 0x2 ;  /* 0x0000000415767211 */ /* 0x000fe400078810ff */
[----:B------:R-:W-:Y:S02]  /*2bb10*/  LEA.HI.X.SX32 R121, R22, R2, 0x2, P3 ;  /* 0x0000000216797211 */ /* 0x000fe400018f16ff */
[----:B------:R-:W-:Y:S01]  /*2bb20*/  MOV R22, R16 ;  /* 0x0000001000167202 */ /* 0x000fe20000000f00 */
[----:B------:R-:W-:Y:S02]  /*2bb30*/  IMAD.MOV.U32 R16, RZ, RZ, R15 ;  /* 0x000000ffff107224 */ /* 0x000fe400078e000f */
[----:B------:R-:W-:-:S02]  /*2bb40*/  IMAD.MOV.U32 R15, RZ, RZ, R14 ;  /* 0x000000ffff0f7224 */ /* 0x000fc400078e000e */
[----:B------:R-:W-:Y:S01]  /*2bb50*/  IMAD.MOV.U32 R14, RZ, RZ, R13 ;  /* 0x000000ffff0e7224 */ /* 0x000fe200078e000d */
[----:B------:R-:W-:Y:S01]  /*2bb60*/  LEA.HI.X.SX32 R119, R21, R2, 0x2, P4 ;  /* 0x0000000215777211 */ /* 0x000fe200020f16ff */
[----:B------:R-:W-:Y:S02]  /*2bb70*/  IMAD.MOV.U32 R13, RZ, RZ, R12 ;  /* 0x000000ffff0d7224 */ /* 0x000fe400078e000c */
        /* <DEDUP_REMOVED lines=22> */
[----:B---3--:R-:W-:Y:S02]  /*2bce0*/  IMAD.MOV.U32 R228, RZ, RZ, R229 ;  /* 0x000000ffffe47224 */ /* 0x008fe400078e00e5 */
[----:B------:R-:W-:Y:S02]  /*2bcf0*/  IMAD.MOV.U32 R229, RZ, RZ, R241 ;  /* 0x000000ffffe57224 */ /* 0x000fe400078e00f1 */
[----:B------:R-:W-:Y:S01]  /*2bd00*/  IMAD.MOV.U32 R241, RZ, RZ, R0 ;  /* 0x000000fffff17224 */ /* 0x000fe200078e0000 */
[----:B------:R-:W-:Y:S01]  /*2bd10*/  MOV R5, R228 ;  /* 0x000000e400057202 */ /* 0x000fe20000000f00 */
[----:B------:R-:W-:Y:S01]  /*2bd20*/  IMAD.MOV.U32 R228, RZ, RZ, R229 ;  /* 0x000000ffffe47224 */ /* 0x000fe200078e00e5 */
[----:B------:R-:W3:Y:S01]  /*2bd30*/  LDL.LU R0, [R1+0x2f40] ;  /* 0x002f400001007983 */ /* 0x000ee20000300800 */
[----:B------:R-:W-:-:S03]  /*2bd40*/  IMAD.MOV.U32 R229, RZ, RZ, R6 ;  /* 0x000000ffffe57224 */ /* 0x000fc600078e0006 */
[----:B------:R-:W2:Y:S01]  /*2bd50*/  LDL.LU R6, [R1+0xd1c] ;  /* 0x000d1c0001067983 */ /* 0x000ea20000300800 */
        /* <DEDUP_REMOVED lines=14> */
[----:B--2---:R-:W-:Y:S02]  /*2be40*/  IMAD.MOV.U32 R229, RZ, RZ, R6 ;  /* 0x000000ffffe57224 */ /* 0x004fe400078e0006 */
[----:B------:R-:W-:-:S02]  /*2be50*/  IMAD.MOV.U32 R6, RZ, RZ, R231 ;  /* 0x000000ffff067224 */ /* 0x000fc400078e00e7 */
[----:B------:R-:W2:Y:S01]  /*2be60*/  LDL.LU R231, [R1+0xd40] ;  /* 0x000d400001e77983 */ /* 0x000ea20000300800 */
[CC--:B------:R-:W-:Y:S02]  /*2be70*/  LEA R114, P6, R19.reuse, R4.reuse, 0x2 ;  /* 0x0000000413727211 */ /* 0x0c0fe400078c10ff */
[C---:B------:R-:W-:Y:S02]  /*2be80*/  LEA R112, P0, R18.reuse, R4, 0x2 ;  /* 0x0000000412707211 */ /* 0x040fe400078010ff */
[-C--:B------:R-:W-:Y:S01]  /*2be90*/  LEA.HI.X.SX32 R115, R19, R2.reuse, 0x2, P6 ;  /* 0x0000000213737211 */ /* 0x080fe200030f16ff */
[----:B------:R-:W-:Y:S01]  /*2bea0*/  IMAD.MOV.U32 R19, RZ, RZ, R16 ;  /* 0x000000ffff137224 */ /* 0x000fe200078e0010 */
[----:B------:R-:W-:Y:S01]  /*2beb0*/  LEA.HI.X.SX32 R113, R18, R2, 0x2, P0 ;  /* 0x0000000212717211 */ /* 0x000fe200000f16ff */
[----:B------:R-:W-:Y:S01]  /*2bec0*/  IMAD.MOV.U32 R16, RZ, RZ, R14 ;  /* 0x000000ffff107224 */ /* 0x000fe200078e000e */
[----:B------:R-:W-:Y:S01]  /*2bed0*/  MOV R18, R15 ;  /* 0x0000000f00127202 */ /* 0x000fe20000000f00 */
        /* <DEDUP_REMOVED lines=8> */
[----:B---3--:R-:W-:Y:S01]  /*2bf60*/  IMAD.MOV.U32 R232, RZ, RZ, R0 ;  /* 0x000000ffffe87224 */ /* 0x008fe200078e0000 */
[-C--:B------:R-:W-:Y:S02]  /*2bf70*/  LEA R102, P5, R31, R4.reuse, 0x2 ;  /* 0x000000041f667211 */ /* 0x080fe400078a10ff */
[----:B------:R-:W-:Y:S02]  /*2bf80*/  LEA R110, P1, R17, R4, 0x2 ;  /* 0x00000004116e7211 */ /* 0x000fe400078210ff */
[-C--:B------:R-:W-:Y:S02]  /*2bf90*/  LEA.HI.X.SX32 R103, R31, R2.reuse, 0x2, P5 ;  /* 0x000000021f677211 */ /* 0x080fe400028f16ff */
[----:B------:R-:W-:Y:S02]  /*2bfa0*/  LEA.HI.X.SX32 R111, R17, R2, 0x2, P1 ;  /* 0x00000002116f7211 */ /* 0x000fe400008f16ff */
[----:B------:R-:W-:Y:S02]  /*2bfb0*/  LEA R88, P5, R24, R4, 0x2 ;  /* 0x0000000418587211 */ /* 0x000fe400078a10ff */
[----:B------:R-:W-:Y:S01]  /*2bfc0*/  MOV R17, R16 ;  /* 0x0000001000117202 */ /* 0x000fe20000000f00 */
[----:B--2---:R-:W-:-:S02]  /*2bfd0*/  IMAD.MOV.U32 R6, RZ, RZ, R231 ;  /* 0x000000ffff067224 */ /* 0x004fc400078e00e7 */
[----:B------:R-:W2:Y:S04]  /*2bfe0*/  LDL.LU R231, [R1+0xd48] ;  /* 0x000d480001e77983 */ /* 0x000ea80000300800 */
[----:B------:R-:W3:Y:S01]  /*2bff0*/  LDL.LU R0, [R1+0x2f3c] ;  /* 0x002f3c0001007983 */ /* 0x000ee20000300800 */
[----:B------:R-:W-:Y:S02]  /*2c000*/  LEA.HI.X.SX32 R89, R24, R2, 0x2, P5 ;  /* 0x0000000218597211 */ /* 0x000fe400028f16ff */
[CC--:B------:R-:W-:Y:S02]  /*2c010*/  LEA R74, P5, R17.reuse, R4.reuse, 0x2 ;  /* 0x00000004114a7211 */ /* 0x0c0fe400078a10ff */
[----:B------:R-:W-:Y:S02]  /*2c020*/  LEA R104, P4, R32, R4, 0x2 ;  /* 0x0000000420687211 */ /* 0x000fe400078810ff */
[----:B------:R-:W-:-:S02]  /*2c030*/  LEA.HI.X.SX32 R75, R17, R2, 0x2, P5 ;  /* 0x00000002114b7211 */ /* 0x000fc400028f16ff */
[-C--:B------:R-:W-:Y:S02]  /*2c040*/  LEA R60, P5, R10, R4.reuse, 0x2 ;  /* 0x000000040a3c7211 */ /* 0x080fe400078a10ff */
[----:B------:R-:W-:Y:S02]  /*2c050*/  LEA R106, P3, R33, R4, 0x2 ;  /* 0x00000004216a7211 */ /* 0x000fe400078610ff */
[-C--:B------:R-:W-:Y:S02]  /*2c060*/  LEA.HI.X.SX32 R105, R32, R2.reuse, 0x2, P4 ;  /* 0x0000000220697211 */ /* 0x080fe400020f16ff */
[----:B------:R-:W-:Y:S02]  /*2c070*/  LEA.HI.X.SX32 R61, R10, R2, 0x2, P5 ;  /* 0x000000020a3d7211 */ /* 0x000fe400028f16ff */
[-C--:B------:R-:W-:Y:S02]  /*2c080*/  LEA R90, P4, R25, R4.reuse, 0x2 ;  /* 0x00000004195a7211 */ /* 0x080fe400078810ff */
[----:B------:R-:W-:-:S02]  /*2c090*/  LEA R46, P5, R5, R4, 0x2 ;  /* 0x00000004052e7211 */ /* 0x000fc400078a10ff */
[----:B------:R-:W-:Y:S02]  /*2c0a0*/  LEA R108, P2, R34, R4, 0x2 ;  /* 0x00000004226c7211 */ /* 0x000fe400078410ff */
[----:B------:R-:W-:Y:S02]  /*2c0b0*/  LEA.HI.X.SX32 R107, R33, R2, 0x2, P3 ;  /* 0x00000002216b7211 */ /* 0x000fe400018f16ff */
[----:B------:R-:W-:Y:S02]  /*2c0c0*/  LEA R92, P3, R26, R4, 0x2 ;  /* 0x000000041a5c7211 */ /* 0x000fe400078610ff */
[-C--:B------:R-:W-:Y:S02]  /*2c0d0*/  LEA.HI.X.SX32 R91, R25, R2.reuse, 0x2, P4 ;  /* 0x00000002195b7211 */ /* 0x080fe400020f16ff */
[----:B------:R-:W-:Y:S02]  /*2c0e0*/  LEA.HI.X.SX32 R47, R5, R2, 0x2, P5 ;  /* 0x00000002052f7211 */ /* 0x000fe400028f16ff */
[----:B------:R-:W-:-:S02]  /*2c0f0*/  LEA R76, P4, R18, R4, 0x2 ;  /* 0x00000004124c7211 */ /* 0x000fc400078810ff */
[----:B------:R-:W-:Y:S02]  /*2c100*/  LEA R32, P5, R233, R4, 0x2 ;  /* 0x00000004e9207211 */ /* 0x000fe400078a10ff */
[----:B------:R-:W-:Y:S02]  /*2c110*/  LEA.HI.X.SX32 R109, R34, R2, 0x2, P2 ;  /* 0x00000002226d7211 */ /* 0x000fe400010f16ff */
[-C--:B------:R-:W-:Y:S02]  /*2c120*/  LEA R100, P6, R30, R4.reuse, 0x2 ;  /* 0x000000041e647211 */ /* 0x080fe400078c10ff */
[-C--:B------:R-:W-:Y:S02]  /*2c130*/  LEA R98, P0, R29, R4.reuse, 0x2 ;  /* 0x000000041d627211 */ /* 0x080fe400078010ff */
[-C--:B------:R-:W-:Y:S02]  /*2c140*/  LEA R96, P1, R28, R4.reuse, 0x2 ;  /* 0x000000041c607211 */ /* 0x080fe400078210ff */
[----:B------:R-:W-:-:S02]  /*2c150*/  LEA R94, P2, R27, R4, 0x2 ;  /* 0x000000041b5e7211 */ /* 0x000fc400078410ff */
[----:B------:R-:W-:Y:S02]  /*2c160*/  LEA.HI.X.SX32 R93, R26, R2, 0x2, P3 ;  /* 0x000000021a5d7211 */ /* 0x000fe400018f16ff */
[----:B------:R-:W-:Y:S02]  /*2c170*/  LEA R78, P3, R19, R4, 0x2 ;  /* 0x00000004134e7211 */ /* 0x000fe400078610ff */
[-C--:B------:R-:W-:Y:S02]  /*2c180*/  LEA.HI.X.SX32 R77, R18, R2.reuse, 0x2, P4 ;  /* 0x00000002124d7211 */ /* 0x080fe400020f16ff */
[----:B------:R-:W-:Y:S02]  /*2c190*/  LEA.HI.X.SX32 R33, R233, R2, 0x2, P5 ;  /* 0x00000002e9217211 */ /* 0x000fe400028f16ff */
[----:B------:R-:W-:Y:S01]  /*2c1a0*/  LEA R18, P5, R241, R4, 0x2 ;  /* 0x00000004f1127211 */ /* 0x000fe200078a10ff */
[----:B------:R-:W-:Y:S01]  /*2c1b0*/  IMAD.MOV.U32 R16, RZ, RZ, R15 ;  /* 0x000000ffff107224 */ /* 0x000fe200078e000f */
[-C--:B------:R-:W-:Y:S01]  /*2c1c0*/  LEA.HI.X.SX32 R101, R30, R2.reuse, 0x2, P6 ;  /* 0x000000021e657211 */ /* 0x080fe200030f16ff */
[----:B------:R-:W-:Y:S01]  /*2c1d0*/  IMAD.MOV.U32 R15, RZ, RZ, R249 ;  /* 0x000000ffff0f7224 */ /* 0x000fe200078e00f9 */
[----:B------:R-:W-:-:S02]  /*2c1e0*/  LEA.HI.X.SX32 R99, R29, R2, 0x2, P0 ;  /* 0x000000021d637211 */ /* 0x000fc400000f16ff */
[-C--:B------:R-:W-:Y:S02]  /*2c1f0*/  LEA.HI.X.SX32 R97, R28, R2.reuse, 0x2, P1 ;  /* 0x000000021c617211 */ /* 0x080fe400008f16ff */
[----:B------:R-:W-:Y:S02]  /*2c200*/  LEA.HI.X.SX32 R95, R27, R2, 0x2, P2 ;  /* 0x000000021b5f7211 */ /* 0x000fe400010f16ff */
[-C--:B------:R-:W-:Y:S02]  /*2c210*/  LEA R86, P6, R23, R4.reuse, 0x2 ;  /* 0x0000000417567211 */ /* 0x080fe400078c10ff */
[-C--:B------:R-:W-:Y:S02]  /*2c220*/  LEA R84, P0, R22, R4.reuse, 0x2 ;  /* 0x0000000416547211 */ /* 0x080fe400078010ff */
[-C--:B------:R-:W-:Y:S02]  /*2c230*/  LEA R82, P1, R21, R4.reuse, 0x2 ;  /* 0x0000000415527211 */ /* 0x080fe400078210ff */
[----:B------:R-:W-:-:S02]  /*2c240*/  LEA R80, P2, R20, R4, 0x2 ;  /* 0x0000000414507211 */ /* 0x000fc400078410ff */
[-C--:B------:R-:W-:Y:S02]  /*2c250*/  LEA.HI.X.SX32 R79, R19, R2.reuse, 0x2, P3 ;  /* 0x00000002134f7211 */ /* 0x080fe400018f16ff */
[-C--:B------:R-:W-:Y:S02]  /*2c260*/  LEA.HI.X.SX32 R19, R241, R2.reuse, 0x2, P5 ;  /* 0x00000002f1137211 */ /* 0x080fe400028f16ff */
[----:B------:R-:W1:Y:S01]  /*2c270*/  LDC R241, c[0x0][0x230] ;  /* 0x00008c00fff17b82 */ /* 0x000e620000000800 */
[-C--:B------:R-:W-:Y:S01]  /*2c280*/  LEA.HI.X.SX32 R87, R23, R2.reuse, 0x2, P6 ;  /* 0x0000000217577211 */ /* 0x080fe200030f16ff */
[----:B------:R-:W-:Y:S01]  /*2c290*/  IMAD.MOV.U32 R249, RZ, RZ, R230 ;  /* 0x000000fffff97224 */ /* 0x000fe200078e00e6 */
[-C--:B------:R-:W-:Y:S02]  /*2c2a0*/  LEA.HI.X.SX32 R85, R22, R2.reuse, 0x2, P0 ;  /* 0x0000000216557211 */ /* 0x080fe400000f16ff */
[-C--:B------:R-:W-:Y:S02]  /*2c2b0*/  LEA.HI.X.SX32 R83, R21, R2.reuse, 0x2, P1 ;  /* 0x0000000215537211 */ /* 0x080fe400008f16ff */
[----:B------:R-:W-:-:S02]  /*2c2c0*/  LEA.HI.X.SX32 R81, R20, R2, 0x2, P2 ;  /* 0x0000000214517211 */ /* 0x000fc400010f16ff */
[-C--:B------:R-:W-:Y:S02]  /*2c2d0*/  LEA R72, P6, R16, R4.reuse, 0x2 ;  /* 0x0000000410487211 */ /* 0x080fe400078c10ff */
[-C--:B------:R-:W-:Y:S02]  /*2c2e0*/  LEA R70, P0, R15, R4.reuse, 0x2 ;  /* 0x000000040f467211 */ /* 0x080fe400078010ff */
[-C--:B------:R-:W-:Y:S02]  /*2c2f0*/  LEA R68, P1, R14, R4.reuse, 0x2 ;  /* 0x000000040e447211 */ /* 0x080fe400078210ff */
[-C--:B------:R-:W-:Y:S02]  /*2c300*/  LEA R66, P2, R13, R4.reuse, 0x2 ;  /* 0x000000040d427211 */ /* 0x080fe400078410ff */
[-C--:B------:R-:W-:Y:S02]  /*2c310*/  LEA R64, P3, R12, R4.reuse, 0x2 ;  /* 0x000000040c407211 */ /* 0x080fe400078610ff */
[----:B------:R-:W-:-:S02]  /*2c320*/  LEA R62, P4, R11, R4, 0x2 ;  /* 0x000000040b3e7211 */ /* 0x000fc400078810ff */
[-C--:B------:R-:W-:Y:S02]  /*2c330*/  LEA.HI.X.SX32 R73, R16, R2.reuse, 0x2, P6 ;  /* 0x0000000210497211 */ /* 0x080fe400030f16ff */
[-C--:B------:R-:W-:Y:S02]  /*2c340*/  LEA.HI.X.SX32 R71, R15, R2.reuse, 0x2, P0 ;  /* 0x000000020f477211 */ /* 0x080fe400000f16ff */
[-C--:B------:R-:W-:Y:S02]  /*2c350*/  LEA.HI.X.SX32 R69, R14, R2.reuse, 0x2, P1 ;  /* 0x000000020e457211 */ /* 0x080fe400008f16ff */
        /* <DEDUP_REMOVED lines=18> */
[----:B------:R-:W-:Y:S01]  /*2c480*/  LEA R34, P4, R232, R4, 0x2 ;  /* 0x00000004e8227211 */ /* 0x000fe200078810ff */
[----:B------:R-:W-:Y:S01]  /*2c490*/  IMAD R243, R243, UR19, RZ ;  /* 0x00000013f3f37c24 */ /* 0x000fe2000f8e02ff */
[-C--:B------:R-:W-:Y:S01]  /*2c4a0*/  LEA.HI.X.SX32 R45, R228, R2.reuse, 0x2, P6 ;  /* 0x00000002e42d7211 */ /* 0x080fe200030f16ff */
[----:B------:R-:W-:Y:S01]  /*2c4b0*/  IMAD R244, R244, UR20, RZ ;  /* 0x00000014f4f47c24 */ /* 0x000fe2000f8e02ff */
[-C--:B------:R-:W-:Y:S01]  /*2c4c0*/  LEA.HI.X.SX32 R43, R229, R2.reuse, 0x2, P0 ;  /* 0x00000002e52b7211 */ /* 0x080fe200000f16ff */
[----:B------:R-:W-:Y:S01]  /*2c4d0*/  IMAD R250, R250, UR24, RZ ;  /* 0x00000018fafa7c24 */ /* 0x000fe2000f8e02ff */
[----:B------:R-:W-:-:S02]  /*2c4e0*/  LEA.HI.X.SX32 R41, R6, R2, 0x2, P1 ;  /* 0x0000000206297211 */ /* 0x000fc400008f16ff */
[----:B------:R-:W-:Y:S01]  /*2c4f0*/  LEA.HI.X.SX32 R35, R232, R2, 0x2, P4 ;  /* 0x00000002e8237211 */ /* 0x000fe200020f16ff */
[----:B------:R-:W-:Y:S01]  /*2c500*/  IMAD R247, R247, UR25, RZ ;  /* 0x00000019f7f77c24 */ /* 0x000fe2000f8e02ff */
[-C--:B------:R-:W-:Y:S02]  /*2c510*/  LEA R30, P6, R7, R4.reuse, 0x2 ;  /* 0x00000004071e7211 */ /* 0x080fe400078c10ff */
[-C--:B------:R-:W-:Y:S02]  /*2c520*/  LEA R28, P0, R234, R4.reuse, 0x2 ;  /* 0x00000004ea1c7211 */ /* 0x080fe400078010ff */
[-C--:B------:R-:W-:Y:S02]  /*2c530*/  LEA R26, P1, R235, R4.reuse, 0x2 ;  /* 0x00000004eb1a7211 */ /* 0x080fe400078210ff */
[----:B------:R-:W-:Y:S02]  /*2c540*/  LEA R20, P4, R238, R4, 0x2 ;  /* 0x00000004ee147211 */ /* 0x000fe400078810ff */
[----:B------:R-:W-:-:S02]  /*2c550*/  LEA.HI.X.SX32 R31, R7, R2, 0x2, P6 ;  /* 0x00000002071f7211 */ /* 0x000fc400030f16ff */
[-C--:B------:R-:W-:Y:S02]  /*2c560*/  LEA.HI.X.SX32 R29, R234, R2.reuse, 0x2, P0 ;  /* 0x00000002ea1d7211 */ /* 0x080fe400000f16ff */
[-C--:B------:R-:W-:Y:S02]  /*2c570*/  LEA.HI.X.SX32 R27, R235, R2.reuse, 0x2, P1 ;  /* 0x00000002eb1b7211 */ /* 0x080fe400008f16ff */
[----:B------:R-:W-:Y:S01]  /*2c580*/  LEA.HI.X.SX32 R21, R238, R2, 0x2, P4 ;  /* 0x00000002ee157211 */ /* 0x000fe200020f16ff */
[----:B-1----:R-:W-:Y:S01]  /*2c590*/  VIADD R238, R241, 0xffffffc4 ;  /* 0xffffffc4f1ee7836 */ /* 0x002fe20000000000 */
[-C--:B------:R-:W-:Y:S02]  /*2c5a0*/  LEA R16, P6, R243, R4.reuse, 0x2 ;  /* 0x00000004f3107211 */ /* 0x080fe400078c10ff */
[-C--:B------:R-:W-:Y:S02]  /*2c5b0*/  LEA R14, P0, R244, R4.reuse, 0x2 ;  /* 0x00000004f40e7211 */ /* 0x080fe400078010ff */
[----:B------:R-:W-:-:S02]  /*2c5c0*/  LEA R12, P1, R245, R4, 0x2 ;  /* 0x00000004f50c7211 */ /* 0x000fc400078210ff */
[----:B------:R-:W-:Y:S02]  /*2c5d0*/  LEA R6, P4, R250, R4, 0x2 ;  /* 0x00000004fa067211 */ /* 0x000fe400078810ff */
[----:B------:R-:W-:Y:S02]  /*2c5e0*/  IADD3 R241, R241, -0x38, RZ ;  /* 0xffffffc8f1f17810 */ /* 0x000fe40007ffe0ff */
[-C--:B------:R-:W-:Y:S02]  /*2c5f0*/  LEA.HI.X.SX32 R17, R243, R2.reuse, 0x2, P6 ;  /* 0x00000002f3117211 */ /* 0x080fe400030f16ff */
[-C--:B------:R-:W-:Y:S02]  /*2c600*/  LEA.HI.X.SX32 R15, R244, R2.reuse, 0x2, P0 ;  /* 0x00000002f40f7211 */ /* 0x080fe400000f16ff */
[-C--:B------:R-:W-:Y:S02]  /*2c610*/  LEA.HI.X.SX32 R13, R245, R2.reuse, 0x2, P1 ;  /* 0x00000002f50d7211 */ /* 0x080fe400008f16ff */
[----:B------:R-:W-:Y:S01]  /*2c620*/  LEA.HI.X.SX32 R7, R250, R2, 0x2, P4 ;  /* 0x00000002fa077211 */ /* 0x000fe200020f16ff */
[----:B----4-:R-:W-:Y:S01]  /*2c630*/  IMAD R3, R239, UR5, RZ ;  /* 0x00000005ef037c24 */ /* 0x010fe2000f8e02ff */
[----:B------:R-:W-:Y:S01]  /*2c640*/  ULDC.64 UR54, c[0x0][0x208] ;  /* 0x0000820000367ab9 */ /* 0x000fe20000000a00 */
[----:B---3--:R-:W-:Y:S01]  /*2c650*/  IMAD.MOV.U32 R230, RZ, RZ, R0 ;  /* 0x000000ffffe67224 */ /* 0x008fe200078e0000 */
[-C--:B--2---:R-:W-:Y:S01]  /*2c660*/  LEA R36, P3, R231, R4.reuse, 0x2 ;  /* 0x00000004e7247211 */ /* 0x084fe200078610ff */
[----:B------:R-:W5:Y:S03]  /*2c670*/  LDL.LU R0, [R1+0x2f38] ;  /* 0x002f380001007983 */ /* 0x000f660000300800 */
[----:B------:R-:W-:-:S02]  /*2c680*/  LEA R38, P2, R230, R4, 0x2 ;  /* 0x00000004e6267211 */ /* 0x000fc400078410ff */
[-C--:B------:R-:W-:Y:S02]  /*2c690*/  LEA.HI.X.SX32 R37, R231, R2.reuse, 0x2, P3 ;  /* 0x00000002e7257211 */ /* 0x080fe400018f16ff */
[----:B------:R-:W-:Y:S02]  /*2c6a0*/  LEA.HI.X.SX32 R39, R230, R2, 0x2, P2 ;  /* 0x00000002e6277211 */ /* 0x000fe400010f16ff */
[CC--:B------:R-:W-:Y:S02]  /*2c6b0*/  LEA R24, P2, R236.reuse, R4.reuse, 0x2 ;  /* 0x00000004ec187211 */ /* 0x0c0fe400078410ff */
[C---:B------:R-:W-:Y:S02]  /*2c6c0*/  LEA R22, P3, R237.reuse, R4, 0x2 ;  /* 0x00000004ed167211 */ /* 0x040fe400078610ff */
[-C--:B------:R-:W-:Y:S02]  /*2c6d0*/  LEA.HI.X.SX32 R25, R236, R2.reuse, 0x2, P2 ;  /* 0x00000002ec197211 */ /* 0x080fe400010f16ff */
[----:B------:R-:W-:-:S02]  /*2c6e0*/  LEA.HI.X.SX32 R23, R237, R2, 0x2, P3 ;  /* 0x00000002ed177211 */ /* 0x000fc400018f16ff */
[-C--:B------:R-:W-:Y:S02]  /*2c6f0*/  LEA R10, P2, R246, R4.reuse, 0x2 ;  /* 0x00000004f60a7211 */ /* 0x080fe400078410ff */
[-C--:B------:R-:W-:Y:S02]  /*2c700*/  LEA R8, P3, R242, R4.reuse, 0x2 ;  /* 0x00000004f2087211 */ /* 0x080fe400078610ff */
[C---:B------:R-:W-:Y:S02]  /*2c710*/  LEA R4, P5, R247.reuse, R4, 0x2 ;  /* 0x00000004f7047211 */ /* 0x040fe400078a10ff */
[-C--:B------:R-:W-:Y:S02]  /*2c720*/  LEA.HI.X.SX32 R11, R246, R2.reuse, 0x2, P2 ;  /* 0x00000002f60b7211 */ /* 0x080fe400010f16ff */
[-C--:B------:R-:W-:Y:S02]  /*2c730*/  LEA.HI.X.SX32 R9, R242, R2.reuse, 0x2, P3 ;  /* 0x00000002f2097211 */ /* 0x080fe400018f16ff */
[----:B------:R-:W-:Y:S01]  /*2c740*/  LEA.HI.X.SX32 R5, R247, R2, 0x2, P5 ;  /* 0x00000002f7057211 */ /* 0x000fe200028f16ff */
[----:B------:R-:W-:Y:S01]  /*2c750*/  IMAD R2, R240, UR5, RZ ;  /* 0x00000005f0027c24 */ /* 0x000fe2000f8e02ff */
[----:B------:R-:W-:Y:S01]  /*2c760*/  ISETP.GE.U32.AND P2, PT, R241, 0x7fffff89, PT ;  /* 0x7fffff89f100780c */ /* 0x000fe20003f46070 */
[----:B------:R-:W1:Y:S01]  /*2c770*/  S2R R240, SR_TID.X ;  /* 0x0000000000f07919 */ /* 0x000e620000002100 */
[----:B------:R-:W2:Y:S08]  /*2c780*/  LDC R241, c[0x0][0x230] ;  /* 0x00008c00fff17b82 */ /* 0x000eb00000000800 */
[----:B------:R-:W3:Y:S01]  /*2c790*/  LDC R247, c[0x0][0x238] ;  /* 0x00008e00fff77b82 */ /* 0x000ee20000000800 */
[----:B------:R-:W-:-:S02]  /*2c7a0*/  LEA R242, P4, R2, UR6, 0x2 ;  /* 0x0000000602f27c11 */ /* 0x000fc4000f8810ff */
[----:B------:R-:W-:Y:S01]  /*2c7b0*/  LEA R244, P5, R3, UR6, 0x2 ;  /* 0x0000000603f47c11 */ /* 0x000fe2000f8a10ff */
[----:B------:R-:W-:Y:S01]  /*2c7c0*/  UMOV UR5, 0x400 ;  /* 0x0000040000057882 */ /* 0x000fe20000000000 */
[C---:B--2---:R-:W-:Y:S02]  /*2c7d0*/  VIADD R243, R241.reuse, 0xffffffff ;  /* 0xfffffffff1f37836 */ /* 0x044fe40000000000 */
[C---:B------:R-:W-:Y:S02]  /*2c7e0*/  VIADD R245, R241.reuse, 0xffffffcc ;  /* 0xffffffccf1f57836 */ /* 0x040fe40000000000 */
[----:B------:R-:W-:Y:S01]  /*2c7f0*/  VIADD R234, R241, 0x3f ;  /* 0x0000003ff1ea7836 */ /* 0x000fe20000000000 */
[----:B------:R-:W-:Y:S01]  /*2c800*/  ISETP.GE.U32.AND P0, PT, R243, 0x7fffffc0, PT ;  /* 0x7fffffc0f300780c */ /* 0x000fe20003f06070 */
[----:B------:R-:W-:Y:S01]  /*2c810*/  VIADD R250, R241, 0xffffffc0 ;  /* 0xffffffc0f1fa7836 */ /* 0x000fe20000000000 */
[----:B------:R-:W-:Y:S02]  /*2c820*/  LEA.HI.X.SX32 R243, R2, UR7, 0x2, P4 ;  /* 0x0000000702f37c11 */ /* 0x000fe4000a0f16ff */
[----:B------:R-:W-:-:S02]  /*2c830*/  ISETP.GE.U32.AND P1, PT, R245, 0x7fffff8d, PT ;  /* 0x7fffff8df500780c */ /* 0x000fc40003f26070 */
[----:B-1----:R-:W-:Y:S02]  /*2c840*/  LOP3.LUT R240, R240, 0x3f, RZ, 0xc0, !PT ;  /* 0x0000003ff0f07812 */ /* 0x002fe400078ec0ff */
[----:B------:R-:W-:Y:S02]  /*2c850*/  ISETP.GT.AND P4, PT, R234, 0x3f, PT ;  /* 0x0000003fea00780c */ /* 0x000fe40003f84270 */
[----:B------:R-:W-:Y:S01]  /*2c860*/  LEA.HI.X.SX32 R245, R3, UR7, 0x2, P5 ;  /* 0x0000000703f57c11 */ /* 0x000fe2000a8f16ff */
[C---:B------:R-:W-:Y:S01]  /*2c870*/  VIADD R3, R241.reuse, 0xfffffff7 ;  /* 0xfffffff7f1037836 */ /* 0x040fe20000000000 */
[C---:B------:R-:W-:Y:S02]  /*2c880*/  ISETP.GE.AND P6, PT, R240.reuse, R250, PT ;  /* 0x000000faf000720c */ /* 0x040fe40003fc6270 */
[----:B------:R-:W-:Y:S02]  /*2c890*/  SEL R2, RZ, 0x4, !P4 ;  /* 0x00000004ff027807 */ /* 0x000fe40006000000 */
[C---:B------:R-:W-:Y:S01]  /*2c8a0*/  ISETP.GE.AND P5, PT, R240.reuse, R241, PT ;  /* 0x000000f1f000720c */ /* 0x040fe20003fa6270 */
[----:B------:R-:W-:Y:S01]  /*2c8b0*/  ULEA UR4, UR4, UR5, 0x18 ;  /* 0x0000000504047291 */ /* 0x000fe2000f8ec03f */
[----:B------:R-:W-:Y:S01]  /*2c8c0*/  IADD3 R246, R241, -0x5, RZ ;  /* 0xfffffffbf1f67810 */ /* 0x000fe20007ffe0ff */
[----:B------:R-:W-:Y:S01]  /*2c8d0*/  IMAD.SHL.U32 R228, R240, 0x4, RZ ;  /* 0x00000004f0e47824 */ /* 0x000fe200078e00ff */
[----:B------:R-:W-:Y:S01]  /*2c8e0*/  ISETP.GE.U32.AND P4, PT, R3, 0x7fffffb8, PT ;  /* 0x7fffffb80300780c */ /* 0x000fe20003f86070 */
[----:B------:R-:W-:Y:S01]  /*2c8f0*/  VIADD R3, R241, 0xfffffff3 ;  /* 0xfffffff3f1037836 */ /* 0x000fe20000000000 */
[----:B------:R-:W-:-:S02]  /*2c900*/  SEL R249, RZ, 0x4, P6 ;  /* 0x00000004fff97807 */ /* 0x000fc40003000000 */
[----:B------:R-:W-:Y:S01]  /*2c910*/  SEL R248, R2, RZ, !P5 ;  /* 0x000000ff02f87207 */ /* 0x000fe20006800000 */
[----:B---3--:R-:W-:Y:S01]  /*2c920*/  IMAD.SHL.U32 R2, R247, 0x4, RZ ;  /* 0x00000004f7027824 */ /* 0x008fe200078e00ff */
[----:B------:R-:W-:Y:S01]  /*2c930*/  ISETP.GE.U32.AND P6, PT, R246, 0x7fffffbc, PT ;  /* 0x7fffffbcf600780c */ /* 0x000fe20003fc6070 */
[----:B------:R-:W-:Y:S01]  /*2c940*/  VIADD R251, R228, UR4 ;  /* 0x00000004e4fb7c36 */ /* 0x000fe20008000000 */
[----:B------:R-:W-:Y:S01]  /*2c950*/  ISETP.GE.U32.AND P5, PT, R3, 0x7fffffb4, PT ;  /* 0x7fffffb40300780c */ /* 0x000fe20003fa6070 */
[----:B------:R-:W-:Y:S01]  /*2c960*/  IMAD.WIDE R232, R2, 0x4, R244 ;  /* 0x0000000402e87825 */ /* 0x000fe200078e02f4 */
[----:B------:R-:W-:Y:S02]  /*2c970*/  ISETP.GE.U32.AND P3, PT, R238, 0x7fffff85, PT ;  /* 0x7fffff85ee00780c */ /* 0x000fe40003f66070 */
[----:B------:R-:W-:Y:S01]  /*2c980*/  @!PT LDS RZ, [RZ] ;  /* 0x00000000fffff984 */ /* 0x000fe20000000800 */
[----:B------:R-:W-:Y:S01]  /*2c990*/  @!PT LDS RZ, [RZ] ;  /* 0x00000000fffff984 */ /* 0x000fe20000000800 */
[----:B------:R-:W-:Y:S01]  /*2c9a0*/  @!PT LDS RZ, [RZ] ;  /* 0x00000000fffff984 */ /* 0x000fe20000000800 */
[----:B------:R-:W-:Y:S01]  /*2c9b0*/  LDGSTS.E [R251+0x40000], desc[UR54][R244.64], !P0 ;  /* 0x40000000f4fb7fae */ /* 0x000fe2000c121876 */
[----:B------:R-:W-:Y:S01]  /*2c9c0*/  IMAD.WIDE R230, R2, 0x4, R242 ;  /* 0x0000000402e67825 */ /* 0x000fe200078e02f2 */
[----:B------:R-:W-:-:S02]  /*2c9d0*/  SHF.L.U32 R2, R247, 0x3, RZ ;  /* 0x00000003f7027819 */ /* 0x000fc400000006ff */
[----:B------:R-:W-:Y:S01]  /*2c9e0*/  LDGSTS.E [R251+0x40100], desc[UR54][R242.64], !P0 ;  /* 0x40100000f2fb7fae */ /* 0x000fe2000c121876 */
[----:B------:R-:W-:Y:S02]  /*2c9f0*/  VIADD R3, R241, 0xffffffef ;  /* 0xffffffeff1037836 */ /* 0x000fe40000000000 */
[C---:B------:R-:W-:Y:S01]  /*2ca00*/  IMAD.WIDE R238, R2.reuse, 0x4, R244 ;  /* 0x0000000402ee7825 */ /* 0x040fe200078e02f4 */
[----:B------:R1:W-:Y:S02]  /*2ca10*/  LDGSTS.E [R251+0x40800], desc[UR54][R232.64], !P6 ;  /* 0x40800000e8fb7fae */ /* 0x0003e4000f121876 */
[----:B------:R-:W-:Y:S01]  /*2ca20*/  ISETP.GE.U32.AND P0, PT, R3, 0x7fffffb0, PT ;  /* 0x7fffffb00300780c */ /* 0x000fe20003f06070 */
[----:B------:R-:W-:Y:S01]  /*2ca30*/  IMAD R3, R247, 0xc, RZ ;  /* 0x0000000cf7037824 */ /* 0x000fe200078e02ff */
[----:B------:R1:W-:Y:S01]  /*2ca40*/  STL.64 [R1+0xfc0], R232 ;  /* 0x000fc0e801007387 */ /* 0x0003e20000100a00 */
[----:B------:R-:W-:-:S03]  /*2ca50*/  IMAD.WIDE R236, R2, 0x4, R242 ;  /* 0x0000000402ec7825 */ /* 0x000fc600078e02f2 */
[----:B------:R2:W-:Y:S01]  /*2ca60*/  LDGSTS.E [R251+0x40900], desc[UR54][R230.64], !P6 ;  /* 0x40900000e6fb7fae */ /* 0x0005e2000f121876 */
[----:B------:R-:W-:-:S03]  /*2ca70*/  VIADD R2, R241, 0xffffffeb ;  /* 0xffffffebf1027836 */ /* 0x000fc60000000000 */
[----:B------:R2:W-:Y:S01]  /*2ca80*/  STL.64 [R1+0x4c0], R230 ;  /* 0x0004c0e601007387 */ /* 0x0005e20000100a00 */
[----:B-1----:R-:W-:-:S03]  /*2ca90*/  IMAD.WIDE R232, R3, 0x4, R244 ;  /* 0x0000000403e87825 */ /* 0x002fc600078e02f4 */
[----:B------:R1:W-:Y:S04]  /*2caa0*/  LDGSTS.E [R251+0x41000], desc[UR54][R238.64], !P4 ;  /* 0x41000000eefb7fae */ /* 0x0003e8000e121876 */
[----:B------:R3:W-:Y:S01]  /*2cab0*/  LDGSTS.E [R251+0x41100], desc[UR54][R236.64], !P4 ;  /* 0x41100000ecfb7fae */ /* 0x0007e2000e121876 */
[----:B------:R-:W-:Y:S01]  /*2cac0*/  ISETP.GE.U32.AND P4, PT, R2, 0x7fffffac, PT ;  /* 0x7fffffac0200780c */ /* 0x000fe20003f86070 */
[----:B--2---:R-:W-:Y:S02]  /*2cad0*/  IMAD.WIDE R230, R3, 0x4, R242 ;  /* 0x0000000403e67825 */ /* 0x004fe400078e02f2 */
[----:B------:R2:W-:Y:S02]  /*2cae0*/  LDGSTS.E [R251+0x41800], desc[UR54][R232.64], !P5 ;  /* 0x41800000e8fb7fae */ /* 0x0005e4000e921876 */
[----:B------:R-:W-:-:S02]  /*2caf0*/  VIADD R3, R241, 0xffffffe7 ;  /* 0xffffffe7f1037836 */ /* 0x000fc40000000000 */
[----:B------:R1:W-:Y:S01]  /*2cb00*/  STL.64 [R1+0xc50], R238 ;  /* 0x000c50ee01007387 */ /* 0x0003e20000100a00 */
[----:B------:R-:W-:-:S03]  /*2cb10*/  IMAD.SHL.U32 R2, R247, 0x10, RZ ;  /* 0x00000010f7027824 */ /* 0x000fc600078e00ff */
[----:B------:R4:W-:Y:S01]  /*2cb20*/  LDGSTS.E [R251+0x41900], desc[UR54][R230.64], !P5 ;  /* 0x41900000e6fb7fae */ /* 0x0009e2000e921876 */
[----:B------:R-:W-:Y:S01]  /*2cb30*/  ISETP.GE.U32.AND P5, PT, R3, 0x7fffffa8, PT ;  /* 0x7fffffa80300780c */ /* 0x000fe20003fa6070 */
[----:B------:R-:W-:Y:S02]  /*2cb40*/  IMAD R3, R247, 0x14, RZ ;  /* 0x00000014f7037824 */ /* 0x000fe400078e02ff */
[----:B------:R3:W-:Y:S01]  /*2cb50*/  STL.64 [R1+0xc58], R236 ;  /* 0x000c58ec01007387 */ /* 0x0007e20000100a00 */
[----:B-1----:R-:W-:-:S03]  /*2cb60*/  IMAD.WIDE R238, R2, 0x4, R244 ;  /* 0x0000000402ee7825 */ /* 0x002fc600078e02f4 */
[----:B------:R2:W-:Y:S01]  /*2cb70*/  STL.64 [R1+0xc60], R232 ;  /* 0x000c60e801007387 */ /* 0x0005e20000100a00 */
[----:B---3--:R-:W-:-:S03]  /*2cb80*/  IMAD.WIDE R236, R2, 0x4, R242 ;  /* 0x0000000402ec7825 */ /* 0x008fc600078e02f2 */
[----:B------:R4:W-:Y:S01]  /*2cb90*/  STL.64 [R1+0xc68], R230 ;  /* 0x000c68e601007387 */ /* 0x0009e20000100a00 */
[----:B------:R-:W-:-:S03]  /*2cba0*/  VIADD R2, R241, 0xffffffdf ;  /* 0xffffffdff1027836 */ /* 0x000fc60000000000 */
[----:B------:R-:W-:Y:S01]  /*2cbb0*/  LDGSTS.E [R251+0x42000], desc[UR54][R238.64], !P0 ;  /* 0x42000000eefb7fae */ /* 0x000fe2000c121876 */
[----:B--2---:R-:W-:-:S03]  /*2cbc0*/  IMAD.WIDE R232, R3, 0x4, R244 ;  /* 0x0000000403e87825 */ /* 0x004fc600078e02f4 */
[----:B------:R-:W-:Y:S01]  /*2cbd0*/  LDGSTS.E [R251+0x42100], desc[UR54][R236.64], !P0 ;  /* 0x42100000ecfb7fae */ /* 0x000fe2000c121876 */
[----:B------:R-:W-:Y:S01]  /*2cbe0*/  ISETP.GE.U32.AND P0, PT, R2, 0x7fffffa0, PT ;  /* 0x7fffffa00200780c */ /* 0x000fe20003f06070 */
[----:B------:R-:W-:Y:S02]  /*2cbf0*/  IMAD R2, R247, 0x18, RZ ;  /* 0x00000018f7027824 */ /* 0x000fe400078e02ff */
[----:B----4-:R-:W-:Y:S01]  /*2cc00*/  IMAD.WIDE R230, R3, 0x4, R242 ;  /* 0x0000000403e67825 */ /* 0x010fe200078e02f2 */
[----:B------:R-:W-:Y:S03]  /*2cc10*/  STL.64 [R1+0xc70], R238 ;  /* 0x000c70ee01007387 */ /* 0x000fe60000100a00 */
[----:B------:R-:W-:Y:S01]  /*2cc20*/  VIADD R3, R241, 0xffffffe3 ;  /* 0xffffffe3f1037836 */ /* 0x000fe20000000000 */
[----:B------:R-:W-:Y:S04]  /*2cc30*/  STL.64 [R1+0xc78], R236 ;  /* 0x000c78ec01007387 */ /* 0x000fe80000100a00 */
[----:B------:R1:W-:Y:S01]  /*2cc40*/  STL.64 [R1+0xc80], R232 ;  /* 0x000c80e801007387 */ /* 0x0003e20000100a00 */
[----:B------:R-:W-:-:S03]  /*2cc50*/  ISETP.GE.U32.AND P6, PT, R3, 0x7fffffa4, PT ;  /* 0x7fffffa40300780c */ /* 0x000fc60003fc6070 */
[----:B------:R1:W-:Y:S04]  /*2cc60*/  LDGSTS.E [R251+0x42800], desc[UR54][R232.64], !P4 ;  /* 0x42800000e8fb7fae */ /* 0x0003e8000e121876 */
[----:B------:R2:W-:Y:S04]  /*2cc70*/  STL.64 [R1+0xc88], R230 ;  /* 0x000c88e601007387 */ /* 0x0005e80000100a00 */
[----:B------:R2:W-:Y:S01]  /*2cc80*/  LDGSTS.E [R251+0x42900], desc[UR54][R230.64], !P4 ;  /* 0x42900000e6fb7fae */ /* 0x0005e2000e121876 */
[----:B-1----:R-:W-:Y:S01]  /*2cc90*/  IMAD.WIDE R232, R2, 0x4, R244 ;  /* 0x0000000402e87825 */ /* 0x002fe200078e02f4 */
[----:B------:R-:W-:-:S03]  /*2cca0*/  IADD3 R246, R241, -0x25, RZ ;  /* 0xffffffdbf1f67810 */ /* 0x000fc60007ffe0ff */
[----:B--2---:R-:W-:Y:S01]  /*2ccb0*/  IMAD.WIDE R230, R2, 0x4, R242 ;  /* 0x0000000402e67825 */ /* 0x004fe200078e02f2 */
[----:B------:R1:W-:Y:S03]  /*2ccc0*/  LDGSTS.E [R251+0x43000], desc[UR54][R232.64], !P5 ;  /* 0x43000000e8fb7fae */ /* 0x0003e6000e921876 */
[C---:B------:R-:W-:Y:S02]  /*2ccd0*/  IMAD R2, R247.reuse, 0x1c, RZ ;  /* 0x0000001cf7027824 */ /* 0x040fe400078e02ff */
[----:B------:R-:W-:Y:S01]  /*2cce0*/  IMAD.SHL.U32 R3, R247, 0x20, RZ ;  /* 0x00000020f7037824 */ /* 0x000fe200078e00ff */
[----:B------:R1:W-:Y:S01]  /*2ccf0*/  STL.64 [R1+0xc90], R232 ;  /* 0x000c90e801007387 */ /* 0x0003e20000100a00 */
[----:B------:R-:W-:Y:S01]  /*2cd00*/  IMAD.WIDE R238, R2, 0x4, R244 ;  /* 0x0000000402ee7825 */ /* 0x000fe200078e02f4 */
[----:B------:R-:W-:Y:S02]  /*2cd10*/  ISETP.GE.U32.AND P4, PT, R246, 0x7fffff9c, PT ;  /* 0x7fffff9cf600780c */ /* 0x000fe40003f86070 */
[----:B------:R2:W-:Y:S01]  /*2cd20*/  LDGSTS.E [R251+0x43100], desc[UR54][R230.64], !P5 ;  /* 0x43100000e6fb7fae */ /* 0x0005e2000e921876 */
[----:B------:R-:W-:-:S03]  /*2cd30*/  IMAD.WIDE R236, R2, 0x4, R242 ;  /* 0x0000000402ec7825 */ /* 0x000fc600078e02f2 */
[----:B------:R2:W-:Y:S01]  /*2cd40*/  STL.64 [R1+0xc98], R230 ;  /* 0x000c98e601007387 */ /* 0x0005e20000100a00 */
[----:B------:R-:W-:Y:S02]  /*2cd50*/  VIADD R2, R241, 0xffffffd7 ;  /* 0xffffffd7f1027836 */ /* 0x000fe40000000000 */
[----:B-1----:R-:W-:Y:S01]  /*2cd60*/  IMAD.WIDE R232, R3, 0x4, R244 ;  /* 0x0000000403e87825 */ /* 0x002fe200078e02f4 */
[----:B------:R1:W-:Y:S02]  /*2cd70*/  LDGSTS.E [R251+0x43800], desc[UR54][R238.64], !P6 ;  /* 0x43800000eefb7fae */ /* 0x0003e4000f121876 */
[----:B------:R-:W-:Y:S01]  /*2cd80*/  ISETP.GE.U32.AND P5, PT, R2, 0x7fffff98, PT ;  /* 0x7fffff980200780c */ /* 0x000fe20003fa6070 */
[----:B------:R-:W-:Y:S01]  /*2cd90*/  IMAD R2, R247, 0x24, RZ ;  /* 0x00000024f7027824 */ /* 0x000fe200078e02ff */
[----:B------:R3:W-:Y:S01]  /*2cda0*/  LDGSTS.E [R251+0x43900], desc[UR54][R236.64], !P6 ;  /* 0x43900000ecfb7fae */ /* 0x0007e2000f121876 */
[----:B--2---:R-:W-:-:S03]  /*2cdb0*/  IMAD.WIDE R230, R3, 0x4, R242 ;  /* 0x0000000403e67825 */ /* 0x004fc600078e02f2 */
[----:B------:R1:W-:Y:S01]  /*2cdc0*/  STL.64 [R1+0xca0], R238 ;  /* 0x000ca0ee01007387 */ /* 0x0003e20000100a00 */
[----:B------:R-:W-:-:S03]  /*2cdd0*/  VIADD R3, R241, 0xffffffd3 ;  /* 0xffffffd3f1037836 */ /* 0x000fc60000000000 */
[----:B------:R3:W-:Y:S02]  /*2cde0*/  STL.64 [R1+0xca8], R236 ;  /* 0x000ca8ec01007387 */ /* 0x0007e40000100a00 */
[----:B------:R-:W-:Y:S01]  /*2cdf0*/  ISETP.GE.U32.AND P6, PT, R3, 0x7fffff94, PT ;  /* 0x7fffff940300780c */ /* 0x000fe20003fc6070 */
[----:B------:R-:W-:Y:S01]  /*2ce00*/  IMAD R3, R247, 0x28, RZ ;  /* 0x00000028f7037824 */ /* 0x000fe200078e02ff */
[----:B------:R2:W-:Y:S01]  /*2ce10*/  STL.64 [R1+0xcb0], R232 ;  /* 0x000cb0e801007387 */ /* 0x0005e20000100a00 */
[----:B-1----:R-:W-:-:S03]  /*2ce20*/  IMAD.WIDE R238, R2, 0x4, R244 ;  /* 0x0000000402ee7825 */ /* 0x002fc600078e02f4 */
[----:B------:R2:W-:Y:S01]  /*2ce30*/  LDGSTS.E [R251+0x44000], desc[UR54][R232.64], !P0 ;  /* 0x44000000e8fb7fae */ /* 0x0005e2000c121876 */
[----:B---3--:R-:W-:-:S03]  /*2ce40*/  IMAD.WIDE R236, R2, 0x4, R242 ;  /* 0x0000000402ec7825 */ /* 0x008fc600078e02f2 */
[----:B------:R1:W-:Y:S01]  /*2ce50*/  STL.64 [R1+0xcb8], R230 ;  /* 0x000cb8e601007387 */ /* 0x0003e20000100a00 */
[----:B------:R-:W-:-:S03]  /*2ce60*/  VIADD R2, R241, 0xffffffcf ;  /* 0xffffffcff1027836 */ /* 0x000fc60000000000 */
[----:B------:R1:W-:Y:S01]  /*2ce70*/  LDGSTS.E [R251+0x44100], desc[UR54][R230.64], !P0 ;  /* 0x44100000e6fb7fae */ /* 0x0003e2000c121876 */
[----:B--2---:R-:W-:-:S03]  /*2ce80*/  IMAD.WIDE R232, R3, 0x4, R244 ;  /* 0x0000000403e87825 */ /* 0x004fc600078e02f4 */
[----:B------:R2:W-:Y:S04]  /*2ce90*/  LDGSTS.E [R251+0x44800], desc[UR54][R238.64], !P4 ;  /* 0x44800000eefb7fae */ /* 0x0005e8000e121876 */
[----:B------:R3:W-:Y:S01]  /*2cea0*/  LDGSTS.E [R251+0x44900], desc[UR54][R236.64], !P4 ;  /* 0x44900000ecfb7fae */ /* 0x0007e2000e121876 */
[----:B-1----:R-:W-:Y:S01]  /*2ceb0*/  IMAD.WIDE R230, R3, 0x4, R242 ;  /* 0x0000000403e67825 */ /* 0x002fe200078e02f2 */
[----:B------:R-:W-:Y:S02]  /*2cec0*/  ISETP.GE.U32.AND P4, PT, R2, 0x7fffff90, PT ;  /* 0x7fffff900200780c */ /* 0x000fe40003f86070 */
[----:B------:R2:W-:Y:S01]  /*2ced0*/  STL.64 [R1+0xcc0], R238 ;  /* 0x000cc0ee01007387 */ /* 0x0005e20000100a00 */
[----:B------:R-:W-:Y:S02]  /*2cee0*/  VIADD R3, R241, 0xffffffcb ;  /* 0xffffffcbf1037836 */ /* 0x000fe40000000000 */
[----:B------:R-:W-:Y:S01]  /*2cef0*/  IMAD R2, R247, 0x2c, RZ ;  /* 0x0000002cf7027824 */ /* 0x000fe200078e02ff */
[----:B------:R3:W-:Y:S02]  /*2cf00*/  STL.64 [R1+0xcc8], R236 ;  /* 0x000cc8ec01007387 */ /* 0x0007e40000100a00 */
[----:B------:R-:W-:Y:S01]  /*2cf10*/  ISETP.GE.U32.AND P0, PT, R3, 0x7fffff8c, PT ;  /* 0x7fffff8c0300780c */ /* 0x000fe20003f06070 */
[----:B------:R-:W-:Y:S01]  /*2cf20*/  IMAD R3, R247, 0x30, RZ ;  /* 0x00000030f7037824 */ /* 0x000fe200078e02ff */
[----:B------:R1:W-:Y:S01]  /*2cf30*/  STL.64 [R1+0xcd0], R232 ;  /* 0x000cd0e801007387 */ /* 0x0003e20000100a00 */
[----:B--2---:R-:W-:-:S03]  /*2cf40*/  IMAD.WIDE R238, R2, 0x4, R244 ;  /* 0x0000000402ee7825 */ /* 0x004fc600078e02f4 */
[----:B------:R1:W-:Y:S01]  /*2cf50*/  LDGSTS.E [R251+0x45000], desc[UR54][R232.64], !P5 ;  /* 0x45000000e8fb7fae */ /* 0x0003e2000e921876 */
[----:B---3--:R-:W-:Y:S01]  /*2cf60*/  IMAD.WIDE R236, R2, 0x4, R242 ;  /* 0x0000000402ec7825 */ /* 0x008fe200078e02f2 */
[----:B------:R-:W-:Y:S02]  /*2cf70*/  IADD3 R2, R241, -0x39, RZ ;  /* 0xffffffc7f1027810 */ /* 0x000fe40007ffe0ff */
[----:B------:R2:W-:Y:S04]  /*2cf80*/  STL.64 [R1+0xcd8], R230 ;  /* 0x000cd8e601007387 */ /* 0x0005e80000100a00 */
[----:B------:R2:W-:Y:S01]  /*2cf90*/  LDGSTS.E [R251+0x45100], desc[UR54][R230.64], !P5 ;  /* 0x45100000e6fb7fae */ /* 0x0005e2000e921876 */
[----:B-1----:R-:W-:Y:S01]  /*2cfa0*/  IMAD.WIDE R232, R3, 0x4, R244 ;  /* 0x0000000403e87825 */ /* 0x002fe200078e02f4 */
[----:B------:R-:W-:-:S02]  /*2cfb0*/  ISETP.GE.U32.AND P5, PT, R2, 0x7fffff88, PT ;  /* 0x7fffff880200780c */ /* 0x000fc40003fa6070 */
[----:B------:R1:W-:Y:S01]  /*2cfc0*/  LDGSTS.E [R251+0x45800], desc[UR54][R238.64], !P6 ;  /* 0x45800000eefb7fae */ /* 0x0003e2000f121876 */
[----:B------:R-:W-:-:S03]  /*2cfd0*/  IMAD R2, R247, 0x34, RZ ;  /* 0x00000034f7027824 */ /* 0x000fc600078e02ff */
[----:B------:R3:W-:Y:S01]  /*2cfe0*/  LDGSTS.E [R251+0x45900], desc[UR54][R236.64], !P6 ;  /* 0x45900000ecfb7fae */ /* 0x0007e2000f121876 */
[----:B--2---:R-:W-:-:S03]  /*2cff0*/  IMAD.WIDE R230, R3, 0x4, R242 ;  /* 0x0000000403e67825 */ /* 0x004fc600078e02f2 */
[----:B------:R1:W-:Y:S01]  /*2d000*/  STL.64 [R1+0xce0], R238 ;  /* 0x000ce0ee01007387 */ /* 0x0003e20000100a00 */
[----:B------:R-:W-:-:S03]  /*2d010*/  VIADD R3, R241, 0xfffffffa ;  /* 0xfffffffaf1037836 */ /* 0x000fc60000000000 */
[----:B------:R2:W-:Y:S04]  /*2d020*/  LDGSTS.E [R251+0x46000], desc[UR54][R232.64], !P4 ;  /* 0x46000000e8fb7fae */ /* 0x0005e8000e121876 */
[----:B------:R3:W-:Y:S04]  /*2d030*/  STL.64 [R1+0xce8], R236 ;  /* 0x000ce8ec01007387 */ /* 0x0007e80000100a00 */
[----:B------:R4:W-:Y:S01]  /*2d040*/  LDGSTS.E [R251+0x46100], desc[UR54][R230.64], !P4 ;  /* 0x46100000e6fb7fae */ /* 0x0009e2000e121876 */
[----:B------:R-:W-:Y:S01]  /*2d050*/  ISETP.GE.U32.AND P4, PT, R3, 0x7fffffbb, PT ;  /* 0x7fffffbb0300780c */ /* 0x000fe20003f86070 */
[----:B-1----:R-:W-:-:S02]  /*2d060*/  IMAD.WIDE R238, R2, 0x4, R244 ;  /* 0x0000000402ee7825 */ /* 0x002fc400078e02f4 */
[----:B------:R2:W-:Y:S02]  /*2d070*/  STL.64 [R1+0xcf0], R232 ;  /* 0x000cf0e801007387 */ /* 0x0005e40000100a00 */
[----:B------:R-:W-:Y:S02]  /*2d080*/  IMAD R3, R247, 0x38, RZ ;  /* 0x00000038f7037824 */ /* 0x000fe400078e02ff */
[----:B---3--:R-:W-:Y:S01]  /*2d090*/  IMAD.WIDE R236, R2, 0x4, R242 ;  /* 0x0000000402ec7825 */ /* 0x008fe200078e02f2 */
[----:B------:R4:W-:Y:S03]  /*2d0a0*/  STL.64 [R1+0xcf8], R230 ;  /* 0x000cf8e601007387 */ /* 0x0009e60000100a00 */
[----:B------:R-:W-:Y:S01]  /*2d0b0*/  VIADD R2, R241, 0xffffffc3 ;  /* 0xffffffc3f1027836 */ /* 0x000fe20000000000 */
[----:B------:R1:W-:Y:S01]  /*2d0c0*/  LDGSTS.E [R251+0x46800], desc[UR54][R238.64], !P0 ;  /* 0x46800000eefb7fae */ /* 0x0003e2000c121876 */
[----:B--2---:R-:W-:-:S03]  /*2d0d0*/  IMAD.WIDE R232, R3, 0x4, R244 ;  /* 0x0000000403e87825 */ /* 0x004fc600078e02f4 */
[----:B------:R-:W-:Y:S01]  /*2d0e0*/  ISETP.GE.U32.AND P6, PT, R2, 0x7fffff84, PT ;  /* 0x7fffff840200780c */ /* 0x000fe20003fc6070 */
[----:B------:R2:W-:Y:S01]  /*2d0f0*/  LDGSTS.E [R251+0x46900], desc[UR54][R236.64], !P0 ;  /* 0x46900000ecfb7fae */ /* 0x0005e2000c121876 */
[----:B----4-:R-:W-:-:S03]  /*2d100*/  IMAD.WIDE R230, R3, 0x4, R242 ;  /* 0x0000000403e67825 */ /* 0x010fc600078e02f2 */
[----:B------:R1:W-:Y:S01]  /*2d110*/  STL.64 [R1+0xd00], R238 ;  /* 0x000d00ee01007387 */ /* 0x0003e20000100a00 */
[----:B------:R-:W-:Y:S02]  /*2d120*/  VIADD R3, R241, 0xfffffffe ;  /* 0xfffffffef1037836 */ /* 0x000fe40000000000 */
[----:B------:R-:W-:Y:S01]  /*2d130*/  IMAD R2, R247, 0x3c, RZ ;  /* 0x0000003cf7027824 */ /* 0x000fe200078e02ff */
[----:B------:R-:W-:Y:S01]  /*2d140*/  LOP3.LUT R246, R228, 0x20, RZ, 0x3c, !PT ;  /* 0x00000020e4f67812 */ /* 0x000fe200078e3cff */
[----:B------:R3:W-:Y:S01]  /*2d150*/  LDGSTS.E [R251+0x47000], desc[UR54][R232.64], !P5 ;  /* 0x47000000e8fb7fae */ /* 0x0007e2000e921876 */
[----:B------:R-:W-:Y:S01]  /*2d160*/  ISETP.GE.U32.AND P0, PT, R3, 0x7fffffbf, PT ;  /* 0x7fffffbf0300780c */ /* 0x000fe20003f06070 */
[----:B------:R-:W-:Y:S02]  /*2d170*/  VIADD R3, R241, 0xfffffff6 ;  /* 0xfffffff6f1037836 */ /* 0x000fe40000000000 */
[----:B------:R2:W-:Y:S01]  /*2d180*/  STL.64 [R1+0xd08], R236 ;  /* 0x000d08ec01007387 */ /* 0x0005e20000100a00 */
[----:B-1----:R-:W-:-:S03]  /*2d190*/  IMAD.WIDE R238, R2, 0x4, R244 ;  /* 0x0000000402ee7825 */ /* 0x002fc600078e02f4 */
[----:B------:R3:W-:Y:S01]  /*2d1a0*/  STL.64 [R1+0xd10], R232 ;  /* 0x000d10e801007387 */ /* 0x0007e20000100a00 */
[----:B------:R-:W-:-:S03]  /*2d1b0*/  VIADD R246, R246, UR4 ;  /* 0x00000004f6f67c36 */ /* 0x000fc60008000000 */
[----:B------:R1:W-:Y:S01]  /*2d1c0*/  LDGSTS.E [R251+0x47100], desc[UR54][R230.64], !P5 ;  /* 0x47100000e6fb7fae */ /* 0x0003e2000e921876 */
[----:B--2---:R-:W-:-:S03]  /*2d1d0*/  IMAD.WIDE R236, R2, 0x4, R242 ;  /* 0x0000000402ec7825 */ /* 0x004fc600078e02f2 */
[----:B------:R1:W-:Y:S01]  /*2d1e0*/  STL.64 [R1+0xd18], R230 ;  /* 0x000d18e601007387 */ /* 0x0003e20000100a00 */
[----:B------:R-:W-:-:S03]  /*2d1f0*/  IMAD R2, R247, 0x5, RZ ;  /* 0x00000005f7027824 */ /* 0x000fc600078e02ff */
[----:B------:R2:W-:Y:S01]  /*2d200*/  LDGSTS.E [R251+0x47800], desc[UR54][R238.64], !P6 ;  /* 0x47800000eefb7fae */ /* 0x0005e2000f121876 */
[----:B---3--:R-:W-:-:S03]  /*2d210*/  IMAD.WIDE R232, R247, 0x4, R244 ;  /* 0x00000004f7e87825 */ /* 0x008fc600078e02f4 */
[----:B------:R2:W-:Y:S01]  /*2d220*/  STL.64 [R1+0xd20], R238 ;  /* 0x000d20ee01007387 */ /* 0x0005e20000100a00 */
[----:B-1----:R-:W-:-:S03]  /*2d230*/  IMAD.WIDE R230, R247, 0x4, R242 ;  /* 0x00000004f7e67825 */ /* 0x002fc600078e02f2 */
[----:B------:R1:W-:Y:S01]  /*2d240*/  LDGSTS.E [R251+0x47900], desc[UR54][R236.64], !P6 ;  /* 0x47900000ecfb7fae */ /* 0x0003e2000f121876 */
[----:B------:R-:W-:Y:S02]  /*2d250*/  ISETP.GE.U32.AND P6, PT, R3, 0x7fffffb7, PT ;  /* 0x7fffffb70300780c */ /* 0x000fe40003fc6070 */
[----:B------:R-:W-:Y:S01]  /*2d260*/  IADD3 R3, R241, -0xe, RZ ;  /* 0xfffffff2f1037810 */ /* 0x000fe20007ffe0ff */
[----:B------:R1:W-:Y:S01]  /*2d270*/  STL.64 [R1+0xd28], R236 ;  /* 0x000d28ec01007387 */ /* 0x0003e20000100a00 */
[----:B--2---:R-:W-:-:S03]  /*2d280*/  IMAD.WIDE R238, R2, 0x4, R244 ;  /* 0x0000000402ee7825 */ /* 0x004fc600078e02f4 */
[----:B------:R2:W-:Y:S04]  /*2d290*/  LDGSTS.E [R246+0x40200], desc[UR54][R232.64], !P0 ;  /* 0x40200000e8f67fae */ /* 0x0005e8000c121876 */
[----:B------:R3:W-:Y:S01]  /*2d2a0*/  LDGSTS.E [R246+0x40300], desc[UR54][R230.64], !P0 ;  /* 0x40300000e6f67fae */ /* 0x0007e2000c121876 */
[----:B-1----:R-:W-:Y:S01]  /*2d2b0*/  IMAD.WIDE R236, R2, 0x4, R242 ;  /* 0x0000000402ec7825 */ /* 0x002fe200078e02f2 */
[----:B------:R-:W-:Y:S02]  /*2d2c0*/  ISETP.GE.U32.AND P0, PT, R3, 0x7fffffb3, PT ;  /* 0x7fffffb30300780c */ /* 0x000fe40003f06070 */
[----:B------:R2:W-:Y:S01]  /*2d2d0*/  STL.64 [R1+0xd30], R232 ;  /* 0x000d30e801007387 */ /* 0x0005e20000100a00 */
[----:B------:R-:W-:Y:S02]  /*2d2e0*/  VIADD R2, R241, 0xffffffee ;  /* 0xffffffeef1027836 */ /* 0x000fe40000000000 */
[C---:B------:R-:W-:Y:S01]  /*2d2f0*/  IMAD R3, R247.reuse, 0x9, RZ ;  /* 0x00000009f7037824 */ /* 0x040fe200078e02ff */
[----:B------:R3:W-:Y:S02]  /*2d300*/  STL.64 [R1+0xd38], R230 ;  /* 0x000d38e601007387 */ /* 0x0007e40000100a00 */
[----:B------:R-:W-:Y:S01]  /*2d310*/  ISETP.GE.U32.AND P5, PT, R2, 0x7fffffaf, PT ;  /* 0x7fffffaf0200780c */ /* 0x000fe20003fa6070 */
[----:B------:R-:W-:Y:S01]  /*2d320*/  IMAD R2, R247, 0xd, RZ ;  /* 0x0000000df7027824 */ /* 0x000fe200078e02ff */
[----:B------:R1:W-:Y:S01]  /*2d330*/  STL.64 [R1+0xd40], R238 ;  /* 0x000d40ee01007387 */ /* 0x0003e20000100a00 */
[----:B--2---:R-:W-:-:S03]  /*2d340*/  IMAD.WIDE R232, R3, 0x4, R244 ;  /* 0x0000000403e87825 */ /* 0x004fc600078e02f4 */
[----:B------:R1:W-:Y:S01]  /*2d350*/  LDGSTS.E [R246+0x40a00], desc[UR54][R238.64], !P4 ;  /* 0x40a00000eef67fae */ /* 0x0003e2000e121876 */
[----:B---3--:R-:W-:-:S03]  /*2d360*/  IMAD.WIDE R230, R3, 0x4, R242 ;  /* 0x0000000403e67825 */ /* 0x008fc600078e02f2 */
[----:B------:R2:W-:Y:S01]  /*2d370*/  STL.64 [R1+0xd48], R236 ;  /* 0x000d48ec01007387 */ /* 0x0005e20000100a00 */
[----:B------:R-:W-:-:S03]  /*2d380*/  VIADD R3, R241, 0xffffffea ;  /* 0xffffffeaf1037836 */ /* 0x000fc60000000000 */
[----:B------:R2:W-:Y:S01]  /*2d390*/  LDGSTS.E [R246+0x40b00], desc[UR54][R236.64], !P4 ;  /* 0x40b00000ecf67fae */ /* 0x0005e2000e121876 */
[----:B-1----:R-:W-:-:S03]  /*2d3a0*/  IMAD.WIDE R238, R2, 0x4, R244 ;  /* 0x0000000402ee7825 */ /* 0x002fc600078e02f4 */
[----:B------:R1:W-:Y:S01]  /*2d3b0*/  LDGSTS.E [R246+0x41200], desc[UR54][R232.64], !P6 ;  /* 0x41200000e8f67fae */ /* 0x0003e2000f121876 */
[----:B------:R-:W-:Y:S01]  /*2d3c0*/  ISETP.GE.U32.AND P4, PT, R3, 0x7fffffab, PT ;  /* 0x7fffffab0300780c */ /* 0x000fe20003f86070 */
[----:B------:R-:W-:Y:S02]  /*2d3d0*/  IMAD R3, R247, 0x11, RZ ;  /* 0x00000011f7037824 */ /* 0x000fe400078e02ff */
        /* <DEDUP_REMOVED lines=15> */
[----:B------:R2:W-:Y:S01]  /*2d4d0*/  LDGSTS.E [R246+0x42200], desc[UR54][R232.64], !P5 ;  /* 0x42200000e8f67fae */ /* 0x0005e2000e921876 */
[----:B------:R-:W-:Y:S01]  /*2d4e0*/  ISETP.GE.U32.AND P0, PT, R3, 0x7fffffa3, PT ;  /* 0x7fffffa30300780c */ /* 0x000fe20003f06070 */
[----:B-1----:R-:W-:Y:S02]  /*2d4f0*/  IMAD.WIDE R236, R2, 0x4, R242 ;  /* 0x0000000402ec7825 */ /* 0x002fe400078e02f2 */
[----:B------:R1:W-:Y:S02]  /*2d500*/  LDGSTS.E [R246+0x42300], desc[UR54][R230.64], !P5 ;  /* 0x42300000e6f67fae */ /* 0x0003e4000e921876 */
[----:B------:R-:W-:Y:S02]  /*2d510*/  VIADD R2, R241, 0xffffffde ;  /* 0xffffffdef1027836 */ /* 0x000fe40000000000 */
[----:B------:R2:W-:Y:S01]  /*2d520*/  STL.64 [R1+0xd70], R232 ;  /* 0x000d70e801007387 */ /* 0x0005e20000100a00 */
[C---:B------:R-:W-:Y:S02]  /*2d530*/  IMAD R3, R247.reuse, 0x19, RZ ;  /* 0x00000019f7037824 */ /* 0x040fe400078e02ff */
[----:B------:R-:W-:Y:S01]  /*2d540*/  ISETP.GE.U32.AND P5, PT, R2, 0x7fffff9f, PT ;  /* 0x7fffff9f0200780c */ /* 0x000fe20003fa6070 */
[----:B------:R-:W-:Y:S01]  /*2d550*/  IMAD R2, R247, 0x1d, RZ ;  /* 0x0000001df7027824 */ /* 0x000fe200078e02ff */
[----:B------:R1:W-:Y:S04]  /*2d560*/  STL.64 [R1+0xd78], R230 ;  /* 0x000d78e601007387 */ /* 0x0003e80000100a00 */
[----:B------:R3:W-:Y:S01]  /*2d570*/  STL.64 [R1+0xd80], R238 ;  /* 0x000d80ee01007387 */ /* 0x0007e20000100a00 */
[----:B--2---:R-:W-:-:S03]  /*2d580*/  IMAD.WIDE R232, R3, 0x4, R244 ;  /* 0x0000000403e87825 */ /* 0x004fc600078e02f4 */
[----:B------:R3:W-:Y:S01]  /*2d590*/  LDGSTS.E [R246+0x42a00], desc[UR54][R238.64], !P4 ;  /* 0x42a00000eef67fae */ /* 0x0007e2000e121876 */
[----:B-1----:R-:W-:-:S03]  /*2d5a0*/  IMAD.WIDE R230, R3, 0x4, R242 ;  /* 0x0000000403e67825 */ /* 0x002fc600078e02f2 */
[----:B------:R1:W-:Y:S01]  /*2d5b0*/  STL.64 [R1+0xd88], R236 ;  /* 0x000d88ec01007387 */ /* 0x0003e20000100a00 */
[----:B------:R-:W-:-:S03]  /*2d5c0*/  IADD3 R3, R241, -0x26, RZ ;  /* 0xffffffdaf1037810 */ /* 0x000fc60007ffe0ff */
[----:B------:R1:W-:Y:S01]  /*2d5d0*/  LDGSTS.E [R246+0x42b00], desc[UR54][R236.64], !P4 ;  /* 0x42b00000ecf67fae */ /* 0x0003e2000e121876 */
[----:B---3--:R-:W-:Y:S01]  /*2d5e0*/  IMAD.WIDE R238, R2, 0x4, R244 ;  /* 0x0000000402ee7825 */ /* 0x008fe200078e02f4 */
[----:B------:R-:W-:Y:S02]  /*2d5f0*/  ISETP.GE.U32.AND P4, PT, R3, 0x7fffff9b, PT ;  /* 0x7fffff9b0300780c */ /* 0x000fe40003f86070 */
[----:B------:R2:W-:Y:S01]  /*2d600*/  LDGSTS.E [R246+0x43200], desc[UR54][R232.64], !P6 ;  /* 0x43200000e8f67fae */ /* 0x0005e2000f121876 */
[----:B------:R-:W-:-:S03]  /*2d610*/  IMAD R3, R247, 0x21, RZ ;  /* 0x00000021f7037824 */ /* 0x000fc600078e02ff */
[----:B------:R3:W-:Y:S01]  /*2d620*/  LDGSTS.E [R246+0x43300], desc[UR54][R230.64], !P6 ;  /* 0x43300000e6f67fae */ /* 0x0007e2000f121876 */
[----:B-1----:R-:W-:-:S03]  /*2d630*/  IMAD.WIDE R236, R2, 0x4, R242 ;  /* 0x0000000402ec7825 */ /* 0x002fc600078e02f2 */
[----:B------:R2:W-:Y:S01]  /*2d640*/  STL.64 [R1+0xd90], R232 ;  /* 0x000d90e801007387 */ /* 0x0005e20000100a00 */
[----:B------:R-:W-:-:S03]  /*2d650*/  VIADD R2, R241, 0xffffffd6 ;  /* 0xffffffd6f1027836 */ /* 0x000fc60000000000 */
        /* <DEDUP_REMOVED lines=12> */
[----:B------:R-:W-:-:S03]  /*2d720*/  ISETP.GE.U32.AND P0, PT, R3, 0x7fffff93, PT ;  /* 0x7fffff930300780c */ /* 0x000fc60003f06070 */
[----:B------:R3:W-:Y:S01]  /*2d730*/  LDGSTS.E [R246+0x44300], desc[UR54][R230.64], !P5 ;  /* 0x44300000e6f67fae */ /* 0x0007e2000e921876 */
[----:B--2---:R-:W-:-:S03]  /*2d740*/  IMAD.WIDE R236, R2, 0x4, R242 ;  /* 0x0000000402ec7825 */ /* 0x004fc600078e02f2 */
[----:B------:R2:W-:Y:S01]  /*2d750*/  LDGSTS.E [R246+0x44a00], desc[UR54][R238.64], !P4 ;  /* 0x44a00000eef67fae */ /* 0x0005e2000e121876 */
[----:B------:R-:W-:-:S03]  /*2d760*/  VIADD R2, R241, 0xffffffce ;  /* 0xffffffcef1027836 */ /* 0x000fc60000000000 */
[----:B------:R4:W-:Y:S01]  /*2d770*/  LDGSTS.E [R246+0x44b00], desc[UR54][R236.64], !P4 ;  /* 0x44b00000ecf67fae */ /* 0x0009e2000e121876 */
[C---:B------:R-:W-:Y:S01]  /*2d780*/  IMAD R3, R247.reuse, 0x29, RZ ;  /* 0x00000029f7037824 */ /* 0x040fe200078e02ff */
[----:B------:R-:W-:Y:S01]  /*2d790*/  ISETP.GE.U32.AND P4, PT, R2, 0x7fffff8f, PT ;  /* 0x7fffff8f0200780c */ /* 0x000fe20003f86070 */
[----:B------:R-:W-:Y:S01]  /*2d7a0*/  IMAD R2, R247, 0x2d, RZ ;  /* 0x0000002df7027824 */ /* 0x000fe200078e02ff */
[----:B------:R1:W-:Y:S04]  /*2d7b0*/  STL.64 [R1+0xdb0], R232 ;  /* 0x000db0e801007387 */ /* 0x0003e80000100a00 */
[----:B------:R3:W-:Y:S04]  /*2d7c0*/  STL.64 [R1+0xdb8], R230 ;  /* 0x000db8e601007387 */ /* 0x0007e80000100a00 */
[----:B------:R2:W-:Y:S01]  /*2d7d0*/  STL.64 [R1+0xdc0], R238 ;  /* 0x000dc0ee01007387 */ /* 0x0005e20000100a00 */
[----:B-1----:R-:W-:-:S03]  /*2d7e0*/  IMAD.WIDE R232, R3, 0x4, R244 ;  /* 0x0000000403e87825 */ /* 0x002fc600078e02f4 */
[----:B------:R4:W-:Y:S01]  /*2d7f0*/  STL.64 [R1+0xdc8], R236 ;  /* 0x000dc8ec01007387 */ /* 0x0009e20000100a00 */
[----:B---3--:R-:W-:-:S03]  /*2d800*/  IMAD.WIDE R230, R3, 0x4, R242 ;  /* 0x0000000403e67825 */ /* 0x008fc600078e02f2 */
[----:B------:R1:W-:Y:S01]  /*2d810*/  LDGSTS.E [R246+0x45200], desc[UR54][R232.64], !P6 ;  /* 0x45200000e8f67fae */ /* 0x0003e2000f121876 */
[----:B--2---:R-:W-:-:S03]  /*2d820*/  IMAD.WIDE R238, R2, 0x4, R244 ;  /* 0x0000000402ee7825 */ /* 0x004fc600078e02f4 */
[----:B------:R2:W-:Y:S01]  /*2d830*/  LDGSTS.E [R246+0x45300], desc[UR54][R230.64], !P6 ;  /* 0x45300000e6f67fae */ /* 0x0005e2000f121876 */
[----:B------:R-:W-:-:S03]  /*2d840*/  VIADD R3, R241, 0xffffffc6 ;  /* 0xffffffc6f1037836 */ /* 0x000fc60000000000 */
[----:B------:R3:W-:Y:S01]  /*2d850*/  LDGSTS.E [R246+0x45a00], desc[UR54][R238.64], !P0 ;  /* 0x45a00000eef67fae */ /* 0x0007e2000c121876 */
[----:B----4-:R-:W-:-:S04]  /*2d860*/  IMAD.WIDE R236, R2, 0x4, R242 ;  /* 0x0000000402ec7825 */ /* 0x010fc800078e02f2 */
[----:B------:R-:W-:Y:S01]  /*2d870*/  VIADD R2, R241, 0xffffffca ;  /* 0xffffffcaf1027836 */ /* 0x000fe20000000000 */
[----:B------:R4:W-:Y:S01]  /*2d880*/  LDGSTS.E [R246+0x45b00], desc[UR54][R236.64], !P0 ;  /* 0x45b00000ecf67fae */ /* 0x0009e2000c121876 */
[----:B------:R-:W-:Y:S01]  /*2d890*/  ISETP.GE.U32.AND P5, PT, R3, 0x7fffff87, PT ;  /* 0x7fffff870300780c */ /* 0x000fe20003fa6070 */
[C---:B------:R-:W-:Y:S02]  /*2d8a0*/  IMAD R3, R247.reuse, 0x31, RZ ;  /* 0x00000031f7037824 */ /* 0x040fe400078e02ff */
[----:B------:R-:W-:Y:S01]  /*2d8b0*/  ISETP.GE.U32.AND P0, PT, R2, 0x7fffff8b, PT ;  /* 0x7fffff8b0200780c */ /* 0x000fe20003f06070 */
[----:B------:R1:W-:Y:S01]  /*2d8c0*/  STL.64 [R1+0xdd0], R232 ;  /* 0x000dd0e801007387 */ /* 0x0003e20000100a00 */
[----:B------:R-:W-:-:S03]  /*2d8d0*/  IMAD R2, R247, 0x35, RZ ;  /* 0x00000035f7027824 */ /* 0x000fc600078e02ff */
[----:B------:R2:W-:Y:S04]  /*2d8e0*/  STL.64 [R1+0xdd8], R230 ;  /* 0x000dd8e601007387 */ /* 0x0005e80000100a00 */
[----:B------:R3:W-:Y:S01]  /*2d8f0*/  STL.64 [R1+0xde0], R238 ;  /* 0x000de0ee01007387 */ /* 0x0007e20000100a00 */
[----:B-1----:R-:W-:-:S03]  /*2d900*/  IMAD.WIDE R232, R3, 0x4, R244 ;  /* 0x0000000403e87825 */ /* 0x002fc600078e02f4 */
[----:B------:R4:W-:Y:S01]  /*2d910*/  STL.64 [R1+0xde8], R236 ;  /* 0x000de8ec01007387 */ /* 0x0009e20000100a00 */
[----:B--2---:R-:W-:Y:S01]  /*2d920*/  IMAD.WIDE R230, R3, 0x4, R242 ;  /* 0x0000000403e67825 */ /* 0x004fe200078e02f2 */
[----:B------:R-:W-:Y:S02]  /*2d930*/  IADD3 R3, R241, -0x7, RZ ;  /* 0xfffffff9f1037810 */ /* 0x000fe40007ffe0ff */
[----:B------:R1:W-:Y:S01]  /*2d940*/  LDGSTS.E [R246+0x46200], desc[UR54][R232.64], !P4 ;  /* 0x46200000e8f67fae */ /* 0x0003e2000e121876 */
[----:B---3--:R-:W-:-:S03]  /*2d950*/  IMAD.WIDE R238, R2, 0x4, R244 ;  /* 0x0000000402ee7825 */ /* 0x008fc600078e02f4 */
[----:B------:R2:W-:Y:S01]  /*2d960*/  LDGSTS.E [R246+0x46300], desc[UR54][R230.64], !P4 ;  /* 0x46300000e6f67fae */ /* 0x0005e2000e121876 */
[----:B----4-:R-:W-:Y:S01]  /*2d970*/  IMAD.WIDE R236, R2, 0x4, R242 ;  /* 0x0000000402ec7825 */ /* 0x010fe200078e02f2 */
[----:B------:R-:W-:Y:S02]  /*2d980*/  ISETP.GE.U32.AND P4, PT, R3, 0x7fffffba, PT ;  /* 0x7fffffba0300780c */ /* 0x000fe40003f86070 */
[----:B------:R3:W-:Y:S01]  /*2d990*/  LDGSTS.E [R246+0x46a00], desc[UR54][R238.64], !P0 ;  /* 0x46a00000eef67fae */ /* 0x0007e2000c121876 */
[C---:B------:R-:W-:Y:S02]  /*2d9a0*/  VIADD R2, R241.reuse, 0xffffffc2 ;  /* 0xffffffc2f1027836 */ /* 0x040fe40000000000 */
[----:B------:R-:W-:Y:S01]  /*2d9b0*/  VIADD R252, R241, 0xfffffffd ;  /* 0xfffffffdf1fc7836 */ /* 0x000fe20000000000 */
[----:B------:R4:W-:Y:S01]  /*2d9c0*/  LDGSTS.E [R246+0x46b00], desc[UR54][R236.64], !P0 ;  /* 0x46b00000ecf67fae */ /* 0x0009e2000c121876 */
[C---:B------:R-:W-:Y:S01]  /*2d9d0*/  IMAD R3, R247.reuse, 0x39, RZ ;  /* 0x00000039f7037824 */ /* 0x040fe200078e02ff */
[----:B------:R-:W-:Y:S01]  /*2d9e0*/  ISETP.GE.U32.AND P6, PT, R2, 0x7fffff83, PT ;  /* 0x7fffff830200780c */ /* 0x000fe20003fc6070 */
[----:B------:R-:W-:Y:S01]  /*2d9f0*/  IMAD R2, R247, 0x3d, RZ ;  /* 0x0000003df7027824 */ /* 0x000fe200078e02ff */
[----:B------:R1:W-:Y:S01]  /*2da00*/  STL.64 [R1+0xdf0], R232 ;  /* 0x000df0e801007387 */ /* 0x0003e20000100a00 */
[----:B------:R-:W-:-:S03]  /*2da10*/  ISETP.GE.U32.AND P0, PT, R252, 0x7fffffbe, PT ;  /* 0x7fffffbefc00780c */ /* 0x000fc60003f06070 */
[----:B------:R2:W-:Y:S01]  /*2da20*/  STL.64 [R1+0xdf8], R230 ;  /* 0x000df8e601007387 */ /* 0x0005e20000100a00 */
[----:B------:R-:W-:-:S03]  /*2da30*/  IMAD.SHL.U32 R252, R247, 0x2, RZ ;  /* 0x00000002f7fc7824 */ /* 0x000fc600078e00ff */
[----:B------:R3:W-:Y:S01]  /*2da40*/  STL.64 [R1+0xe00], R238 ;  /* 0x000e00ee01007387 */ /* 0x0007e20000100a00 */
[----:B-1----:R-:W-:-:S03]  /*2da50*/  IMAD.WIDE R232, R3, 0x4, R244 ;  /* 0x0000000403e87825 */ /* 0x002fc600078e02f4 */
[----:B------:R4:W-:Y:S01]  /*2da60*/  STL.64 [R1+0xe08], R236 ;  /* 0x000e08ec01007387 */ /* 0x0009e20000100a00 */
[----:B--2---:R-:W-:Y:S01]  /*2da70*/  IMAD.WIDE R230, R3, 0x4, R242 ;  /* 0x0000000403e67825 */ /* 0x004fe200078e02f2 */
[----:B------:R-:W-:Y:S02]  /*2da80*/  LOP3.LUT R3, R228, 0x40, RZ, 0x3c, !PT ;  /* 0x00000040e4037812 */ /* 0x000fe400078e3cff */
[----:B------:R1:W-:Y:S01]  /*2da90*/  STL.64 [R1+0xe10], R232 ;  /* 0x000e10e801007387 */ /* 0x0003e20000100a00 */
[----:B---3--:R-:W-:-:S03]  /*2daa0*/  IMAD.WIDE R238, R2, 0x4, R244 ;  /* 0x0000000402ee7825 */ /* 0x008fc600078e02f4 */
[----:B------:R1:W-:Y:S01]  /*2dab0*/  LDGSTS.E [R246+0x47200], desc[UR54][R232.64], !P5 ;  /* 0x47200000e8f67fae */ /* 0x0003e2000e921876 */
[----:B----4-:R-:W-:-:S03]  /*2dac0*/  IMAD.WIDE R236, R2, 0x4, R242 ;  /* 0x0000000402ec7825 */ /* 0x010fc600078e02f2 */
[----:B------:R2:W-:Y:S01]  /*2dad0*/  STL.64 [R1+0xe18], R230 ;  /* 0x000e18e601007387 */ /* 0x0005e20000100a00 */
[----:B------:R-:W-:-:S03]  /*2dae0*/  VIADD R3, R3, UR4 ;  /* 0x0000000403037c36 */ /* 0x000fc60008000000 */
[----:B------:R2:W-:Y:S01]  /*2daf0*/  LDGSTS.E [R246+0x47300], desc[UR54][R230.64], !P5 ;  /* 0x47300000e6f67fae */ /* 0x0005e2000e921876 */
[----:B------:R-:W-:Y:S02]  /*2db00*/  IMAD R2, R247, 0x6, RZ ;  /* 0x00000006f7027824 */ /* 0x000fe400078e02ff */
[C---:B------:R-:W-:Y:S02]  /*2db10*/  VIADD R229, R241.reuse, 0xfffffff5 ;  /* 0xfffffff5f1e57836 */ /* 0x040fe40000000000 */
[C---:B-1----:R-:W-:Y:S01]  /*2db20*/  IMAD.WIDE R232, R252.reuse, 0x4, R244 ;  /* 0x00000004fce87825 */ /* 0x042fe200078e02f4 */
[----:B------:R1:W-:Y:S04]  /*2db30*/  STL.64 [R1+0xe20], R238 ;  /* 0x000e20ee01007387 */ /* 0x0003e80000100a00 */
[----:B------:R1:W-:Y:S01]  /*2db40*/  LDGSTS.E [R246+0x47a00], desc[UR54][R238.64], !P6 ;  /* 0x47a00000eef67fae */ /* 0x0003e2000f121876 */
[----:B--2---:R-:W-:Y:S01]  /*2db50*/  IMAD.WIDE R230, R252, 0x4, R242 ;  /* 0x00000004fce67825 */ /* 0x004fe200078e02f2 */
[----:B------:R-:W-:-:S02]  /*2db60*/  IADD3 R252, R241, -0xf, RZ ;  /* 0xfffffff1f1fc7810 */ /* 0x000fc40007ffe0ff */
[----:B------:R2:W-:Y:S04]  /*2db70*/  STL.64 [R1+0xe28], R236 ;  /* 0x000e28ec01007387 */ /* 0x0005e80000100a00 */
[----:B------:R2:W-:Y:S01]  /*2db80*/  LDGSTS.E [R246+0x47b00], desc[UR54][R236.64], !P6 ;  /* 0x47b00000ecf67fae */ /* 0x0005e2000f121876 */
[----:B------:R-:W-:Y:S01]  /*2db90*/  ISETP.GE.U32.AND P6, PT, R229, 0x7fffffb6, PT ;  /* 0x7fffffb6e500780c */ /* 0x000fe20003fc6070 */
[C---:B-1----:R-:W-:Y:S02]  /*2dba0*/  IMAD.WIDE R238, R2.reuse, 0x4, R244 ;  /* 0x0000000402ee7825 */ /* 0x042fe400078e02f4 */
[----:B------:R1:W-:Y:S04]  /*2dbb0*/  LDGSTS.E [R3+0x40400], desc[UR54][R232.64], !P0 ;  /* 0x40400000e8037fae */ /* 0x0003e8000c121876 */
[----:B------:R3:W-:Y:S01]  /*2dbc0*/  LDGSTS.E [R3+0x40500], desc[UR54][R230.64], !P0 ;  /* 0x40500000e6037fae */ /* 0x0007e2000c121876 */
[----:B--2---:R-:W-:Y:S01]  /*2dbd0*/  IMAD.WIDE R236, R2, 0x4, R242 ;  /* 0x0000000402ec7825 */ /* 0x004fe200078e02f2 */
[----:B------:R-:W-:-:S02]  /*2dbe0*/  ISETP.GE.U32.AND P0, PT, R252, 0x7fffffb2, PT ;  /* 0x7fffffb2fc00780c */ /* 0x000fc40003f06070 */
[----:B------:R1:W-:Y:S01]  /*2dbf0*/  STL.64 [R1+0xe30], R232 ;  /* 0x000e30e801007387 */ /* 0x0003e20000100a00 */
[----:B------:R-:W-:Y:S02]  /*2dc00*/  VIADD R2, R241, 0xffffffed ;  /* 0xffffffedf1027836 */ /* 0x000fe40000000000 */
[C---:B------:R-:W-:Y:S01]  /*2dc10*/  IMAD R252, R247.reuse, 0xa, RZ ;  /* 0x0000000af7fc7824 */ /* 0x040fe200078e02ff */
        /* <DEDUP_REMOVED lines=10> */
[----:B--2---:R-:W-:Y:S01]  /*2dcc0*/  IMAD.WIDE R238, R2, 0x4, R244 ;  /* 0x0000000402ee7825 */ /* 0x004fe200078e02f4 */
        /* <DEDUP_REMOVED lines=17> */
[----:B-1----:R-:W-:Y:S01]  /*2dde0*/  IMAD.WIDE R238, R2, 0x4, R244 ;  /* 0x0000000402ee7825 */ /* 0x002fe200078e02f4 */
[----:B------:R-:W-:Y:S02]  /*2ddf0*/  ISETP.GE.U32.AND P0, PT, R252, 0x7fffffa2, PT ;  /* 0x7fffffa2fc00780c */ /* 0x000fe40003f06070 */
[----:B------:R1:W-:Y:S01]  /*2de00*/  LDGSTS.E [R3+0x42400], desc[UR54][R232.64], !P5 ;  /* 0x42400000e8037fae */ /* 0x0003e2000e921876 */
[----:B------:R-:W-:-:S03]  /*2de10*/  IMAD R252, R247, 0x1a, RZ ;  /* 0x0000001af7fc7824 */ /* 0x000fc600078e02ff */
        /* <DEDUP_REMOVED lines=10> */
[----:B---3--:R-:W-:Y:S01]  /*2dec0*/  IMAD.WIDE R230, R252, 0x4, R242 ;  /* 0x00000004fce67825 */ /* 0x008fe200078e02f2 */
[----:B------:R-:W-:Y:S02]  /*2ded0*/  IADD3 R252, R241, -0x27, RZ ;  /* 0xffffffd9f1fc7810 */ /* 0x000fe40007ffe0ff */
[----:B------:R1:W-:Y:S04]  /*2dee0*/  STL.64 [R1+0xe88], R236 ;  /* 0x000e88ec01007387 */ /* 0x0003e80000100a00 */
[----:B------:R1:W-:Y:S01]  /*2def0*/  LDGSTS.E [R3+0x42d00], desc[UR54][R236.64], !P4 ;  /* 0x42d00000ec037fae */ /* 0x0003e2000e121876 */
[----:B------:R-:W-:Y:S01]  /*2df00*/  ISETP.GE.U32.AND P4, PT, R252, 0x7fffff9a, PT ;  /* 0x7fffff9afc00780c */ /* 0x000fe20003f86070 */
[----:B--2---:R-:W-:-:S02]  /*2df10*/  IMAD.WIDE R238, R2, 0x4, R244 ;  /* 0x0000000402ee7825 */ /* 0x004fc400078e02f4 */
[----:B------:R2:W-:Y:S02]  /*2df20*/  LDGSTS.E [R3+0x43400], desc[UR54][R232.64], !P6 ;  /* 0x43400000e8037fae */ /* 0x0005e4000f121876 */
[----:B------:R-:W-:Y:S02]  /*2df30*/  IMAD R252, R247, 0x22, RZ ;  /* 0x00000022f7fc7824 */ /* 0x000fe400078e02ff */
[----:B------:R2:W-:Y:S01]  /*2df40*/  STL.64 [R1+0xe90], R232 ;  /* 0x000e90e801007387 */ /* 0x0005e20000100a00 */
[----:B-1----:R-:W-:-:S03]  /*2df50*/  IMAD.WIDE R236, R2, 0x4, R242 ;  /* 0x0000000402ec7825 */ /* 0x002fc600078e02f2 */
[----:B------:R1:W-:Y:S01]  /*2df60*/  LDGSTS.E [R3+0x43500], desc[UR54][R230.64], !P6 ;  /* 0x43500000e6037fae */ /* 0x0003e2000f121876 */
[----:B------:R-:W-:-:S03]  /*2df70*/  VIADD R2, R241, 0xffffffd5 ;  /* 0xffffffd5f1027836 */ /* 0x000fc60000000000 */
[----:B------:R1:W-:Y:S01]  /*2df80*/  STL.64 [R1+0xe98], R230 ;  /* 0x000e98e601007387 */ /* 0x0003e20000100a00 */
[----:B--2---:R-:W-:Y:S01]  /*2df90*/  IMAD.WIDE R232, R252, 0x4, R244 ;  /* 0x00000004fce87825 */ /* 0x004fe200078e02f4 */
[----:B------:R-:W-:Y:S02]  /*2dfa0*/  ISETP.GE.U32.AND P6, PT, R2, 0x7fffff96, PT ;  /* 0x7fffff960200780c */ /* 0x000fe40003fc6070 */
[----:B------:R2:W-:Y:S01]  /*2dfb0*/  LDGSTS.E [R3+0x43c00], desc[UR54][R238.64], !P0 ;  /* 0x43c00000ee037fae */ /* 0x0005e2000c121876 */
[----:B------:R-:W-:-:S03]  /*2dfc0*/  IMAD R2, R247, 0x26, RZ ;  /* 0x00000026f7027824 */ /* 0x000fc600078e02ff */
[----:B------:R2:W-:Y:S01]  /*2dfd0*/  STL.64 [R1+0xea0], R238 ;  /* 0x000ea0ee01007387 */ /* 0x0005e20000100a00 */
[----:B-1----:R-:W-:-:S03]  /*2dfe0*/  IMAD.WIDE R230, R252, 0x4, R242 ;  /* 0x00000004fce67825 */ /* 0x002fc600078e02f2 */
        /* <DEDUP_REMOVED lines=11> */
[----:B------:R1:W-:Y:S04]  /*2e0a0*/  LDGSTS.E [R3+0x44c00], desc[UR54][R238.64], !P4 ;  /* 0x44c00000ee037fae */ /* 0x0003e8000e121876 */
[----:B------:R3:W-:Y:S04]  /*2e0b0*/  STL.64 [R1+0xeb8], R230 ;  /* 0x000eb8e601007387 */ /* 0x0007e80000100a00 */
[----:B------:R4:W-:Y:S01]  /*2e0c0*/  LDGSTS.E [R3+0x44d00], desc[UR54][R236.64], !P4 ;  /* 0x44d00000ec037fae */ /* 0x0009e2000e121876 */
[----:B--2---:R-:W-:Y:S01]  /*2e0d0*/  IMAD.WIDE R232, R252, 0x4, R244 ;  /* 0x00000004fce87825 */ /* 0x004fe200078e02f4 */
[----:B------:R-:W-:-:S03]  /*2e0e0*/  ISETP.GE.U32.AND P4, PT, R2, 0x7fffff8e, PT ;  /* 0x7fffff8e0200780c */ /* 0x000fc60003f86070 */
[----:B------:R-:W-:Y:S02]  /*2e0f0*/  IMAD R2, R247, 0x2e, RZ ;  /* 0x0000002ef7027824 */ /* 0x000fe400078e02ff */
[----:B---3--:R-:W-:Y:S01]  /*2e100*/  IMAD.WIDE R230, R252, 0x4, R242 ;  /* 0x00000004fce67825 */ /* 0x008fe200078e02f2 */
[----:B------:R1:W-:Y:S03]  /*2e110*/  STL.64 [R1+0xec0], R238 ;  /* 0x000ec0ee01007387 */ /* 0x0003e60000100a00 */
[----:B------:R-:W-:Y:S01]  /*2e120*/  VIADD R252, R241, 0xffffffc5 ;  /* 0xffffffc5f1fc7836 */ /* 0x000fe20000000000 */
[----:B------:R4:W-:Y:S04]  /*2e130*/  STL.64 [R1+0xec8], R236 ;  /* 0x000ec8ec01007387 */ /* 0x0009e80000100a00 */
[----:B------:R-:W-:Y:S01]  /*2e140*/  ISETP.GE.U32.AND P5, PT, R252, 0x7fffff86, PT ;  /* 0x7fffff86fc00780c */ /* 0x000fe20003fa6070 */
[----:B------:R-:W-:Y:S01]  /*2e150*/  IMAD R252, R247, 0x32, RZ ;  /* 0x00000032f7fc7824 */ /* 0x000fe200078e02ff */
[----:B------:R2:W-:Y:S01]  /*2e160*/  LDGSTS.E [R3+0x45400], desc[UR54][R232.64], !P6 ;  /* 0x45400000e8037fae */ /* 0x0005e2000f121876 */
[----:B-1----:R-:W-:-:S03]  /*2e170*/  IMAD.WIDE R238, R2, 0x4, R244 ;  /* 0x0000000402ee7825 */ /* 0x002fc600078e02f4 */
[----:B------:R1:W-:Y:S01]  /*2e180*/  LDGSTS.E [R3+0x45500], desc[UR54][R230.64], !P6 ;  /* 0x45500000e6037fae */ /* 0x0003e2000f121876 */
[----:B----4-:R-:W-:-:S03]  /*2e190*/  IMAD.WIDE R236, R2, 0x4, R242 ;  /* 0x0000000402ec7825 */ /* 0x010fc600078e02f2 */
[----:B------:R2:W-:Y:S01]  /*2e1a0*/  STL.64 [R1+0xed0], R232 ;  /* 0x000ed0e801007387 */ /* 0x0005e20000100a00 */
[----:B------:R-:W-:-:S03]  /*2e1b0*/  VIADD R2, R241, 0xffffffc9 ;  /* 0xffffffc9f1027836 */ /* 0x000fc60000000000 */
[----:B------:R3:W-:Y:S04]  /*2e1c0*/  LDGSTS.E [R3+0x45c00], desc[UR54][R238.64], !P0 ;  /* 0x45c00000ee037fae */ /* 0x0007e8000c121876 */
[----:B------:R1:W-:Y:S01]  /*2e1d0*/  STL.64 [R1+0xed8], R230 ;  /* 0x000ed8e601007387 */ /* 0x0003e20000100a00 */
[----:B--2---:R-:W-:-:S03]  /*2e1e0*/  IMAD.WIDE R232, R252, 0x4, R244 ;  /* 0x00000004fce87825 */ /* 0x004fc600078e02f4 */
[----:B------:R2:W-:Y:S01]  /*2e1f0*/  LDGSTS.E [R3+0x45d00], desc[UR54][R236.64], !P0 ;  /* 0x45d00000ec037fae */ /* 0x0005e2000c121876 */
[----:B------:R-:W-:Y:S01]  /*2e200*/  ISETP.GE.U32.AND P0, PT, R2, 0x7fffff8a, PT ;  /* 0x7fffff8a0200780c */ /* 0x000fe20003f06070 */
[----:B------:R-:W-:Y:S02]  /*2e210*/  IMAD R2, R247, 0x36, RZ ;  /* 0x00000036f7027824 */ /* 0x000fe400078e02ff */
[----:B------:R4:W-:Y:S01]  /*2e220*/  LDGSTS.E [R3+0x46400], desc[UR54][R232.64], !P4 ;  /* 0x46400000e8037fae */ /* 0x0009e2000e121876 */
[----:B-1----:R-:W-:Y:S01]  /*2e230*/  IMAD.WIDE R230, R252, 0x4, R242 ;  /* 0x00000004fce67825 */ /* 0x002fe200078e02f2 */
[----:B------:R-:W-:Y:S02]  /*2e240*/  IADD3 R252, R241, -0x8, RZ ;  /* 0xfffffff8f1fc7810 */ /* 0x000fe40007ffe0ff */
[----:B------:R3:W-:Y:S04]  /*2e250*/  STL.64 [R1+0xee0], R238 ;  /* 0x000ee0ee01007387 */ /* 0x0007e80000100a00 */
[----:B------:R1:W-:Y:S01]  /*2e260*/  LDGSTS.E [R3+0x46500], desc[UR54][R230.64], !P4 ;  /* 0x46500000e6037fae */ /* 0x0003e2000e121876 */
[----:B------:R-:W-:Y:S01]  /*2e270*/  ISETP.GE.U32.AND P4, PT, R252, 0x7fffffb9, PT ;  /* 0x7fffffb9fc00780c */ /* 0x000fe20003f86070 */
[----:B------:R-:W-:-:S02]  /*2e280*/  IMAD R252, R247, 0x3a, RZ ;  /* 0x0000003af7fc7824 */ /* 0x000fc400078e02ff */
[----:B------:R2:W-:Y:S01]  /*2e290*/  STL.64 [R1+0xee8], R236 ;  /* 0x000ee8ec01007387 */ /* 0x0005e20000100a00 */
[C---:B------:R-:W-:Y:S02]  /*2e2a0*/  VIADD R229, R241.reuse, 0xfffffffc ;  /* 0xfffffffcf1e57836 */ /* 0x040fe40000000000 */
[C---:B---3--:R-:W-:Y:S01]  /*2e2b0*/  IMAD.WIDE R238, R2.reuse, 0x4, R244 ;  /* 0x0000000402ee7825 */ /* 0x048fe200078e02f4 */
[----:B------:R4:W-:Y:S03]  /*2e2c0*/  STL.64 [R1+0xef0], R232 ;  /* 0x000ef0e801007387 */ /* 0x0009e60000100a00 */
[----:B--2---:R-:W-:Y:S01]  /*2e2d0*/  IMAD.WIDE R236, R2, 0x4, R242 ;  /* 0x0000000402ec7825 */ /* 0x004fe200078e02f2 */
[----:B------:R1:W-:Y:S03]  /*2e2e0*/  STL.64 [R1+0xef8], R230 ;  /* 0x000ef8e601007387 */ /* 0x0003e60000100a00 */
[----:B------:R-:W-:Y:S01]  /*2e2f0*/  VIADD R2, R241, 0xffffffc1 ;  /* 0xffffffc1f1027836 */ /* 0x000fe20000000000 */
[----:B------:R2:W-:Y:S01]  /*2e300*/  LDGSTS.E [R3+0x46c00], desc[UR54][R238.64], !P0 ;  /* 0x46c00000ee037fae */ /* 0x0005e2000c121876 */
[----:B----4-:R-:W-:-:S03]  /*2e310*/  IMAD.WIDE R232, R252, 0x4, R244 ;  /* 0x00000004fce87825 */ /* 0x010fc600078e02f4 */
[----:B------:R-:W-:Y:S01]  /*2e320*/  ISETP.GE.U32.AND P6, PT, R2, 0x7fffff82, PT ;  /* 0x7fffff820200780c */ /* 0x000fe20003fc6070 */
[----:B------:R2:W-:Y:S01]  /*2e330*/  STL.64 [R1+0xf00], R238 ;  /* 0x000f00ee01007387 */ /* 0x0005e20000100a00 */
[----:B-1----:R-:W-:-:S03]  /*2e340*/  IMAD.WIDE R230, R252, 0x4, R242 ;  /* 0x00000004fce67825 */ /* 0x002fc600078e02f2 */
[----:B------:R1:W-:Y:S01]  /*2e350*/  LDGSTS.E [R3+0x46d00], desc[UR54][R236.64], !P0 ;  /* 0x46d00000ec037fae */ /* 0x0003e2000c121876 */
[----:B------:R-:W-:-:S03]  /*2e360*/  ISETP.GE.U32.AND P0, PT, R229, 0x7fffffbd, PT ;  /* 0x7fffffbde500780c */ /* 0x000fc60003f06070 */
[----:B------:R1:W-:Y:S01]  /*2e370*/  STL.64 [R1+0xf08], R236 ;  /* 0x000f08ec01007387 */ /* 0x0003e20000100a00 */
[----:B------:R-:W-:-:S03]  /*2e380*/  IMAD R2, R247, 0x3e, RZ ;  /* 0x0000003ef7027824 */ /* 0x000fc600078e02ff */
[----:B------:R-:W-:Y:S01]  /*2e390*/  STL.64 [R1+0xf10], R232 ;  /* 0x000f10e801007387 */ /* 0x000fe20000100a00 */
[----:B------:R-:W-:-:S03]  /*2e3a0*/  IMAD R252, R247, 0x3, RZ ;  /* 0x00000003f7fc7824 */ /* 0x000fc600078e02ff */
[----:B------:R-:W-:Y:S04]  /*2e3b0*/  LDGSTS.E [R3+0x47400], desc[UR54][R232.64], !P5 ;  /* 0x47400000e8037fae */ /* 0x000fe8000e921876 */
[----:B------:R3:W-:Y:S04]  /*2e3c0*/  STL.64 [R1+0xf18], R230 ;  /* 0x000f18e601007387 */ /* 0x0007e80000100a00 */
[----:B------:R3:W-:Y:S01]  /*2e3d0*/  LDGSTS.E [R3+0x47500], desc[UR54][R230.64], !P5 ;  /* 0x47500000e6037fae */ /* 0x0007e2000e921876 */
[----:B--2---:R-:W-:-:S04]  /*2e3e0*/  IMAD.WIDE R238, R2, 0x4, R242 ;  /* 0x0000000402ee7825 */ /* 0x004fc800078e02f2 */
[----:B-1----:R-:W-:Y:S01]  /*2e3f0*/  IMAD.WIDE R236, R252, 0x4, R244 ;  /* 0x00000004fcec7825 */ /* 0x002fe200078e02f4 */
[----:B---3--:R-:W-:-:S03]  /*2e400*/  LOP3.LUT R231, R228, 0x60, RZ, 0x3c, !PT ;  /* 0x00000060e4e77812 */ /* 0x008fc600078e3cff */
[----:B------:R-:W-:Y:S02]  /*2e410*/  VIADD R230, R241, 0xfffffff4 ;  /* 0xfffffff4f1e67836 */ /* 0x000fe40000000000 */
[----:B------:R-:W-:-:S03]  /*2e420*/  IMAD.WIDE R228, R2, 0x4, R244 ;  /* 0x0000000402e47825 */ /* 0x000fc600078e02f4 */
[----:B------:R-:W-:Y:S01]  /*2e430*/  ISETP.GE.U32.AND P5, PT, R230, 0x7fffffb5, PT ;  /* 0x7fffffb5e600780c */ /* 0x000fe20003fa6070 */
[----:B------:R-:W-:Y:S01]  /*2e440*/  VIADD R2, R231, UR4 ;  /* 0x00000004e7027c36 */ /* 0x000fe20008000000 */
[----:B------:R-:W-:Y:S01]  /*2e450*/  LDGSTS.E [R3+0x47c00], desc[UR54][R228.64], !P6 ;  /* 0x47c00000e4037fae */ /* 0x000fe2000f121876 */
[----:B------:R-:W-:-:S03]  /*2e460*/  IMAD.WIDE R232, R252, 0x4, R242 ;  /* 0x00000004fce87825 */ /* 0x000fc600078e02f2 */
[----:B------:R1:W-:Y:S01]  /*2e470*/  LDGSTS.E [R3+0x47d00], desc[UR54][R238.64], !P6 ;  /* 0x47d00000ee037fae */ /* 0x0003e2000f121876 */
[----:B------:R-:W-:Y:S02]  /*2e480*/  VIADD R230, R241, 0xfffffff0 ;  /* 0xfffffff0f1e67836 */ /* 0x000fe40000000000 */
[----:B------:R-:W-:Y:S01]  /*2e490*/  IMAD R252, R247, 0x7, RZ ;  /* 0x00000007f7fc7824 */ /* 0x000fe200078e02ff */
[----:B------:R2:W-:Y:S04]  /*2e4a0*/  STL.64 [R1+0xf20], R228 ;  /* 0x000f20e401007387 */ /* 0x0005e80000100a00 */
[----:B------:R-:W-:Y:S04]  /*2e4b0*/  LDGSTS.E [R2+0x40600], desc[UR54][R236.64], !P0 ;  /* 0x40600000ec027fae */ /* 0x000fe8000c121876 */
[----:B------:R1:W-:Y:S04]  /*2e4c0*/  STL.64 [R1+0xf28], R238 ;  /* 0x000f28ee01007387 */ /* 0x0003e80000100a00 */
[----:B------:R3:W-:Y:S01]  /*2e4d0*/  LDGSTS.E [R2+0x40700], desc[UR54][R232.64], !P0 ;  /* 0x40700000e8027fae */ /* 0x0007e2000c121876 */
[----:B------:R-:W-:Y:S01]  /*2e4e0*/  ISETP.GE.U32.AND P0, PT, R230, 0x7fffffb1, PT ;  /* 0x7fffffb1e600780c */ /* 0x000fe20003f06070 */
[----:B------:R-:W-:-:S02]  /*2e4f0*/  IMAD.WIDE R230, R252, 0x4, R242 ;  /* 0x00000004fce67825 */ /* 0x000fc400078e02f2 */
[----:B--2---:R-:W2:Y:S02]  /*2e500*/  LDL.LU.64 R228, [R1+0x2f30] ;  /* 0x002f300001e47983 */ /* 0x004ea40000300a00 */
[----:B-1----:R-:W-:Y:S02]  /*2e510*/  IMAD.WIDE R238, R252, 0x4, R244 ;  /* 0x00000004fcee7825 */ /* 0x002fe400078e02f4 */
[----:B------:R-:W-:Y:S01]  /*2e520*/  STL.64 [R1+0xf30], R236 ;  /* 0x000f30ec01007387 */ /* 0x000fe20000100a00 */
[----:B------:R-:W-:-:S03]  /*2e530*/  IADD3 R252, R241, -0x14, RZ ;  /* 0xffffffecf1fc7810 */ /* 0x000fc60007ffe0ff */
[----:B------:R3:W-:Y:S01]  /*2e540*/  STL.64 [R1+0xf38], R232 ;  /* 0x000f38e801007387 */ /* 0x0007e20000100a00 */
[----:B------:R-:W-:-:S03]  /*2e550*/  ISETP.GE.U32.AND P6, PT, R252, 0x7fffffad, PT ;  /* 0x7fffffadfc00780c */ /* 0x000fc60003fc6070 */
[----:B------:R-:W-:Y:S01]  /*2e560*/  STL.64 [R1+0xf40], R238 ;  /* 0x000f40ee01007387 */ /* 0x000fe20000100a00 */
[----:B------:R-:W-:-:S03]  /*2e570*/  IMAD R252, R247, 0xf, RZ ;  /* 0x0000000ff7fc7824 */ /* 0x000fc600078e02ff */
[----:B------:R-:W-:Y:S01]  /*2e580*/  LDGSTS.E [R2+0x40e00], desc[UR54][R238.64], !P4 ;  /* 0x40e00000ee027fae */ /* 0x000fe2000e121876 */
[----:B---3--:R-:W-:-:S03]  /*2e590*/  IMAD R232, R247, 0xb, RZ ;  /* 0x0000000bf7e87824 */ /* 0x008fc600078e02ff */
[----:B------:R1:W-:Y:S04]  /*2e5a0*/  STL.64 [R1+0xf48], R230 ;  /* 0x000f48e601007387 */ /* 0x0003e80000100a00 */
[----:B------:R1:W-:Y:S01]  /*2e5b0*/  LDGSTS.E [R2+0x40f00], desc[UR54][R230.64], !P4 ;  /* 0x40f00000e6027fae */ /* 0x0003e2000e121876 */
[----:B------:R-:W-:-:S04]  /*2e5c0*/  IMAD.WIDE R236, R232, 0x4, R244 ;  /* 0x00000004e8ec7825 */ /* 0x000fc800078e02f4 */
[----:B------:R-:W-:-:S04]  /*2e5d0*/  IMAD.WIDE R232, R232, 0x4, R242 ;  /* 0x00000004e8e87825 */ /* 0x000fc800078e02f2 */
[C---:B-1----:R-:W-:Y:S02]  /*2e5e0*/  VIADD R230, R241.reuse, 0xffffffe8 ;  /* 0xffffffe8f1e67836 */ /* 0x042fe40000000000 */
[----:B------:R-:W-:Y:S01]  /*2e5f0*/  IMAD.WIDE R238, R252, 0x4, R244 ;  /* 0x00000004fcee7825 */ /* 0x000fe200078e02f4 */
[----:B------:R-:W-:Y:S02]  /*2e600*/  STL.64 [R1+0xf50], R236 ;  /* 0x000f50ec01007387 */ /* 0x000fe40000100a00 */
[----:B------:R-:W-:Y:S01]  /*2e610*/  ISETP.GE.U32.AND P4, PT, R230, 0x7fffffa9, PT ;  /* 0x7fffffa9e600780c */ /* 0x000fe20003f86070 */
[----:B------:R-:W-:Y:S01]  /*2e620*/  IMAD.WIDE R230, R252, 0x4, R242 ;  /* 0x00000004fce67825 */ /* 0x000fe200078e02f2 */
[----:B------:R-:W-:Y:S03]  /*2e630*/  LDGSTS.E [R2+0x41600], desc[UR54][R236.64], !P5 ;  /* 0x41600000ec027fae */ /* 0x000fe6000e921876 */
[----:B------:R-:W-:Y:S01]  /*2e640*/  VIADD R252, R241, 0xffffffe4 ;  /* 0xffffffe4f1fc7836 */ /* 0x000fe20000000000 */
[----:B------:R1:W-:Y:S04]  /*2e650*/  STL.64 [R1+0xf58], R232 ;  /* 0x000f58e801007387 */ /* 0x0003e80000100a00 */
[----:B------:R1:W-:Y:S01]  /*2e660*/  LDGSTS.E [R2+0x41700], desc[UR54][R232.64], !P5 ;  /* 0x41700000e8027fae */ /* 0x0003e2000e921876 */
[----:B------:R-:W-:-:S03]  /*2e670*/  ISETP.GE.U32.AND P5, PT, R252, 0x7fffffa5, PT ;  /* 0x7fffffa5fc00780c */ /* 0x000fc60003fa6070 */
[----:B------:R3:W-:Y:S01]  /*2e680*/  STL.64 [R1+0xf60], R238 ;  /* 0x000f60ee01007387 */ /* 0x0007e20000100a00 */
[----:B------:R-:W-:-:S03]  /*2e690*/  IMAD R252, R247, 0x17, RZ ;  /* 0x00000017f7fc7824 */ /* 0x000fc600078e02ff */
[----:B------:R3:W-:Y:S01]  /*2e6a0*/  LDGSTS.E [R2+0x41e00], desc[UR54][R238.64], !P0 ;  /* 0x41e00000ee027fae */ /* 0x0007e2000c121876 */
[----:B-1----:R-:W-:-:S03]  /*2e6b0*/  IMAD R232, R247, 0x13, RZ ;  /* 0x00000013f7e87824 */ /* 0x002fc600078e02ff */
[----:B------:R1:W-:Y:S04]  /*2e6c0*/  STL.64 [R1+0xf68], R230 ;  /* 0x000f68e601007387 */ /* 0x0003e80000100a00 */
[----:B------:R1:W-:Y:S01]  /*2e6d0*/  LDGSTS.E [R2+0x41f00], desc[UR54][R230.64], !P0 ;  /* 0x41f00000e6027fae */ /* 0x0003e2000c121876 */
[----:B------:R-:W-:-:S04]  /*2e6e0*/  IMAD.WIDE R236, R232, 0x4, R244 ;  /* 0x00000004e8ec7825 */ /* 0x000fc800078e02f4 */
[----:B------:R-:W-:Y:S01]  /*2e6f0*/  IMAD.WIDE R232, R232, 0x4, R242 ;  /* 0x00000004e8e87825 */ /* 0x000fe200078e02f2 */
[----:B------:R-:W-:Y:S03]  /*2e700*/  STL.64 [R1+0xf70], R236 ;  /* 0x000f70ec01007387 */ /* 0x000fe60000100a00 */
[----:B---3--:R-:W-:Y:S01]  /*2e710*/  IMAD.WIDE R238, R252, 0x4, R244 ;  /* 0x00000004fcee7825 */ /* 0x008fe200078e02f4 */
[----:B------:R-:W-:Y:S03]  /*2e720*/  LDGSTS.E [R2+0x42600], desc[UR54][R236.64], !P6 ;  /* 0x42600000ec027fae */ /* 0x000fe6000f121876 */
[C---:B-1----:R-:W-:Y:S01]  /*2e730*/  VIADD R230, R241.reuse, 0xffffffe0 ;  /* 0xffffffe0f1e67836 */ /* 0x042fe20000000000 */
[----:B------:R1:W-:Y:S04]  /*2e740*/  STL.64 [R1+0xf78], R232 ;  /* 0x000f78e801007387 */ /* 0x0003e80000100a00 */
[----:B------:R-:W-:Y:S01]  /*2e750*/  ISETP.GE.U32.AND P0, PT, R230, 0x7fffffa1, PT ;  /* 0x7fffffa1e600780c */ /* 0x000fe20003f06070 */
[----:B------:R-:W-:Y:S01]  /*2e760*/  IMAD.WIDE R230, R252, 0x4, R242 ;  /* 0x00000004fce67825 */ /* 0x000fe200078e02f2 */
[----:B------:R1:W-:Y:S03]  /*2e770*/  LDGSTS.E [R2+0x42700], desc[UR54][R232.64], !P6 ;  /* 0x42700000e8027fae */ /* 0x0003e6000f121876 */
[----:B------:R-:W-:Y:S01]  /*2e780*/  VIADD R252, R241, 0xffffffdc ;  /* 0xffffffdcf1fc7836 */ /* 0x000fe20000000000 */
[----:B------:R-:W-:Y:S04]  /*2e790*/  STL.64 [R1+0xf80], R238 ;  /* 0x000f80ee01007387 */ /* 0x000fe80000100a00 */
[----:B------:R-:W-:Y:S01]  /*2e7a0*/  LDGSTS.E [R2+0x42e00], desc[UR54][R238.64], !P4 ;  /* 0x42e00000ee027fae */ /* 0x000fe2000e121876 */
[----:B-1----:R-:W-:-:S03]  /*2e7b0*/  IMAD R232, R247, 0x1b, RZ ;  /* 0x0000001bf7e87824 */ /* 0x002fc600078e02ff */
[----:B------:R1:W-:Y:S01]  /*2e7c0*/  STL.64 [R1+0xf88], R230 ;  /* 0x000f88e601007387 */ /* 0x0003e20000100a00 */
[----:B------:R-:W-:Y:S01]  /*2e7d0*/  ISETP.GE.U32.AND P6, PT, R252, 0x7fffff9d, PT ;  /* 0x7fffff9dfc00780c */ /* 0x000fe20003fc6070 */
[C---:B------:R-:W-:Y:S02]  /*2e7e0*/  IMAD.WIDE R236, R232.reuse, 0x4, R244 ;  /* 0x00000004e8ec7825 */ /* 0x040fe400078e02f4 */
[----:B------:R1:W-:Y:S02]  /*2e7f0*/  LDGSTS.E [R2+0x42f00], desc[UR54][R230.64], !P4 ;  /* 0x42f00000e6027fae */ /* 0x0003e4000e121876 */
[----:B------:R-:W-:Y:S02]  /*2e800*/  IMAD.WIDE R232, R232, 0x4, R242 ;  /* 0x00000004e8e87825 */ /* 0x000fe400078e02f2 */
[----:B------:R-:W-:Y:S02]  /*2e810*/  STL.64 [R1+0xf90], R236 ;  /* 0x000f90ec01007387 */ /* 0x000fe40000100a00 */
[----:B------:R-:W-:-:S02]  /*2e820*/  IMAD R252, R247, 0x1f, RZ ;  /* 0x0000001ff7fc7824 */ /* 0x000fc400078e02ff */
[----:B------:R-:W-:Y:S01]  /*2e830*/  LDGSTS.E [R2+0x43600], desc[UR54][R236.64], !P5 ;  /* 0x43600000ec027fae */ /* 0x000fe2000e921876 */
[----:B-1----:R-:W-:-:S03]  /*2e840*/  VIADD R230, R241, 0xffffffd8 ;  /* 0xffffffd8f1e67836 */ /* 0x002fc60000000000 */
[----:B------:R1:W-:Y:S02]  /*2e850*/  STL.64 [R1+0xf98], R232 ;  /* 0x000f98e801007387 */ /* 0x0003e40000100a00 */
[----:B------:R-:W-:Y:S02]  /*2e860*/  ISETP.GE.U32.AND P4, PT, R230, 0x7fffff99, PT ;  /* 0x7fffff99e600780c */ /* 0x000fe40003f86070 */
[----:B------:R1:W-:Y:S01]  /*2e870*/  LDGSTS.E [R2+0x43700], desc[UR54][R232.64], !P5 ;  /* 0x43700000e8027fae */ /* 0x0003e2000e921876 */
[----:B------:R-:W-:-:S04]  /*2e880*/  IMAD.WIDE R230, R252, 0x4, R244 ;  /* 0x00000004fce67825 */ /* 0x000fc800078e02f4 */
[----:B------:R-:W-:Y:S01]  /*2e890*/  IMAD R235, R247, 0x23, RZ ;  /* 0x00000023f7eb7824 */ /* 0x000fe200078e02ff */
[----:B------:R3:W-:Y:S04]  /*2e8a0*/  STL.64 [R1+0xfa0], R230 ;  /* 0x000fa0e601007387 */ /* 0x0007e80000100a00 */
[----:B------:R-:W-:Y:S01]  /*2e8b0*/  LDGSTS.E [R2+0x43e00], desc[UR54][R230.64], !P0 ;  /* 0x43e00000e6027fae */ /* 0x000fe2000c121876 */
[----:B-1----:R-:W-:Y:S01]  /*2e8c0*/  IMAD.WIDE R232, R252, 0x4, R242 ;  /* 0x00000004fce87825 */ /* 0x002fe200078e02f2 */
[----:B------:R-:W-:-:S03]  /*2e8d0*/  IADD3 R252, R241, -0x2c, RZ ;  /* 0xffffffd4f1fc7810 */ /* 0x000fc60007ffe0ff */
[----:B------:R-:W-:Y:S01]  /*2e8e0*/  IMAD.WIDE R238, R235, 0x4, R244 ;  /* 0x00000004ebee7825 */ /* 0x000fe200078e02f4 */
[----:B------:R1:W-:Y:S01]  /*2e8f0*/  STL.64 [R1+0xfa8], R232 ;  /* 0x000fa8e801007387 */ /* 0x0003e20000100a00 */
[----:B------:R-:W-:-:S03]  /*2e900*/  ISETP.GE.U32.AND P5, PT, R252, 0x7fffff95, PT ;  /* 0x7fffff95fc00780c */ /* 0x000fc60003fa6070 */
[----:B------:R1:W-:Y:S01]  /*2e910*/  LDGSTS.E [R2+0x43f00], desc[UR54][R232.64], !P0 ;  /* 0x43f00000e8027fae */ /* 0x0003e2000c121876 */
[----:B------:R-:W-:Y:S02]  /*2e920*/  IMAD R252, R247, 0x27, RZ ;  /* 0x00000027f7fc7824 */ /* 0x000fe400078e02ff */
[----:B------:R-:W-:Y:S01]  /*2e930*/  IMAD.WIDE R236, R235, 0x4, R242 ;  /* 0x00000004ebec7825 */ /* 0x000fe200078e02f2 */
[----:B---3--:R-:W3:Y:S03]  /*2e940*/  LDL.LU.64 R230, [R1+0x2f28] ;  /* 0x002f280001e67983 */ /* 0x008ee60000300a00 */
[----:B-1----:R-:W-:Y:S01]  /*2e950*/  VIADD R232, R241, 0xffffffd0 ;  /* 0xffffffd0f1e87836 */ /* 0x002fe20000000000 */
[----:B------:R1:W-:Y:S04]  /*2e960*/  STL.64 [R1+0xfb0], R238 ;  /* 0x000fb0ee01007387 */ /* 0x0003e80000100a00 */
[----:B------:R1:W-:Y:S01]  /*2e970*/  LDGSTS.E [R2+0x44600], desc[UR54][R238.64], !P6 ;  /* 0x44600000ee027fae */ /* 0x0003e2000f121876 */
[----:B------:R-:W-:Y:S01]  /*2e980*/  ISETP.GE.U32.AND P0, PT, R232, 0x7fffff91, PT ;  /* 0x7fffff91e800780c */ /* 0x000fe20003f06070 */
[----:B------:R-:W-:-:S02]  /*2e990*/  IMAD.WIDE R232, R252, 0x4, R244 ;  /* 0x00000004fce87825 */ /* 0x000fc400078e02f4 */
[----:B------:R4:W-:Y:S02]  /*2e9a0*/  STL.64 [R1+0xfb8], R236 ;  /* 0x000fb8ec01007387 */ /* 0x0009e40000100a00 */
[----:B------:R-:W-:Y:S02]  /*2e9b0*/  IMAD R235, R247, 0x2b, RZ ;  /* 0x0000002bf7eb7824 */ /* 0x000fe400078e02ff */
[----:B------:R4:W-:Y:S01]  /*2e9c0*/  LDGSTS.E [R2+0x44700], desc[UR54][R236.64], !P6 ;  /* 0x44700000ec027fae */ /* 0x0009e2000f121876 */
[----:B-1----:R-:W-:-:S03]  /*2e9d0*/  IMAD.WIDE R238, R252, 0x4, R242 ;  /* 0x00000004fcee7825 */ /* 0x002fc600078e02f2 */
[----:B------:R-:W-:Y:S01]  /*2e9e0*/  STL.64 [R1+0xfc8], R232 ;  /* 0x000fc8e801007387 */ /* 0x000fe20000100a00 */
[----:B------:R-:W1:Y:S03]  /*2e9f0*/  LDC R252, c[0x0][0x230] ;  /* 0x00008c00fffc7b82 */ /* 0x000e660000000800 */
[----:B------:R-:W-:Y:S01]  /*2ea00*/  LDGSTS.E [R2+0x44e00], desc[UR54][R232.64], !P4 ;  /* 0x44e00000e8027fae */ /* 0x000fe2000e121876 */
[----:B------:R-:W-:-:S03]  /*2ea10*/  IMAD.WIDE R240, R235, 0x4, R244 ;  /* 0x00000004ebf07825 */ /* 0x000fc600078e02f4 */
[----:B------:R4:W-:Y:S02]  /*2ea20*/  STL.64 [R1+0xfd0], R238 ;  /* 0x000fd0ee01007387 */ /* 0x0009e40000100a00 */
[----:B----4-:R-:W-:Y:S02]  /*2ea30*/  IMAD.WIDE R236, R235, 0x4, R242 ;  /* 0x00000004ebec7825 */ /* 0x010fe400078e02f2 */
[----:B------:R4:W-:Y:S01]  /*2ea40*/  LDGSTS.E [R2+0x44f00], desc[UR54][R238.64], !P4 ;  /* 0x44f00000ee027fae */ /* 0x0009e2000e121876 */
[----:B------:R-:W-:Y:S01]  /*2ea50*/  ISETP.GE.U32.AND P4, PT, R250, 0x7fffff81, PT ;  /* 0x7fffff81fa00780c */ /* 0x000fe20003f86070 */
[----:B------:R-:W-:Y:S02]  /*2ea60*/  IMAD R250, R247, 0x2f, RZ ;  /* 0x0000002ff7fa7824 */ /* 0x000fe400078e02ff */
[----:B------:R-:W-:Y:S04]  /*2ea70*/  LDGSTS.E [R2+0x45600], desc[UR54][R240.64], !P5 ;  /* 0x45600000f0027fae */ /* 0x000fe8000e921876 */
[----:B------:R1:W-:Y:S01]  /*2ea80*/  LDGSTS.E [R2+0x45700], desc[UR54][R236.64], !P5 ;  /* 0x45700000ec027fae */ /* 0x0003e2000e921876 */
[----:B----4-:R-:W4:Y:S03]  /*2ea90*/  LDC R238, c[0x0][0x230] ;  /* 0x00008c00ffee7b82 */ /* 0x010f260000000800 */
[----:B------:R-:W3:Y:S01]  /*2eaa0*/  LDL.LU.64 R232, [R1+0x2f20] ;  /* 0x002f200001e87983 */ /* 0x000ee20000300a00 */
[----:B------:R-:W-:-:S03]  /*2eab0*/  ISETP.GT.AND P5, PT, R234, 0x7f, PT ;  /* 0x0000007fea00780c */ /* 0x000fc60003fa4270 */
[----:B------:R-:W-:Y:S01]  /*2eac0*/  STL.64 [R1+0xfd8], R240 ;  /* 0x000fd8f001007387 */ /* 0x000fe20000100a00 */
[----:B------:R-:W-:Y:S01]  /*2ead0*/  ISETP.NE.U32.AND P6, PT, R248, RZ, PT ;  /* 0x000000fff800720c */ /* 0x000fe20003fc5070 */
[C---:B------:R-:W-:Y:S02]  /*2eae0*/  IMAD.WIDE R234, R250.reuse, 0x4, R242 ;  /* 0x00000004faea7825 */ /* 0x040fe400078e02f2 */
[----:B------:R1:W-:Y:S01]  /*2eaf0*/  STL.64 [R1+0xfe0], R236 ;  /* 0x000fe0ec01007387 */ /* 0x0003e20000100a00 */
[----:B------:R-:W-:Y:S01]  /*2eb00*/  SEL R248, R249, RZ, P5 ;  /* 0x000000fff9f87207 */ /* 0x000fe20002800000 */
[C---:B------:R-:W-:Y:S02]  /*2eb10*/  IMAD R249, R247.reuse, 0x33, RZ ;  /* 0x00000033f7f97824 */ /* 0x040fe400078e02ff */
[----:B-1----:R-:W-:Y:S02]  /*2eb20*/  IMAD.WIDE R236, R250, 0x4, R244 ;  /* 0x00000004faec7825 */ /* 0x002fe400078e02f4 */
[----:B------:R-:W1:Y:S03]  /*2eb30*/  LDC R250, c[0x0][0x230] ;  /* 0x00008c00fffa7b82 */ /* 0x000e660000000800 */
[----:B------:R4:W-:Y:S04]  /*2eb40*/  STL.64 [R1+0xfe8], R236 ;  /* 0x000fe8ec01007387 */ /* 0x0009e80000100a00 */
[----:B------:R4:W-:Y:S04]  /*2eb50*/  LDGSTS.E [R2+0x45e00], desc[UR54][R236.64], !P0 ;  /* 0x45e00000ec027fae */ /* 0x0009e8000c121876 */
[----:B------:R4:W-:Y:S04]  /*2eb60*/  STL.64 [R1+0xff0], R234 ;  /* 0x000ff0ea01007387 */ /* 0x0009e80000100a00 */
[----:B------:R4:W-:Y:S01]  /*2eb70*/  LDGSTS.E [R2+0x45f00], desc[UR54][R234.64], !P0 ;  /* 0x45f00000ea027fae */ /* 0x0009e2000c121876 */
[----:B------:R-:W-:Y:S01]  /*2eb80*/  ISETP.NE.U32.AND P0, PT, R248, RZ, PT ;  /* 0x000000fff800720c */ /* 0x000fe20003f05070 */
[----:B------:R-:W-:-:S02]  /*2eb90*/  IMAD R248, R247, 0x37, RZ ;  /* 0x00000037f7f87824 */ /* 0x000fc400078e02ff */
[----:B----4-:R-:W-:-:S04]  /*2eba0*/  IMAD.WIDE R236, R249, 0x4, R244 ;  /* 0x00000004f9ec7825 */ /* 0x010fc800078e02f4 */
[----:B------:R-:W-:Y:S01]  /*2ebb0*/  IMAD.WIDE R234, R249, 0x4, R242 ;  /* 0x00000004f9ea7825 */ /* 0x000fe200078e02f2 */
[----:B------:R4:W-:Y:S03]  /*2ebc0*/  STL.64 [R1+0xff8], R236 ;  /* 0x000ff8ec01007387 */ /* 0x0009e60000100a00 */
[----:B------:R-:W-:Y:S01]  /*2ebd0*/  VIADD R249, R252, 0xffffffbf ;  /* 0xffffffbffcf97836 */ /* 0x000fe20000000000 */
[----:B------:R4:W-:Y:S01]  /*2ebe0*/  LDGSTS.E [R2+0x46600], desc[UR54][R236.64], !P1 ;  /* 0x46600000ec027fae */ /* 0x0009e2000c921876 */
[----:B------:R-:W2:Y:S03]  /*2ebf0*/  LDC R252, c[0x0][0x230] ;  /* 0x00008c00fffc7b82 */ /* 0x000ea60000000800 */
[----:B------:R1:W-:Y:S04]  /*2ec00*/  STL.64 [R1+0x1000], R234 ;  /* 0x001000ea01007387 */ /* 0x0003e80000100a00 */
[----:B------:R1:W-:Y:S01]  /*2ec10*/  LDGSTS.E [R2+0x46700], desc[UR54][R234.64], !P1 ;  /* 0x46700000ea027fae */ /* 0x0003e2000c921876 */
[----:B------:R-:W-:Y:S01]  /*2ec20*/  ISETP.GE.U32.AND P1, PT, R249, 0x7fffff80, PT ;  /* 0x7fffff80f900780c */ /* 0x000fe20003f26070 */
[----:B------:R-:W-:-:S02]  /*2ec30*/  VIADD R249, R238, 0xffffffbb ;  /* 0xffffffbbeef97836 */ /* 0x000fc40000000000 */
[----:B----4-:R-:W-:-:S05]  /*2ec40*/  IMAD.WIDE R236, R248, 0x4, R244 ;  /* 0x00000004f8ec7825 */ /* 0x010fca00078e02f4 */
[----:B------:R4:W-:Y:S01]  /*2ec50*/  LDGSTS.E [R2+0x46e00], desc[UR54][R236.64], !P2 ;  /* 0x46e00000ec027fae */ /* 0x0009e2000d121876 */
[----:B-1----:R-:W-:-:S03]  /*2ec60*/  IMAD.WIDE R234, R248, 0x4, R242 ;  /* 0x00000004f8ea7825 */ /* 0x002fc600078e02f2 */
[----:B------:R4:W-:Y:S01]  /*2ec70*/  STL.64 [R1+0x1008], R236 ;  /* 0x001008ec01007387 */ /* 0x0009e20000100a00 */
[----:B------:R-:W-:-:S03]  /*2ec80*/  IMAD R248, R247, 0x3b, RZ ;  /* 0x0000003bf7f87824 */ /* 0x000fc600078e02ff */
[----:B------:R1:W-:Y:S01]  /*2ec90*/  LDGSTS.E [R2+0x46f00], desc[UR54][R234.64], !P2 ;  /* 0x46f00000ea027fae */ /* 0x0003e2000d121876 */
[----:B------:R-:W-:Y:S01]  /*2eca0*/  ISETP.GE.U32.AND P2, PT, R249, 0x7fffff7c, PT ;  /* 0x7fffff7cf900780c */ /* 0x000fe20003f46070 */
[----:B------:R-:W-:Y:S02]  /*2ecb0*/  IMAD R249, R247, 0x3f, RZ ;  /* 0x0000003ff7f97824 */ /* 0x000fe400078e02ff */
[----:B------:R1:W-:Y:S01]  /*2ecc0*/  STL.64 [R1+0x1010], R234 ;  /* 0x001010ea01007387 */ /* 0x0003e20000100a00 */
[----:B------:R-:W2:Y:S01]  /*2ecd0*/  LDC R247, c[0x0][0x230] ;  /* 0x00008c00fff77b82 */ /* 0x000ea20000000800 */
[----:B----4-:R-:W-:-:S04]  /*2ece0*/  IMAD.WIDE R236, R248, 0x4, R242 ;  /* 0x00000004f8ec7825 */ /* 0x010fc800078e02f2 */
[----:B------:R-:W-:-:S04]  /*2ecf0*/  IMAD.WIDE R238, R249, 0x4, R244 ;  /* 0x00000004f9ee7825 */ /* 0x000fc800078e02f4 */
[----:B-1----:R-:W-:-:S04]  /*2ed00*/  IMAD.WIDE R234, R248, 0x4, R244 ;  /* 0x00000004f8ea7825 */ /* 0x002fc800078e02f4 */
[----:B------:R-:W-:Y:S01]  /*2ed10*/  IMAD.WIDE R240, R249, 0x4, R242 ;  /* 0x00000004f9f07825 */ /* 0x000fe200078e02f2 */
[----:B------:R1:W-:Y:S04]  /*2ed20*/  STL.64 [R1+0x1018], R234 ;  /* 0x001018ea01007387 */ /* 0x0003e80000100a00 */
[----:B------:R4:W-:Y:S04]  /*2ed30*/  STL.64 [R1+0x1020], R236 ;  /* 0x001020ec01007387 */ /* 0x0009e80000100a00 */
[----:B------:R-:W-:Y:S04]  /*2ed40*/  LDGSTS.E [R2+0x47600], desc[UR54][R234.64], !P3 ;  /* 0x47600000ea027fae */ /* 0x000fe8000d921876 */
[----:B------:R-:W-:Y:S04]  /*2ed50*/  LDGSTS.E [R2+0x47700], desc[UR54][R236.64], !P3 ;  /* 0x47700000ec027fae */ /* 0x000fe8000d921876 */
[----:B------:R-:W-:Y:S04]  /*2ed60*/  LDGSTS.E [R2+0x47e00], desc[UR54][R238.64], !P4 ;  /* 0x47e00000ee027fae */ /* 0x000fe8000e121876 */
[----:B-1----:R-:W3:Y:S04]  /*2ed70*/  LDL.LU.64 R234, [R1+0x2f18] ;  /* 0x002f180001ea7983 */ /* 0x002ee80000300a00 */
[----:B----4-:R-:W4:Y:S04]  /*2ed80*/  LDL.LU.64 R236, [R1+0x2f10] ;  /* 0x002f100001ec7983 */ /* 0x010f280000300a00 */
[----:B------:R1:W-:Y:S04]  /*2ed90*/  STL.64 [R1+0x1028], R238 ;  /* 0x001028ee01007387 */ /* 0x0003e80000100a00 */
[----:B------:R2:W-:Y:S04]  /*2eda0*/  STL.64 [R1+0x1030], R240 ;  /* 0x001030f001007387 */ /* 0x0005e80000100a00 */
[----:B------:R-:W-:Y:S04]  /*2edb0*/  LDGSTS.E [R2+0x47f00], desc[UR54][R240.64], !P4 ;  /* 0x47f00000f0027fae */ /* 0x000fe8000e121876 */
[----:B-1----:R-:W4:Y:S04]  /*2edc0*/  LDL.LU.64 R238, [R1+0x2f08] ;  /* 0x002f080001ee7983 */ /* 0x002f280000300a00 */
[----:B--2---:R-:W2:Y:S01]  /*2edd0*/  LDL.LU.64 R240, [R1+0x2f00] ;  /* 0x002f000001f07983 */ /* 0x004ea20000300a00 */
[----:B------:R-:W-:-:S02]  /*2ede0*/  VIADD R248, R250, 0xffffffb7 ;  /* 0xffffffb7faf87836 */ /* 0x000fc40000000000 */
[----:B------:R-:W1:Y:S03]  /*2edf0*/  LDC R250, c[0x0][0x230] ;  /* 0x00008c00fffa7b82 */ /* 0x000e660000000800 */
[----:B------:R-:W-:Y:S02]  /*2ee00*/  ISETP.GE.U32.AND P3, PT, R248, 0x7fffff78, PT ;  /* 0x7fffff78f800780c */ /* 0x000fe40003f66070 */
[----:B------:R-:W-:Y:S01]  /*2ee10*/  IADD3 R248, R247, -0x51, RZ ;  /* 0xffffffaff7f87810 */ /* 0x000fe20007ffe0ff */
[----:B------:R-:W-:-:S03]  /*2ee20*/  VIADD R252, R252, 0xffffffab ;  /* 0xffffffabfcfc7836 */ /* 0x000fc60000000000 */
[----:B------:R-:W-:Y:S01]  /*2ee30*/  ISETP.GE.U32.AND P5, PT, R248, 0x7fffff70, PT ;  /* 0x7fffff70f800780c */ /* 0x000fe20003fa6070 */
[----:B-1----:R-:W-:-:S05]  /*2ee40*/  VIADD R249, R250, 0xffffffb3 ;  /* 0xffffffb3faf97836 */ /* 0x002fca0000000000 */
[----:B------:R-:W-:Y:S01]  /*2ee50*/  ISETP.GE.U32.AND P4, PT, R249, 0x7fffff74, PT ;  /* 0x7fffff74f900780c */ /* 0x000fe20003f86070 */
[----:B------:R-:W1:Y:S02]  /*2ee60*/  S2R R250, SR_TID.X ;  /* 0x0000000000fa7919 */ /* 0x000e640000002100 */
[----:B-1----:R-:W-:-:S05]  /*2ee70*/  LOP3.LUT R250, R250, 0x3f, RZ, 0xc0, !PT ;  /* 0x0000003ffafa7812 */ /* 0x002fca00078ec0ff */
[----:B------:R-:W-:-:S05]  /*2ee80*/  IMAD.SHL.U32 R250, R250, 0x4, RZ ;  /* 0x00000004fafa7824 */ /* 0x000fca00078e00ff */
[C---:B------:R-:W-:Y:S02]  /*2ee90*/  LOP3.LUT R247, R250.reuse, 0x10, RZ, 0x3c, !PT ;  /* 0x00000010faf77812 */ /* 0x040fe400078e3cff */
[C---:B------:R-:W-:Y:S02]  /*2eea0*/  LOP3.LUT R248, R250.reuse, 0x30, RZ, 0x3c, !PT ;  /* 0x00000030faf87812 */ /* 0x040fe400078e3cff */
[C---:B------:R-:W-:Y:S02]  /*2eeb0*/  LOP3.LUT R249, R250.reuse, 0x50, RZ, 0x3c, !PT ;  /* 0x00000050faf97812 */ /* 0x040fe400078e3cff */
[----:B------:R-:W-:Y:S01]  /*2eec0*/  LOP3.LUT R250, R250, 0x70, RZ, 0x3c, !PT ;  /* 0x00000070fafa7812 */ /* 0x000fe200078e3cff */
[----:B------:R1:W-:Y:S04]  /*2eed0*/  STL.64 [R1+0x3110], R102 ;  /* 0x0031106601007387 */ /* 0x0003e80000100a00 */
[----:B------:R-:W0:Y:S04]  /*2eee0*/  LDGDEPBAR ;  /* 0x00000000000079af */ /* 0x000e280000000000 */
[----:B--2---:R-:W-:Y:S04]  /*2eef0*/  LDGSTS.E [R251], desc[UR54][R240.64], P6 ;  /* 0x00000000f0fb7fae */ /* 0x004fe8000b121876 */
[----:B-1----:R-:W2:Y:S04]  /*2ef00*/  LDL.64 R102, [R1+0x8] ;  /* 0x0000080001667983 */ /* 0x002ea80000100a00 */
[----:B------:R1:W-:Y:S04]  /*2ef10*/  STL.64 [R1+0x3108], R86 ;  /* 0x0031085601007387 */ /* 0x0003e80000100a00 */
[----:B------:R-:W-:Y:S04]  /*2ef20*/  LDGSTS.E [R251+0x800], desc[UR54][R176.64], P6 ;  /* 0x00800000b0fb7fae */ /* 0x000fe8000b121876 */
[----:B------:R-:W-:Y:S04]  /*2ef30*/  LDGSTS.E [R251+0x1000], desc[UR54][R178.64], P6 ;  /* 0x01000000b2fb7fae */ /* 0x000fe8000b121876 */
        /* <DEDUP_REMOVED lines=51> */
[----:B---3--:R-:W-:Y:S04]  /*2f270*/  LDGSTS.E [R251+0xe000], desc[UR54][R230.64], P6 ;  /* 0x0e000000e6fb7fae */ /* 0x008fe8000b121876 */
[----:B-1----:R-:W3:Y:S04]  /*2f280*/  LDL.64 R52, [R1+0x388] ;  /* 0x0003880001347983 */ /* 0x002ee80000100a00 */
[----:B------:R1:W-:Y:S04]  /*2f290*/  STL.64 [R1+0x3098], R36 ;  /* 0x0030982401007387 */ /* 0x0003e80000100a00 */
[----:B------:R-:W-:Y:S04]  /*2f2a0*/  LDGSTS.E [R251+0xe800], desc[UR54][R232.64], P6 ;  /* 0x0e800000e8fb7fae */ /* 0x000fe8000b121876 */
[----:B------:R-:W-:Y:S04]  /*2f2b0*/  LDGSTS.E [R251+0xf000], desc[UR54][R234.64], P6 ;  /* 0x0f000000eafb7fae */ /* 0x000fe8000b121876 */
[----:B-1----:R-:W2:Y:S04]  /*2f2c0*/  LDL.64 R36, [R1+0x3c8] ;  /* 0x0003c80001247983 */ /* 0x002ea80000100a00 */
[----:B------:R1:W-:Y:S04]  /*2f2d0*/  STL.64 [R1+0x3090], R20 ;  /* 0x0030901401007387 */ /* 0x0003e80000100a00 */
[----:B-1----:R-:W3:Y:S04]  /*2f2e0*/  LDL.64 R20, [R1+0x408] ;  /* 0x0004080001147983 */ /* 0x002ee80000100a00 */
[----:B------:R1:W-:Y:S04]  /*2f2f0*/  STL.64 [R1+0x3088], R4 ;  /* 0x0030880401007387 */ /* 0x0003e80000100a00 */
[----:B-1----:R-:W2:Y:S04]  /*2f300*/  LDL.64 R4, [R1+0x448] ;  /* 0x0004480001047983 */ /* 0x002ea80000100a00 */
[----:B------:R1:W-:Y:S04]  /*2f310*/  STL.64 [R1+0x3080], R162 ;  /* 0x003080a201007387 */ /* 0x0003e80000100a00 */
[----:B-1----:R-:W3:Y:S04]  /*2f320*/  LDL.64 R162, [R1+0x488] ;  /* 0x0004880001a27983 */ /* 0x002ee80000100a00 */
[----:B------:R1:W-:Y:S04]  /*2f330*/  STL.64 [R1+0x3078], R146 ;  /* 0x0030789201007387 */ /* 0x0003e80000100a00 */
[----:B-1----:R-:W2:Y:S04]  /*2f340*/  LDL.64 R146, [R1+0x4d0] ;  /* 0x0004d00001927983 */ /* 0x002ea80000100a00 */
[----:B------:R1:W-:Y:S04]  /*2f350*/  STL.64 [R1+0x3070], R130 ;  /* 0x0030708201007387 */ /* 0x0003e80000100a00 */
[----:B-1----:R-:W4:Y:S01]  /*2f360*/  LDL.64 R130, [R1+0x580] ;  /* 0x0005800001827983 */ /* 0x002f220000100a00 */
[----:B------:R-:W-:Y:S01]  /*2f370*/  VIADD R247, R247, UR4 ;  /* 0x00000004f7f77c36 */ /* 0x000fe20008000000 */
[----:B------:R-:W-:Y:S01]  /*2f380*/  IADD3 R250, R250, UR4, RZ ;  /* 0x00000004fafa7c10 */ /* 0x000fe2000fffe0ff */
[----:B------:R-:W-:Y:S01]  /*2f390*/  VIADD R248, R248, UR4 ;  /* 0x00000004f8f87c36 */ /* 0x000fe20008000000 */
[----:B------:R-:W-:Y:S01]  /*2f3a0*/  STL.64 [R1+0x3068], R114 ;  /* 0x0030687201007387 */ /* 0x000fe20000100a00 */
[----:B------:R-:W-:-:S03]  /*2f3b0*/  VIADD R249, R249, UR4 ;  /* 0x00000004f9f97c36 */ /* 0x000fc60008000000 */
[----:B------:R1:W-:Y:S04]  /*2f3c0*/  STL.64 [R1+0x3060], R98 ;  /* 0x0030606201007387 */ /* 0x0003e80000100a00 */
[----:B------:R-:W-:Y:S04]  /*2f3d0*/  STL.64 [R1+0x3058], R82 ;  /* 0x0030585201007387 */ /* 0x000fe80000100a00 */
[----:B------:R-:W-:Y:S04]  /*2f3e0*/  STL.64 [R1+0x3050], R66 ;  /* 0x0030504201007387 */ /* 0x000fe80000100a00 */
[----:B------:R-:W-:Y:S04]  /*2f3f0*/  STL.64 [R1+0x3048], R50 ;  /* 0x0030483201007387 */ /* 0x000fe80000100a00 */
[----:B------:R-:W-:Y:S04]  /*2f400*/  STL.64 [R1+0x3040], R34 ;  /* 0x0030402201007387 */ /* 0x000fe80000100a00 */
[----:B------:R-:W-:Y:S04]  /*2f410*/  STL.64 [R1+0x3038], R18 ;  /* 0x0030381201007387 */ /* 0x000fe80000100a00 */
[----:B------:R-:W-:Y:S04]  /*2f420*/  STL.64 [R1+0x3030], R174 ;  /* 0x003030ae01007387 */ /* 0x000fe80000100a00 */
[----:B------:R-:W-:Y:S04]  /*2f430*/  STL.64 [R1+0x3028], R244 ;  /* 0x003028f401007387 */ /* 0x000fe80000100a00 */
[----:B------:R1:W-:Y:S04]  /*2f440*/  STL.64 [R1+0x3020], R242 ;  /* 0x003020f201007387 */ /* 0x0003e80000100a00 */
[----:B-1----:R-:W3:Y:S04]  /*2f450*/  LDL.64 R98, [R1+0xc48] ;  /* 0x000c480001627983 */ /* 0x002ee80000100a00 */
[----:B------:R-:W3:Y:S04]  /*2f460*/  LDL.64 R114, [R1+0xc10] ;  /* 0x000c100001727983 */ /* 0x000ee80000100a00 */
        /* <DEDUP_REMOVED lines=8> */
[----:B----4-:R-:W-:Y:S04]  /*2f4f0*/  LDGSTS.E [R251+0xf800], desc[UR54][R130.64], P6 ;  /* 0x0f80000082fb7fae */ /* 0x010fe8000b121876 */
[----:B------:R-:W-:Y:S04]  /*2f500*/  LDGSTS.E [R251+0x10000], desc[UR54][R236.64], P6 ;  /* 0x10000000ecfb7fae */ /* 0x000fe8000b121876 */
[----:B------:R-:W-:Y:S04]  /*2f510*/  LDGSTS.E [R251+0x10800], desc[UR54][R238.64], P6 ;  /* 0x10800000eefb7fae */ /* 0x000fe8000b121876 */
[----:B--2---:R-:W-:Y:S04]  /*2f520*/  LDGSTS.E [R251+0x11000], desc[UR54][R146.64], P6 ;  /* 0x1100000092fb7fae */ /* 0x004fe8000b121876 */
[----:B------:R-:W2:Y:S04]  /*2f530*/  LDL.64 R130, [R1+0xbd8] ;  /* 0x000bd80001827983 */ /* 0x000ea80000100a00 */
[----:B---3--:R-:W-:Y:S04]  /*2f540*/  LDGSTS.E [R251+0x11800], desc[UR54][R162.64], P6 ;  /* 0x11800000a2fb7fae */ /* 0x008fe8000b121876 */
[----:B------:R-:W3:Y:S04]  /*2f550*/  LDL.64 R146, [R1+0xba0] ;  /* 0x000ba00001927983 */ /* 0x000ee80000100a00 */
[----:B------:R-:W-:Y:S04]  /*2f560*/  LDGSTS.E [R251+0x12000], desc[UR54][R4.64], P6 ;  /* 0x1200000004fb7fae */ /* 0x000fe8000b121876 */
[----:B------:R-:W4:Y:S04]  /*2f570*/  LDL.64 R162, [R1+0xb68] ;  /* 0x000b680001a27983 */ /* 0x000f280000100a00 */
        /* <DEDUP_REMOVED lines=47> */
[----:B------:R-:W4:Y:S04]  /*2f870*/  LDL.64 R98, [R1+0x3c0] ;  /* 0x0003c00001627983 */ /* 0x000f280000100a00 */
[----:B------:R-:W4:Y:S04]  /*2f880*/  LDL.64 R114, [R1+0x380] ;  /* 0x0003800001727983 */ /* 0x000f280000100a00 */
[----:B--2---:R-:W-:Y:S04]  /*2f890*/  LDGSTS.E [R247+0x1100], desc[UR54][R130.64], P6 ;  /* 0x0110000082f77fae */ /* 0x004fe8000b121876 */
[----:B---3--:R-:W-:Y:S04]  /*2f8a0*/  LDGSTS.E [R247+0x1900], desc[UR54][R146.64], P6 ;  /* 0x0190000092f77fae */ /* 0x008fe8000b121876 */
[----:B------:R-:W2:Y:S04]  /*2f8b0*/  LDL.64 R130, [R1+0x340] ;  /* 0x0003400001827983 */ /* 0x000ea80000100a00 */
[----:B----4-:R-:W-:Y:S04]  /*2f8c0*/  LDGSTS.E [R247+0x2100], desc[UR54][R162.64], P6 ;  /* 0x02100000a2f77fae */ /* 0x010fe8000b121876 */
        /* <DEDUP_REMOVED lines=24> */
[----:B------:R-:W4:Y:S04]  /*2fa50*/  LDL.64 R164, [R1] ;  /* 0x0000000001a47983 */ /* 0x000f280000100a00 */
[----:B------:R-:W-:Y:S04]  /*2fa60*/  LDGSTS.E [R247+0x8900], desc[UR54][R22.64], P6 ;  /* 0x0890000016f77fae */ /* 0x000fe8000b121876 */
[----:B------:R-:W2:Y:S04]  /*2fa70*/  LDL.64 R6, [R1+0x5f0] ;  /* 0x0005f00001067983 */ /* 0x000ea80000100a00 */
[----:B------:R-:W-:Y:S04]  /*2fa80*/  LDGSTS.E [R247+0x9100], desc[UR54][R38.64], P6 ;  /* 0x0910000026f77fae */ /* 0x000fe8000b121876 */
[----:B------:R-:W3:Y:S04]  /*2fa90*/  LDL.64 R22, [R1+0x628] ;  /* 0x0006280001167983 */ /* 0x000ee80000100a00 */
[----:B------:R-:W-:Y:S04]  /*2faa0*/  LDGSTS.E [R247+0x9900], desc[UR54][R54.64], P6 ;  /* 0x0990000036f77fae */ /* 0x000fe8000b121876 */
[----:B------:R-:W4:Y:S04]  /*2fab0*/  LDL.64 R38, [R1+0x660] ;  /* 0x0006600001267983 */ /* 0x000f280000100a00 */
[----:B------:R-:W-:Y:S04]  /*2fac0*/  LDGSTS.E [R247+0xa100], desc[UR54][R70.64], P6 ;  /* 0x0a10000046f77fae */ /* 0x000fe8000b121876 */
[----:B------:R-:W2:Y:S04]  /*2fad0*/  LDL.64 R54, [R1+0x698] ;  /* 0x0006980001367983 */ /* 0x000ea80000100a00 */
[----:B------:R-:W-:Y:S04]  /*2fae0*/  LDGSTS.E [R247+0xa900], desc[UR54][R86.64], P6 ;  /* 0x0a90000056f77fae */ /* 0x000fe8000b121876 */
[----:B------:R-:W3:Y:S04]  /*2faf0*/  LDL.64 R70, [R1+0x6d0] ;  /* 0x0006d00001467983 */ /* 0x000ee80000100a00 */
[----:B------:R-:W-:Y:S04]  /*2fb00*/  LDGSTS.E [R247+0xb100], desc[UR54][R102.64], P6 ;  /* 0x0b10000066f77fae */ /* 0x000fe8000b121876 */
[----:B------:R-:W4:Y:S04]  /*2fb10*/  LDL.64 R86, [R1+0x708] ;  /* 0x0007080001567983 */ /* 0x000f280000100a00 */
[----:B------:R-:W2:Y:S04]  /*2fb20*/  LDL.64 R102, [R1+0x740] ;  /* 0x0007400001667983 */ /* 0x000ea80000100a00 */
[----:B--2---:R-:W-:Y:S04]  /*2fb30*/  LDGSTS.E [R247+0xb900], desc[UR54][R102.64], P6 ;  /* 0x0b90000066f77fae */ /* 0x004fe8000b121876 */
[----:B----4-:R-:W-:Y:S04]  /*2fb40*/  LDGSTS.E [R247+0xc100], desc[UR54][R86.64], P6 ;  /* 0x0c10000056f77fae */ /* 0x010fe8000b121876 */
[----:B---3--:R-:W-:Y:S04]  /*2fb50*/  LDGSTS.E [R247+0xc900], desc[UR54][R70.64], P6 ;  /* 0x0c90000046f77fae */ /* 0x008fe8000b121876 */
[----:B------:R-:W2:Y:S04]  /*2fb60*/  LDL.LU.64 R102, [R1+0x3110] ;  /* 0x0031100001667983 */ /* 0x000ea80000300a00 */
[----:B------:R-:W-:Y:S04]  /*2fb70*/  LDGSTS.E [R247+0xd100], desc[UR54][R54.64], P6 ;  /* 0x0d10000036f77fae */ /* 0x000fe8000b121876 */
[----:B------:R-:W3:Y:S04]  /*2fb80*/  LDL.LU.64 R86, [R1+0x3108] ;  /* 0x0031080001567983 */ /* 0x000ee80000300a00 */
[----:B------:R-:W-:Y:S04]  /*2fb90*/  LDGSTS.E [R247+0xd900], desc[UR54][R38.64], P6 ;  /* 0x0d90000026f77fae */ /* 0x000fe8000b121876 */
[----:B------:R-:W4:Y:S04]  /*2fba0*/  LDL.LU.64 R70, [R1+0x3100] ;  /* 0x0031000001467983 */ /* 0x000f280000300a00 */
        /* <DEDUP_REMOVED lines=9> */
[----:B------:R-:W-:Y:S04]  /*2fc40*/  LDGSTS.E [R247+0x10900], desc[UR54][R18.64], P6 ;  /* 0x1090000012f77fae */ /* 0x000fe8000b121876 */
[----:B------:R-:W-:Y:S04]  /*2fc50*/  LDGSTS.E [R247+0x11100], desc[UR54][R34.64], P6 ;  /* 0x1110000022f77fae */ /* 0x000fe8000b121876 */
[----:B------:R-:W2:Y:S04]  /*2fc60*/  LDL.64 R174, [R1+0xc40] ;  /* 0x000c400001ae7983 */ /* 0x000ea80000100a00 */
        /* <DEDUP_REMOVED lines=50> */
[----:B------:R-:W-:Y:S04]  /*2ff90*/  STL.64 [R1+0x2fe8], R158 ;  /* 0x002fe89e01007387 */ /* 0x000fe80000100a00 */
[----:B------:R-:W-:Y:S04]  /*2ffa0*/  STL.64 [R1+0x2ff0], R142 ;  /* 0x002ff08e01007387 */ /* 0x000fe80000100a00 */
[----:B------:R-:W-:Y:S04]  /*2ffb0*/  STL.64 [R1+0x2ff8], R126 ;  /* 0x002ff87e01007387 */ /* 0x000fe80000100a00 */
[----:B------:R-:W-:Y:S04]  /*2ffc0*/  STL.64 [R1+0x3000], R110 ;  /* 0x0030006e01007387 */ /* 0x000fe80000100a00 */
[----:B------:R1:W-:Y:S04]  /*2ffd0*/  STL.64 [R1+0x3008], R94 ;  /* 0x0030085e01007387 */ /* 0x0003e80000100a00 */
[----:B------:R1:W-:Y:S04]  /*2ffe0*/  STL.64 [R1+0x3010], R78 ;  /* 0x0030104e01007387 */ /* 0x0003e80000100a00 */
[----:B------:R1:W-:Y:S04]  /*2fff0*/  STL.64 [R1+0x3018], R62 ;  /* 0x0030183e01007387 */ /* 0x0003e80000100a00 */
[----:B-1----:R-:W4:Y:S04]  /*30000*/  LDL.64 R94, [R1+0x500] ;  /* 0x00050000015e7983 */ /* 0x002f280000100a00 */
[----:B------:R-:W4:Y:S04]  /*30010*/  LDL.64 R78, [R1+0x538] ;  /* 0x00053800014e7983 */ /* 0x000f280000100a00 */
[----:B------:R-:W4:Y:S04]  /*30020*/  LDL.64 R62, [R1+0x570] ;  /* 0x00057000013e7983 */ /* 0x000f280000100a00 */
[----:B------:R-:W4:Y:S04]  /*30030*/  LDL.64 R110, [R1+0x4b8] ;  /* 0x0004b800016e7983 */ /* 0x000f280000100a00 */
[----:B------:R-:W4:Y:S04]  /*30040*/  LDL.64 R126, [R1+0x478] ;  /* 0x00047800017e7983 */ /* 0x000f280000100a00 */
[----:B------:R-:W4:Y:S04]  /*30050*/  LDL.64 R142, [R1+0x438] ;  /* 0x00043800018e7983 */ /* 0x000f280000100a00 */
[----:B------:R-:W4:Y:S04]  /*30060*/  LDL.64 R158, [R1+0x3f8] ;  /* 0x0003f800019e7983 */ /* 0x000f280000100a00 */
[----:B------:R-:W4:Y:S04]  /*30070*/  LDL.64 R242, [R1+0x3b8] ;  /* 0x0003b80001f27983 */ /* 0x000f280000100a00 */
[----:B------:R-:W4:Y:S04]  /*30080*/  LDL.64 R244, [R1+0x378] ;  /* 0x0003780001f47983 */ /* 0x000f280000100a00 */
[----:B--2---:R-:W-:Y:S04]  /*30090*/  LDGSTS.E [R246+0x200], desc[UR54][R174.64], P6 ;  /* 0x00200000aef67fae */ /* 0x004fe8000b121876 */
[----:B---3--:R-:W-:Y:S04]  /*300a0*/  LDGSTS.E [R246+0xa00], desc[UR54][R18.64], P6 ;  /* 0x00a0000012f67fae */ /* 0x008fe8000b121876 */
[----:B----4-:R-:W-:Y:S04]  /*300b0*/  LDGSTS.E [R246+0x1200], desc[UR54][R34.64], P6 ;  /* 0x0120000022f67fae */ /* 0x010fe8000b121876 */
[----:B------:R-:W2:Y:S04]  /*300c0*/  LDL.64 R174, [R1+0x338] ;  /* 0x0003380001ae7983 */ /* 0x000ea80000100a00 */
[----:B------:R-:W-:Y:S04]  /*300d0*/  LDGSTS.E [R246+0x1a00], desc[UR54][R50.64], P6 ;  /* 0x01a0000032f67fae */ /* 0x000fe8000b121876 */
        /* <DEDUP_REMOVED lines=37> */
[----:B------:R-:W4:Y:S04]  /*30330*/  LDL.64 R20, [R1+0x38] ;  /* 0x0000380001147983 */ /* 0x000f280000100a00 */
[----:B------:R-:W2:Y:S04]  /*30340*/  LDL.64 R164, [R1+0x770] ;  /* 0x0007700001a47983 */ /* 0x000ea80000100a00 */
[----:B--2---:R-:W-:Y:S04]  /*30350*/  LDGSTS.E [R246+0xb200], desc[UR54][R164.64], P6 ;  /* 0x0b200000a4f67fae */ /* 0x004fe8000b121876 */
[----:B---3--:R-:W-:Y:S04]  /*30360*/  LDGSTS.E [R246+0xba00], desc[UR54][R148.64], P6 ;  /* 0x0ba0000094f67fae */ /* 0x008fe8000b121876 */
[----:B------:R-:W-:Y:S04]  /*30370*/  LDGSTS.E [R246+0xc200], desc[UR54][R132.64], P6 ;  /* 0x0c20000084f67fae */ /* 0x000fe8000b121876 */
[----:B------:R-:W2:Y:S04]  /*30380*/  LDL.LU.64 R164, [R1+0x30d8] ;  /* 0x0030d80001a47983 */ /* 0x000ea80000300a00 */
[----:B------:R-:W3:Y:S04]  /*30390*/  LDL.LU.64 R148, [R1+0x30d0] ;  /* 0x0030d00001947983 */ /* 0x000ee80000300a00 */
[----:B------:R-:W3:Y:S04]  /*303a0*/  LDL.LU.64 R132, [R1+0x30c8] ;  /* 0x0030c80001847983 */ /* 0x000ee80000300a00 */
[----:B----4-:R-:W-:Y:S04]  /*303b0*/  LDGSTS.E [R246+0xca00], desc[UR54][R116.64], P6 ;  /* 0x0ca0000074f67fae */ /* 0x010fe8000b121876 */
[----:B------:R-:W-:Y:S04]  /*303c0*/  LDGSTS.E [R246+0xd200], desc[UR54][R100.64], P6 ;  /* 0x0d20000064f67fae */ /* 0x000fe8000b121876 */
[----:B------:R-:W-:Y:S04]  /*303d0*/  LDGSTS.E [R246+0xda00], desc[UR54][R84.64], P6 ;  /* 0x0da0000054f67fae */ /* 0x000fe8000b121876 */
[----:B------:R-:W4:Y:S04]  /*303e0*/  LDL.LU.64 R116, [R1+0x30c0] ;  /* 0x0030c00001747983 */ /* 0x000f280000300a00 */
[----:B------:R-:W4:Y:S04]  /*303f0*/  LDL.LU.64 R100, [R1+0x30b8] ;  /* 0x0030b80001647983 */ /* 0x000f280000300a00 */
[----:B------:R-:W4:Y:S04]  /*30400*/  LDL.LU.64 R84, [R1+0x30b0] ;  /* 0x0030b00001547983 */ /* 0x000f280000300a00 */
[----:B------:R-:W-:Y:S04]  /*30410*/  LDGSTS.E [R246+0xe200], desc[UR54][R68.64], P6 ;  /* 0x0e20000044f67fae */ /* 0x000fe8000b121876 */
        /* <DEDUP_REMOVED lines=120> */
[----:B------:R-:W3:Y:S04]  /*30ba0*/  LDL.64 R18, [R1+0x30] ;  /* 0x0000300001127983 */ /* 0x000ee80000100a00 */
[----:B------:R-:W4:Y:S04]  /*30bb0*/  LDL.64 R20, [R1+0x768] ;  /* 0x0007680001147983 */ /* 0x000f280000100a00 */
[----:B----4-:R-:W-:Y:S04]  /*30bc0*/  LDGSTS.E [R248+0xb300], desc[UR54][R20.64], P6 ;  /* 0x0b30000014f87fae */ /* 0x010fe8000b121876 */
[----:B--2---:R-:W-:Y:S04]  /*30bd0*/  LDGSTS.E [R248+0xbb00], desc[UR54][R4.64], P6 ;  /* 0x0bb0000004f87fae */ /* 0x004fe8000b121876 */
[----:B------:R-:W-:Y:S04]  /*30be0*/  LDGSTS.E [R248+0xc300], desc[UR54][R162.64], P6 ;  /* 0x0c300000a2f87fae */ /* 0x000fe8000b121876 */
[----:B---3--:R-:W-:Y:S04]  /*30bf0*/  LDGSTS.E [R248+0xcb00], desc[UR54][R146.64], P6 ;  /* 0x0cb0000092f87fae */ /* 0x008fe8000b121876 */
        /* <DEDUP_REMOVED lines=38> */
[----:B------:R-:W2:Y:S04]  /*30e60*/  LDL.64 R44, [R1+0xbc0] ;  /* 0x000bc000012c7983 */ /* 0x000ea80000100a00 */
[----:B------:R-:W3:Y:S04]  /*30e70*/  LDL.64 R60, [R1+0xb88] ;  /* 0x000b8800013c7983 */ /* 0x000ee80000100a00 */
        /* <DEDUP_REMOVED lines=18> */
[----:B------:R-:W-:Y:S04]  /*30fa0*/  LDGSTS.E [R248+0x1ab00], desc[UR54][R170.64], P6 ;  /* 0x1ab00000aaf87fae */ /* 0x000fe8000b121876 */
[----:B------:R1:W-:Y:S04]  /*30fb0*/  STL.64 [R1+0x2f40], R170 ;  /* 0x002f40aa01007387 */ /* 0x0003e80000100a00 */
[----:B------:R-:W-:Y:S04]  /*30fc0*/  LDGSTS.E [R248+0x1b300], desc[UR54][R154.64], P6 ;  /* 0x1b3000009af87fae */ /* 0x000fe8000b121876 */
[----:B------:R-:W-:Y:S04]  /*30fd0*/  LDGSTS.E [R248+0x1bb00], desc[UR54][R138.64], P6 ;  /* 0x1bb000008af87fae */ /* 0x000fe8000b121876 */
[----:B-1----:R-:W2:Y:S04]  /*30fe0*/  LDL.64 R170, [R1+0xbf8] ;  /* 0x000bf80001aa7983 */ /* 0x002ea80000100a00 */
[----:B------:R1:W-:Y:S04]  /*30ff0*/  STL.64 [R1+0x2f48], R154 ;  /* 0x002f489a01007387 */ /* 0x0003e80000100a00 */
[----:B------:R-:W-:Y:S04]  /*31000*/  LDGSTS.E [R248+0x1c300], desc[UR54][R122.64], P6 ;  /* 0x1c3000007af87fae */ /* 0x000fe8000b121876 */
[----:B------:R-:W-:Y:S04]  /*31010*/  LDGSTS.E [R248+0x1cb00], desc[UR54][R106.64], P6 ;  /* 0x1cb000006af87fae */ /* 0x000fe8000b121876 */
[----:B-1----:R-:W3:Y:S04]  /*31020*/  LDL.64 R154, [R1+0xc30] ;  /* 0x000c3000019a7983 */ /* 0x002ee80000100a00 */
        /* <DEDUP_REMOVED lines=24> */
[----:B---3--:R-:W-:Y:S04]  /*311b0*/  LDGSTS.E [R3+0x400], desc[UR54][R154.64], P6 ;  /* 0x004000009a037fae */ /* 0x008fe8000b121876 */
[----:B--2---:R-:W-:Y:S04]  /*311c0*/  LDGSTS.E [R3+0xc00], desc[UR54][R170.64], P6 ;  /* 0x00c00000aa037fae */ /* 0x004fe8000b121876 */
[----:B------:R-:W-:Y:S04]  /*311d0*/  LDGSTS.E [R3+0x1400], desc[UR54][R44.64], P6 ;  /* 0x014000002c037fae */ /* 0x000fe8000b121876 */
[----:B------:R-:W-:Y:S04]  /*311e0*/  LDGSTS.E [R3+0x1c00], desc[UR54][R60.64], P6 ;  /* 0x01c000003c037fae */ /* 0x000fe8000b121876 */
[----:B----4-:R-:W-:Y:S04]  /*311f0*/  LDGSTS.E [R3+0x2400], desc[UR54][R76.64], P6 ;  /* 0x024000004c037fae */ /* 0x010fe8000b121876 */
        /* <DEDUP_REMOVED lines=17> */
[----:B------:R-:W2:Y:S04]  /*31310*/  LDL.64 R244, [R1+0x6f0] ;  /* 0x0006f00001f47983 */ /* 0x000ea80000100a00 */
[----:B------:R-:W3:Y:S04]  /*31320*/  LDL.64 R174, [R1+0x728] ;  /* 0x0007280001ae7983 */ /* 0x000ee80000100a00 */
[----:B------:R-:W4:Y:S04]  /*31330*/  LDL.64 R18, [R1+0x760] ;  /* 0x0007600001127983 */ /* 0x000f280000100a00 */
[----:B------:R-:W2:Y:S04]  /*31340*/  LDL.64 R242, [R1+0x6b8] ;  /* 0x0006b80001f27983 */ /* 0x000ea80000100a00 */
        /* <DEDUP_REMOVED lines=18> */
[----:B----4-:R-:W-:Y:S04]  /*31470*/  LDGSTS.E [R3+0xb400], desc[UR54][R18.64], P6 ;  /* 0x0b40000012037fae */ /* 0x010fe8000b121876 */
[----:B---3--:R-:W-:Y:S04]  /*31480*/  LDGSTS.E [R3+0xbc00], desc[UR54][R174.64], P6 ;  /* 0x0bc00000ae037fae */ /* 0x008fe8000b121876 */
[----:B--2---:R-:W-:Y:S04]  /*31490*/  LDGSTS.E [R3+0xc400], desc[UR54][R244.64], P6 ;  /* 0x0c400000f4037fae */ /* 0x004fe8000b121876 */
        /* <DEDUP_REMOVED lines=9> */
[----:B------:R-:W3:Y:S04]  /*31530*/  LDL.LU.64 R242, [R1+0x3020] ;  /* 0x0030200001f27983 */ /* 0x000ee80000300a00 */
[----:B------:R-:W-:Y:S04]  /*31540*/  LDGSTS.E [R3+0xfc00], desc[UR54][R90.64], P6 ;  /* 0x0fc000005a037fae */ /* 0x000fe8000b121876 */
[----:B------:R-:W-:Y:S04]  /*31550*/  LDGSTS.E [R3+0x10400], desc[UR54][R106.64], P6 ;  /* 0x104000006a037fae */ /* 0x000fe8000b121876 */
[----:B------:R-:W-:Y:S04]  /*31560*/  LDGSTS.E [R3+0x10c00], desc[UR54][R122.64], P6 ;  /* 0x10c000007a037fae */ /* 0x000fe8000b121876 */
[----:B------:R-:W2:Y:S04]  /*31570*/  LDL.64 R90, [R1+0xc28] ;  /* 0x000c2800015a7983 */ /* 0x000ea80000100a00 */
[----:B------:R-:W4:Y:S04]  /*31580*/  LDL.64 R106, [R1+0xbf0] ;  /* 0x000bf000016a7983 */ /* 0x000f280000100a00 */
[----:B------:R-:W-:Y:S04]  /*31590*/  LDGSTS.E [R3+0x11400], desc[UR54][R138.64], P6 ;  /* 0x114000008a037fae */ /* 0x000fe8000b121876 */
[----:B------:R-:W3:Y:S04]  /*315a0*/  LDL.64 R122, [R1+0xbb8] ;  /* 0x000bb800017a7983 */ /* 0x000ee80000100a00 */
        /* <DEDUP_REMOVED lines=38> */
[----:B------:R-:W-:Y:S04]  /*31810*/  STL.64 [R1+0x2f00], R168 ;  /* 0x002f00a801007387 */ /* 0x000fe80000100a00 */
[----:B------:R-:W-:Y:S04]  /*31820*/  STL.64 [R1+0x2f08], R152 ;  /* 0x002f089801007387 */ /* 0x000fe80000100a00 */
[----:B------:R-:W-:Y:S04]  /*31830*/  STL.64 [R1+0x2f10], R136 ;  /* 0x002f108801007387 */ /* 0x000fe80000100a00 */
[----:B------:R1:W-:Y:S04]  /*31840*/  STL.64 [R1+0x2f18], R120 ;  /* 0x002f187801007387 */ /* 0x0003e80000100a00 */
[----:B------:R-:W-:Y:S04]  /*31850*/  STL.64 [R1+0x2f20], R104 ;  /* 0x002f206801007387 */ /* 0x000fe80000100a00 */
[----:B------:R-:W-:Y:S04]  /*31860*/  STL.64 [R1+0x2f28], R88 ;  /* 0x002f285801007387 */ /* 0x000fe80000100a00 */
[----:B------:R-:W-:Y:S04]  /*31870*/  LDGSTS.E [R3+0x1b400], desc[UR54][R152.64], P6 ;  /* 0x1b40000098037fae */ /* 0x000fe8000b121876 */
[----:B------:R-:W-:Y:S04]  /*31880*/  STL.64 [R1+0x2f30], R72 ;  /* 0x002f304801007387 */ /* 0x000fe80000100a00 */
[----:B------:R-:W-:Y:S04]  /*31890*/  LDGSTS.E [R3+0x1bc00], desc[UR54][R136.64], P6 ;  /* 0x1bc0000088037fae */ /* 0x000fe8000b121876 */
[----:B------:R-:W-:Y:S04]  /*318a0*/  STL.64 [R1+0x2f38], R56 ;  /* 0x002f383801007387 */ /* 0x000fe80000100a00 */
[----:B------:R-:W-:Y:S04]  /*318b0*/  LDGSTS.E [R3+0x1c400], desc[UR54][R120.64], P6 ;  /* 0x1c40000078037fae */ /* 0x000fe8000b121876 */
[----:B------:R3:W-:Y:S04]  /*318c0*/  STL.64 [R1+0x2f98], R40 ;  /* 0x002f982801007387 */ /* 0x0007e80000100a00 */
[----:B------:R-:W-:Y:S04]  /*318d0*/  LDGSTS.E [R3+0x1cc00], desc[UR54][R104.64], P6 ;  /* 0x1cc0000068037fae */ /* 0x000fe8000b121876 */
[----:B-1----:R-:W3:Y:S04]  /*318e0*/  LDL.64 R120, [R1+0x758] ;  /* 0x0007580001787983 */ /* 0x002ee80000100a00 */
        /* <DEDUP_REMOVED lines=13> */
[----:B------:R-:W3:Y:S04]  /*319c0*/  LDL.64 R74, [R1+0x598] ;  /* 0x00059800014a7983 */ /* 0x000ee80000100a00 */
[----:B--2---:R-:W-:Y:S04]  /*319d0*/  LDGSTS.E [R249+0x500], desc[UR54][R90.64], P6 ;  /* 0x005000005af97fae */ /* 0x004fe8000b121876 */
[----:B----4-:R-:W-:Y:S04]  /*319e0*/  LDGSTS.E [R249+0xd00], desc[UR54][R106.64], P6 ;  /* 0x00d000006af97fae */ /* 0x010fe8000b121876 */
        /* <DEDUP_REMOVED lines=41> */
[----:B------:R-:W4:Y:S04]  /*31c80*/  LDL.64 R158, [R1+0x20] ;  /* 0x00002000019e7983 */ /* 0x000f280000100a00 */
[----:B------:R-:W-:Y:S04]  /*31c90*/  LDGSTS.E [R249+0xb500], desc[UR54][R120.64], P6 ;  /* 0x0b50000078f97fae */ /* 0x000fe8000b121876 */
[----:B------:R-:W-:Y:S04]  /*31ca0*/  LDGSTS.E [R249+0xbd00], desc[UR54][R136.64], P6 ;  /* 0x0bd0000088f97fae */ /* 0x000fe8000b121876 */
        /* <DEDUP_REMOVED lines=12> */
[----:B------:R-:W4:Y:S04]  /*31d70*/  LDL.64 R26, [R1+0x638] ;  /* 0x00063800011a7983 */ /* 0x000f280000100a00 */
[----:B------:R-:W4:Y:S04]  /*31d80*/  LDL.64 R42, [R1+0x600] ;  /* 0x00060000012a7983 */ /* 0x000f280000100a00 */
        /* <DEDUP_REMOVED lines=222> */
[----:B------:R1:W-:Y:S04]  /*32b70*/  LDGSTS.E [R250+0xd700], desc[UR54][R10.64], P6 ;  /* 0x0d7000000afa7fae */ /* 0x0003e8000b121876 */
[----:B------:R-:W-:Y:S04]  /*32b80*/  LDGSTS.E [R250+0xdf00], desc[UR54][R26.64], P6 ;  /* 0x0df000001afa7fae */ /* 0x000fe8000b121876 */
[----:B------:R-:W-:Y:S04]  /*32b90*/  LDGSTS.E [R250+0xe700], desc[UR54][R42.64], P6 ;  /* 0x0e7000002afa7fae */ /* 0x000fe8000b121876 */
[----:B------:R-:W-:Y:S01]  /*32ba0*/  LDGSTS.E [R250+0xef00], desc[UR54][R58.64], P6 ;  /* 0x0ef000003afa7fae */ /* 0x000fe2000b121876 */
[----:B-1----:R-:W1:Y:S03]  /*32bb0*/  LDC R10, c[0x0][0x230] ;  /* 0x00008c00ff0a7b82 */ /* 0x002e660000000800 */
[----:B------:R-:W-:Y:S05]  /*32bc0*/  LDGSTS.E [R250+0xf700], desc[UR54][R74.64], P6 ;  /* 0x0f7000004afa7fae */ /* 0x000fea000b121876 */
[----:B------:R-:W1:Y:S01]  /*32bd0*/  LDC R11, c[0x0][0x230] ;  /* 0x00008c00ff0b7b82 */ /* 0x000e620000000800 */
[----:B--2---:R-:W-:Y:S04]  /*32be0*/  LDGSTS.E [R250+0xff00], desc[UR54][R90.64], P6 ;  /* 0x0ff000005afa7fae */ /* 0x004fe8000b121876 */
[----:B---3--:R-:W-:Y:S04]  /*32bf0*/  LDGSTS.E [R250+0x10700], desc[UR54][R106.64], P6 ;  /* 0x107000006afa7fae */ /* 0x008fe8000b121876 */
        /* <DEDUP_REMOVED lines=10> */
[----:B------:R2:W-:Y:S04]  /*32ca0*/  LDGSTS.E [R250+0x15f00], desc[UR54][R140.64], P6 ;  /* 0x15f000008cfa7fae */ /* 0x0005e8000b121876 */
[----:B------:R-:W-:Y:S01]  /*32cb0*/  LDGSTS.E [R250+0x16700], desc[UR54][R156.64], P6 ;  /* 0x167000009cfa7fae */ /* 0x000fe2000b121876 */
[----:B--2---:R-:W2:Y:S03]  /*32cc0*/  LDC R141, c[0x0][0x230] ;  /* 0x00008c00ff8d7b82 */ /* 0x004ea60000000800 */
[----:B------:R-:W-:Y:S04]  /*32cd0*/  LDGSTS.E [R250+0x16f00], desc[UR54][R172.64], P6 ;  /* 0x16f00000acfa7fae */ /* 0x000fe8000b121876 */
[----:B------:R-:W3:Y:S04]  /*32ce0*/  LDL.LU.64 R156, [R1+0xfc0] ;  /* 0x000fc000019c7983 */ /* 0x000ee80000300a00 */
[----:B------:R-:W-:Y:S04]  /*32cf0*/  LDGSTS.E [R250+0x17700], desc[UR54][R62.64], P6 ;  /* 0x177000003efa7fae */ /* 0x000fe8000b121876 */
[----:B------:R-:W4:Y:S04]  /*32d00*/  LDL.LU.64 R172, [R1+0x4c0] ;  /* 0x0004c00001ac7983 */ /* 0x000f280000300a00 */
[----:B------:R-:W-:Y:S04]  /*32d10*/  LDGSTS.E [R250+0x17f00], desc[UR54][R78.64], P6 ;  /* 0x17f000004efa7fae */ /* 0x000fe8000b121876 */
[----:B------:R-:W2:Y:S04]  /*32d20*/  LDL.LU.64 R62, [R1+0xc50] ;  /* 0x000c5000013e7983 */ /* 0x000ea80000300a00 */
        /* <DEDUP_REMOVED lines=8> */
[----:B------:R1:W-:Y:S04]  /*32db0*/  LDGSTS.E [R250+0x1a700], desc[UR54][R158.64], P6 ;  /* 0x1a7000009efa7fae */ /* 0x0003e8000b121876 */
[----:B------:R-:W-:Y:S04]  /*32dc0*/  LDGSTS.E [R250+0x1af00], desc[UR54][R162.64], P6 ;  /* 0x1af00000a2fa7fae */ /* 0x000fe8000b121876 */
[----:B------:R-:W-:Y:S01]  /*32dd0*/  LDGSTS.E [R250+0x1b700], desc[UR54][R146.64], P6 ;  /* 0x1b70000092fa7fae */ /* 0x000fe2000b121876 */
[----:B-1----:R-:W1:Y:S03]  /*32de0*/  LDC R158, c[0x0][0x238] ;  /* 0x00008e00ff9e7b82 */ /* 0x002e660000000800 */
[----:B------:R-:W-:Y:S04]  /*32df0*/  LDGSTS.E [R250+0x1bf00], desc[UR54][R130.64], P6 ;  /* 0x1bf0000082fa7fae */ /* 0x000fe8000b121876 */
[----:B------:R-:W-:Y:S01]  /*32e00*/  LDGSTS.E [R250+0x1c700], desc[UR54][R114.64], P6 ;  /* 0x1c70000072fa7fae */ /* 0x000fe2000b121876 */
[----:B------:R-:W2:Y:S03]  /*32e10*/  LDC R159, c[0x0][0x230] ;  /* 0x00008c00ff9f7b82 */ /* 0x000ea60000000800 */
[----:B------:R-:W-:Y:S04]  /*32e20*/  LDGSTS.E [R250+0x1cf00], desc[UR54][R98.64], P6 ;  /* 0x1cf0000062fa7fae */ /* 0x000fe8000b121876 */
[----:B------:R-:W-:Y:S04]  /*32e30*/  LDGSTS.E [R250+0x1d700], desc[UR54][R82.64], P6 ;  /* 0x1d70000052fa7fae */ /* 0x000fe8000b121876 */
[----:B------:R-:W-:Y:S04]  /*32e40*/  LDGSTS.E [R250+0x1df00], desc[UR54][R66.64], P6 ;  /* 0x1df0000042fa7fae */ /* 0x000fe8000b121876 */
[----:B------:R-:W-:Y:S01]  /*32e50*/  LDGSTS.E [R250+0x1e700], desc[UR54][R50.64], P6 ;  /* 0x1e70000032fa7fae */ /* 0x000fe2000b121876 */
[----:B-1----:R-:W-:-:S03]  /*32e60*/  IMAD.SHL.U32 R158, R158, 0x40, RZ ;  /* 0x000000409e9e7824 */ /* 0x002fc600078e00ff */
[----:B------:R-:W-:Y:S01]  /*32e70*/  LDGSTS.E [R250+0x1ef00], desc[UR54][R34.64], P6 ;  /* 0x1ef0000022fa7fae */ /* 0x000fe2000b121876 */
[----:B------:R-:W-:-:S03]  /*32e80*/  IMAD.WIDE R40, R158, 0x4, R244 ;  /* 0x000000049e287825 */ /* 0x000fc600078e02f4 */
[----:B------:R-:W-:Y:S01]  /*32e90*/  LDGSTS.E [R250+0x1f700], desc[UR54][R18.64], P6 ;  /* 0x1f70000012fa7fae */ /* 0x000fe2000b121876 */
[----:B------:R-:W1:Y:S03]  /*32ea0*/  LDC R245, c[0x0][0x230] ;  /* 0x00008c00fff57b82 */ /* 0x000e660000000800 */
[----:B------:R2:W-:Y:S04]  /*32eb0*/  STL.64 [R1+0x17e0], R40 ;  /* 0x0017e02801007387 */ /* 0x0005e80000100a00 */
[----:B------:R-:W2:Y:S01]  /*32ec0*/  LDL.LU.64 R142, [R1+0xc78] ;  /* 0x000c7800018e7983 */ /* 0x000ea20000300a00 */
[C---:B------:R-:W-:Y:S01]  /*32ed0*/  IMAD.WIDE R26, R158.reuse, 0x4, R242 ;  /* 0x000000049e1a7825 */ /* 0x040fe200078e02f2 */
[----:B------:R-:W1:Y:S02]  /*32ee0*/  LDC R244, c[0x0][0x230] ;  /* 0x00008c00fff47b82 */ /* 0x000e640000000800 */
[----:B------:R-:W-:Y:S04]  /*32ef0*/  LDGSTS.E [R250+0x1ff00], desc[UR54][R174.64], P6 ;  /* 0x1ff00000aefa7fae */ /* 0x000fe8000b121876 */
[----:B------:R-:W0:Y:S02]  /*32f00*/  LDGDEPBAR ;  /* 0x00000000000079af */ /* 0x000e240000000000 */
[----:B------:R-:W-:Y:S06]  /*32f10*/  BAR.SYNC.DEFER_BLOCKING 0x0 ;  /* 0x0000000000007b1d */ /* 0x000fec0000010000 */
[----:B------:R2:W-:Y:S04]  /*32f20*/  STL.64 [R1+0x17e8], R26 ;  /* 0x0017e81a01007387 */ /* 0x0005e80000100a00 */
[----:B------:R-:W-:Y:S01]  /*32f30*/  @!PT LDS RZ, [RZ] ;  /* 0x00000000fffff984 */ /* 0x000fe20000000800 */
[----:B------:R-:W-:Y:S01]  /*32f40*/  @!PT LDS RZ, [RZ] ;  /* 0x00000000fffff984 */ /* 0x000fe20000000800 */
[----:B------:R-:W-:Y:S01]  /*32f50*/  @!PT LDS RZ, [RZ] ;  /* 0x00000000fffff984 */ /* 0x000fe20000000800 */
[----:B------:R2:W-:Y:S04]  /*32f60*/  LDGSTS.E [R251+0x48000], desc[UR54][R40.64], !P1 ;  /* 0x4800000028fb7fae */ /* 0x0005e8000c921876 */
[----:B------:R2:W-:Y:S01]  /*32f70*/  LDGSTS.E [R251+0x48100], desc[UR54][R26.64], !P1 ;  /* 0x481000001afb7fae */ /* 0x0005e2000c921876 */
[----:B---3--:R-:W-:-:S04]  /*32f80*/  IMAD.WIDE R56, R158, 0x4, R156 ;  /* 0x000000049e387825 */ /* 0x008fc800078e029c */
[C---:B----4-:R-:W-:Y:S01]  /*32f90*/  IMAD.WIDE R44, R158.reuse, 0x4, R172 ;  /* 0x000000049e2c7825 */ /* 0x050fe200078e02ac */
[----:B------:R3:W-:Y:S03]  /*32fa0*/  STL.64 [R1+0x1630], R56 ;  /* 0x0016303801007387 */ /* 0x0007e60000100a00 */
[C---:B--2---:R-:W-:Y:S01]  /*32fb0*/  IMAD.WIDE R42, R158.reuse, 0x4, R62 ;  /* 0x000000049e2a7825 */ /* 0x044fe200078e023e */
[----:B------:R2:W-:Y:S03]  /*32fc0*/  STL.64 [R1+0x1638], R44 ;  /* 0x0016382c01007387 */ /* 0x0005e60000100a00 */
[----:B------:R-:W-:Y:S01]  /*32fd0*/  VIADD R242, R159, 0xffffffa7 ;  /* 0xffffffa79ff27836 */ /* 0x000fe20000000000 */
[----:B------:R-:W4:Y:S01]  /*32fe0*/  LDL.LU.64 R156, [R1+0xc80] ;  /* 0x000c8000019c7983 */ /* 0x000f220000300a00 */
[----:B------:R-:W1:Y:S01]  /*32ff0*/  LDC R159, c[0x0][0x230] ;  /* 0x00008c00ff9f7b82 */ /* 0x000e620000000800 */
[----:B------:R-:W-:-:S02]  /*33000*/  IMAD.WIDE R40, R158, 0x4, R78 ;  /* 0x000000049e287825 */ /* 0x000fc400078e024e */
[----:B------:R-:W4:Y:S04]  /*33010*/  LDL.LU.64 R172, [R1+0xc88] ;  /* 0x000c880001ac7983 */ /* 0x000f280000300a00 */
[----:B------:R2:W-:Y:S01]  /*33020*/  STL.64 [R1+0x1648], R42 ;  /* 0x0016482a01007387 */ /* 0x0005e20000100a00 */
[----:B------:R-:W-:Y:S01]  /*33030*/  ISETP.GE.U32.AND P6, PT, R252, 0x7fffff6c, PT ;  /* 0x7fffff6cfc00780c */ /* 0x000fe20003fc6070 */
[----:B------:R-:W1:Y:S02]  /*33040*/  LDC R27, c[0x0][0x230] ;  /* 0x00008c00ff1b7b82 */ /* 0x000e640000000800 */
[----:B------:R3:W-:Y:S04]  /*33050*/  LDGSTS.E [R251+0x48800], desc[UR54][R56.64], !P2 ;  /* 0x4880000038fb7fae */ /* 0x0007e8000d121876 */
[----:B------:R1:W-:Y:S02]  /*33060*/  STL.64 [R1+0x1658], R40 ;  /* 0x0016582801007387 */ /* 0x0003e40000100a00 */
[----:B------:R-:W1:Y:S02]  /*33070*/  LDC R252, c[0x0][0x230] ;  /* 0x00008c00fffc7b82 */ /* 0x000e640000000800 */
[----:B------:R-:W4:Y:S04]  /*33080*/  LDL.LU.64 R62, [R1+0xc90] ;  /* 0x000c9000013e7983 */ /* 0x000f280000300a00 */
[----:B------:R2:W-:Y:S01]  /*33090*/  LDGSTS.E [R251+0x48900], desc[UR54][R44.64], !P2 ;  /* 0x489000002cfb7fae */ /* 0x0005e2000d121876 */
[C---:B---3--:R-:W-:Y:S01]  /*330a0*/  IMAD.WIDE R56, R158.reuse, 0x4, R94 ;  /* 0x000000049e387825 */ /* 0x048fe200078e025e */
[----:B------:R-:W3:Y:S02]  /*330b0*/  LDC R26, c[0x0][0x230] ;  /* 0x00008c00ff1a7b82 */ /* 0x000ee40000000800 */
[----:B------:R-:W4:Y:S04]  /*330c0*/  LDL.LU.64 R78, [R1+0xc98] ;  /* 0x000c9800014e7983 */ /* 0x000f280000300a00 */
[----:B------:R2:W-:Y:S02]  /*330d0*/  LDGSTS.E [R251+0x49000], desc[UR54][R42.64], !P3 ;  /* 0x490000002afb7fae */ /* 0x0005e4000d921876 */
[----:B--2---:R-:W-:-:S02]  /*330e0*/  IMAD.WIDE R44, R158, 0x4, R110 ;  /* 0x000000049e2c7825 */ /* 0x004fc400078e026e */
[----:B------:R1:W-:Y:S04]  /*330f0*/  LDGSTS.E [R251+0x49100], desc[UR54][R40.64], !P3 ;  /* 0x4910000028fb7fae */ /* 0x0003e8000d921876 */
[----:B------:R-:W-:Y:S01]  /*33100*/  STL.64 [R1+0x1668], R56 ;  /* 0x0016683801007387 */ /* 0x000fe20000100a00 */
[----:B------:R-:W-:-:S03]  /*33110*/  IMAD.WIDE R42, R158, 0x4, R126 ;  /* 0x000000049e2a7825 */ /* 0x000fc600078e027e */
[----:B------:R4:W-:Y:S04]  /*33120*/  STL.64 [R1+0x1678], R44 ;  /* 0x0016782c01007387 */ /* 0x0009e80000100a00 */
[----:B------:R-:W2:Y:S04]  /*33130*/  LDL.LU.64 R94, [R1+0xca0] ;  /* 0x000ca000015e7983 */ /* 0x000ea80000300a00 */
[----:B------:R-:W2:Y:S04]  /*33140*/  LDL.LU.64 R110, [R1+0xca8] ;  /* 0x000ca800016e7983 */ /* 0x000ea80000300a00 */
[----:B------:R4:W-:Y:S01]  /*33150*/  STL.64 [R1+0x1688], R42 ;  /* 0x0016882a01007387 */ /* 0x0009e20000100a00 */
[----:B------:R-:W-:Y:S01]  /*33160*/  ISETP.GE.U32.AND P1, PT, R242, 0x7fffff68, PT ;  /* 0x7fffff68f200780c */ /* 0x000fe20003f26070 */
[----:B-1----:R-:W-:-:S02]  /*33170*/  IMAD.WIDE R40, R158, 0x4, R142 ;  /* 0x000000049e287825 */ /* 0x002fc400078e028e */
[----:B------:R-:W-:Y:S04]  /*33180*/  LDGSTS.E [R251+0x49800], desc[UR54][R56.64], !P4 ;  /* 0x4980000038fb7fae */ /* 0x000fe8000e121876 */
[----:B------:R1:W-:Y:S04]  /*33190*/  STL.64 [R1+0x1698], R40 ;  /* 0x0016982801007387 */ /* 0x0003e80000100a00 */
[----:B------:R-:W2:Y:S04]  /*331a0*/  LDL.LU.64 R126, [R1+0xcb0] ;  /* 0x000cb000017e7983 */ /* 0x000ea80000300a00 */
[----:B------:R-:W2:Y:S01]  /*331b0*/  LDL.LU.64 R142, [R1+0xcb8] ;  /* 0x000cb800018e7983 */ /* 0x000ea20000300a00 */
[----:B------:R-:W-:-:S02]  /*331c0*/  VIADD R243, R141, 0xffffffa3 ;  /* 0xffffffa38df37836 */ /* 0x000fc40000000000 */
[----:B------:R-:W-:Y:S01]  /*331d0*/  VIADD R242, R159, 0xffffff9f ;  /* 0xffffff9f9ff27836 */ /* 0x000fe20000000000 */
[----:B------:R4:W-:Y:S01]  /*331e0*/  LDGSTS.E [R251+0x49900], desc[UR54][R44.64], !P4 ;  /* 0x499000002cfb7fae */ /* 0x0009e2000e121876 */
[----:B------:R-:W2:Y:S01]  /*331f0*/  LDC R159, c[0x0][0x23c] ;  /* 0x00008f00ff9f7b82 */ /* 0x000ea20000000800 */
[----:B------:R-:W-:Y:S01]  /*33200*/  ISETP.GE.U32.AND P2, PT, R243, 0x7fffff64, PT ;  /* 0x7fffff64f300780c */ /* 0x000fe20003f46070 */
[----:B------:R-:W-:Y:S01]  /*33210*/  VIADD R243, R252, 0xffffff9b ;  /* 0xffffff9bfcf37836 */ /* 0x000fe20000000000 */
[----:B------:R-:W-:Y:S01]  /*33220*/  ISETP.GE.U32.AND P3, PT, R242, 0x7fffff60, PT ;  /* 0x7fffff60f200780c */ /* 0x000fe20003f66070 */
[----:B------:R1:W-:Y:S01]  /*33230*/  LDGSTS.E [R251+0x4a000], desc[UR54][R42.64], !P5 ;  /* 0x4a0000002afb7fae */ /* 0x0003e2000e921876 */
[----:B------:R-:W-:Y:S02]  /*33240*/  IADD3 R242, R10, -0x69, RZ ;  /* 0xffffff970af27810 */ /* 0x000fe40007ffe0ff */
[----:B------:R-:W-:Y:S01]  /*33250*/  ISETP.GE.U32.AND P4, PT, R243, 0x7fffff5c, PT ;  /* 0x7fffff5cf300780c */ /* 0x000fe20003f86070 */
[----:B------:R1:W-:Y:S01]  /*33260*/  LDGSTS.E [R251+0x4a100], desc[UR54][R40.64], !P5 ;  /* 0x4a10000028fb7fae */ /* 0x0003e2000e921876 */
[----:B------:R-:W-:Y:S01]  /*33270*/  ISETP.GE.U32.AND P5, PT, R242, 0x7fffff58, PT ;  /* 0x7fffff58f200780c */ /* 0x000fe20003fa6070 */
[----:B------:R-:W-:Y:S01]  /*33280*/  VIADD R243, R27, 0xffffff93 ;  /* 0xffffff931bf37836 */ /* 0x000fe20000000000 */
[----:B------:R-:W2:Y:S01]  /*33290*/  LDC R10, c[0x0][0x230] ;  /* 0x00008c00ff0a7b82 */ /* 0x000ea20000000800 */
[----:B---3--:R-:W-:-:S07]  /*332a0*/  VIADD R242, R26, 0xffffff8f ;  /* 0xffffff8f1af27836 */ /* 0x008fce0000000000 */
[----:B------:R-:W3:Y:S01]  /*332b0*/  LDC R252, c[0x0][0x230] ;  /* 0x00008c00fffc7b82 */ /* 0x000ee20000000800 */
[----:B----4-:R-:W-:-:S04]  /*332c0*/  IMAD.WIDE R44, R158, 0x4, R156 ;  /* 0x000000049e2c7825 */ /* 0x010fc800078e029c */
[C---:B-1----:R-:W-:Y:S01]  /*332d0*/  IMAD.WIDE R42, R158.reuse, 0x4, R172 ;  /* 0x000000049e2a7825 */ /* 0x042fe200078e02ac */
[----:B------:R1:W-:Y:S04]  /*332e0*/  STL.64 [R1+0x16a8], R44 ;  /* 0x0016a82c01007387 */ /* 0x0003e80000100a00 */
[----:B------:R-:W-:Y:S04]  /*332f0*/  STL.64 [R1+0x16b8], R42 ;  /* 0x0016b82a01007387 */ /* 0x000fe80000100a00 */
[----:B------:R-:W4:Y:S04]  /*33300*/  LDL.LU.64 R156, [R1+0xcc0] ;  /* 0x000cc000019c7983 */ /* 0x000f280000300a00 */
[----:B------:R-:W3:Y:S01]  /*33310*/  LDL.LU.64 R172, [R1+0xcc8] ;  /* 0x000cc80001ac7983 */ /* 0x000ee20000300a00 */
[----:B------:R-:W-:-:S03]  /*33320*/  IMAD.WIDE R40, R158, 0x4, R62 ;  /* 0x000000049e287825 */ /* 0x000fc600078e023e */
[----:B------:R1:W-:Y:S01]  /*33330*/  LDGSTS.E [R251+0x4a800], desc[UR54][R44.64], !P6 ;  /* 0x4a8000002cfb7fae */ /* 0x0003e2000f121876 */
[----:B------:R-:W-:-:S03]  /*33340*/  IMAD.WIDE R26, R158, 0x4, R78 ;  /* 0x000000049e1a7825 */ /* 0x000fc600078e024e */
[----:B------:R-:W-:Y:S04]  /*33350*/  STL.64 [R1+0x16c8], R40 ;  /* 0x0016c82801007387 */ /* 0x000fe80000100a00 */
[----:B------:R1:W-:Y:S04]  /*33360*/  STL.64 [R1+0x16d8], R26 ;  /* 0x0016d81a01007387 */ /* 0x0003e80000100a00 */
[----:B------:R-:W3:Y:S04]  /*33370*/  LDL.LU.64 R62, [R1+0xcd0] ;  /* 0x000cd000013e7983 */ /* 0x000ee80000300a00 */
[----:B------:R-:W3:Y:S04]  /*33380*/  LDL.LU.64 R78, [R1+0xcd8] ;  /* 0x000cd800014e7983 */ /* 0x000ee80000300a00 */
[----:B------:R-:W-:Y:S01]  /*33390*/  LDGSTS.E [R251+0x4a900], desc[UR54][R42.64], !P6 ;  /* 0x4a9000002afb7fae */ /* 0x000fe2000f121876 */
[----:B--2---:R-:W-:-:S03]  /*333a0*/  IMAD.WIDE R56, R158, 0x4, R94 ;  /* 0x000000049e387825 */ /* 0x004fc600078e025e */
[----:B------:R-:W-:Y:S01]  /*333b0*/  LDGSTS.E [R251+0x4b000], desc[UR54][R40.64], !P1 ;  /* 0x4b00000028fb7fae */ /* 0x000fe2000c921876 */
[----:B-1----:R-:W-:-:S03]  /*333c0*/  IMAD.WIDE R44, R158, 0x4, R110 ;  /* 0x000000049e2c7825 */ /* 0x002fc600078e026e */
[----:B------:R4:W-:Y:S04]  /*333d0*/  STL.64 [R1+0x16e8], R56 ;  /* 0x0016e83801007387 */ /* 0x0009e80000100a00 */
[----:B------:R3:W-:Y:S04]  /*333e0*/  STL.64 [R1+0x16f8], R44 ;  /* 0x0016f82c01007387 */ /* 0x0007e80000100a00 */
[----:B------:R-:W2:Y:S04]  /*333f0*/  LDL.LU.64 R94, [R1+0xce0] ;  /* 0x000ce000015e7983 */ /* 0x000ea80000300a00 */
[----:B------:R-:W2:Y:S04]  /*33400*/  LDL.LU.64 R110, [R1+0xce8] ;  /* 0x000ce800016e7983 */ /* 0x000ea80000300a00 */
[----:B------:R1:W-:Y:S04]  /*33410*/  LDGSTS.E [R251+0x4b100], desc[UR54][R26.64], !P1 ;  /* 0x4b1000001afb7fae */ /* 0x0003e8000c921876 */
[----:B------:R4:W-:Y:S01]  /*33420*/  LDGSTS.E [R251+0x4b800], desc[UR54][R56.64], !P2 ;  /* 0x4b80000038fb7fae */ /* 0x0009e2000d121876 */
[----:B-1----:R-:W1:Y:S03]  /*33430*/  LDC R26, c[0x0][0x230] ;  /* 0x00008c00ff1a7b82 */ /* 0x002e660000000800 */
[----:B------:R3:W-:Y:S01]  /*33440*/  LDGSTS.E [R251+0x4b900], desc[UR54][R44.64], !P2 ;  /* 0x4b9000002cfb7fae */ /* 0x0007e2000d121876 */
[----:B------:R-:W-:-:S04]  /*33450*/  IMAD.WIDE R42, R158, 0x4, R126 ;  /* 0x000000049e2a7825 */ /* 0x000fc800078e027e */
[----:B------:R-:W-:Y:S01]  /*33460*/  IMAD.WIDE R40, R158, 0x4, R142 ;  /* 0x000000049e287825 */ /* 0x000fe200078e028e */
[----:B------:R1:W-:Y:S04]  /*33470*/  STL.64 [R1+0x1708], R42 ;  /* 0x0017082a01007387 */ /* 0x0003e80000100a00 */
[----:B------:R1:W-:Y:S04]  /*33480*/  STL.64 [R1+0x1718], R40 ;  /* 0x0017182801007387 */ /* 0x0003e80000100a00 */
[----:B------:R-:W2:Y:S04]  /*33490*/  LDL.LU.64 R126, [R1+0xcf0] ;  /* 0x000cf000017e7983 */ /* 0x000ea80000300a00 */
[----:B------:R-:W2:Y:S01]  /*334a0*/  LDL.LU.64 R142, [R1+0xcf8] ;  /* 0x000cf800018e7983 */ /* 0x000ea20000300a00 */
[----:B------:R-:W-:Y:S01]  /*334b0*/  ISETP.GE.U32.AND P1, PT, R242, 0x7fffff50, PT ;  /* 0x7fffff50f200780c */ /* 0x000fe20003f26070 */
[----:B------:R-:W-:-:S02]  /*334c0*/  VIADD R242, R11, 0xffffff87 ;  /* 0xffffff870bf27836 */ /* 0x000fc40000000000 */
[----:B------:R1:W-:Y:S01]  /*334d0*/  LDGSTS.E [R251+0x4c000], desc[UR54][R42.64], !P3 ;  /* 0x4c0000002afb7fae */ /* 0x0003e2000d921876 */
[----:B------:R-:W-:Y:S01]  /*334e0*/  ISETP.GE.U32.AND P6, PT, R243, 0x7fffff54, PT ;  /* 0x7fffff54f300780c */ /* 0x000fe20003fc6070 */
[----:B------:R-:W2:Y:S02]  /*334f0*/  LDC R11, c[0x0][0x230] ;  /* 0x00008c00ff0b7b82 */ /* 0x000ea40000000800 */
[----:B------:R1:W-:Y:S01]  /*33500*/  LDGSTS.E [R251+0x4c100], desc[UR54][R40.64], !P3 ;  /* 0x4c10000028fb7fae */ /* 0x0003e2000d921876 */
[----:B------:R-:W-:Y:S02]  /*33510*/  ISETP.GE.U32.AND P3, PT, R242, 0x7fffff48, PT ;  /* 0x7fffff48f200780c */ /* 0x000fe40003f66070 */
[----:B------:R-:W-:Y:S01]  /*33520*/  IADD3 R242, R10, -0x42, RZ ;  /* 0xffffffbe0af27810 */ /* 0x000fe20007ffe0ff */
[C---:B----4-:R-:W-:Y:S02]  /*33530*/  IMAD.WIDE R56, R158.reuse, 0x4, R156 ;  /* 0x000000049e387825 */ /* 0x050fe400078e029c */
[----:B------:R-:W4:Y:S02]  /*33540*/  LDC R10, c[0x0][0x230] ;  /* 0x00008c00ff0a7b82 */ /* 0x000f240000000800 */
[C---:B---3--:R-:W-:Y:S01]  /*33550*/  IMAD.WIDE R44, R158.reuse, 0x4, R172 ;  /* 0x000000049e2c7825 */ /* 0x048fe200078e02ac */
[----:B------:R-:W-:Y:S04]  /*33560*/  STL.64 [R1+0x1728], R56 ;  /* 0x0017283801007387 */ /* 0x000fe80000100a00 */
[----:B------:R2:W-:Y:S04]  /*33570*/  STL.64 [R1+0x1738], R44 ;  /* 0x0017382c01007387 */ /* 0x0005e80000100a00 */
[----:B------:R-:W3:Y:S04]  /*33580*/  LDL.LU.64 R156, [R1+0xd00] ;  /* 0x000d0000019c7983 */ /* 0x000ee80000300a00 */
[----:B------:R-:W4:Y:S04]  /*33590*/  LDL.LU.64 R172, [R1+0xd08] ;  /* 0x000d080001ac7983 */ /* 0x000f280000300a00 */
[----:B------:R-:W-:Y:S01]  /*335a0*/  LDGSTS.E [R251+0x4c800], desc[UR54][R56.64], !P4 ;  /* 0x4c80000038fb7fae */ /* 0x000fe2000e121876 */
[----:B-1----:R-:W-:-:S03]  /*335b0*/  IMAD.WIDE R42, R158, 0x4, R62 ;  /* 0x000000049e2a7825 */ /* 0x002fc600078e023e */
[----:B------:R2:W-:Y:S01]  /*335c0*/  LDGSTS.E [R251+0x4c900], desc[UR54][R44.64], !P4 ;  /* 0x4c9000002cfb7fae */ /* 0x0005e2000e121876 */
[----:B------:R-:W-:-:S03]  /*335d0*/  IMAD.WIDE R40, R158, 0x4, R78 ;  /* 0x000000049e287825 */ /* 0x000fc600078e024e */
[----:B------:R1:W-:Y:S04]  /*335e0*/  STL.64 [R1+0x1748], R42 ;  /* 0x0017482a01007387 */ /* 0x0003e80000100a00 */
[----:B------:R1:W-:Y:S04]  /*335f0*/  STL.64 [R1+0x1758], R40 ;  /* 0x0017582801007387 */ /* 0x0003e80000100a00 */
[----:B------:R-:W4:Y:S04]  /*33600*/  LDL.LU.64 R62, [R1+0xd10] ;  /* 0x000d1000013e7983 */ /* 0x000f280000300a00 */
[----:B------:R1:W-:Y:S04]  /*33610*/  LDGSTS.E [R251+0x4d000], desc[UR54][R42.64], !P5 ;  /* 0x4d0000002afb7fae */ /* 0x0003e8000e921876 */
[----:B------:R-:W4:Y:S01]  /*33620*/  LDL.LU.64 R78, [R1+0xd18] ;  /* 0x000d1800014e7983 */ /* 0x000f220000300a00 */
[----:B--2---:R-:W-:-:S03]  /*33630*/  IMAD.WIDE R44, R158, 0x4, R94 ;  /* 0x000000049e2c7825 */ /* 0x004fc600078e025e */
[----:B------:R2:W-:Y:S01]  /*33640*/  LDGSTS.E [R251+0x4d100], desc[UR54][R40.64], !P5 ;  /* 0x4d10000028fb7fae */ /* 0x0005e2000e921876 */
[----:B------:R-:W-:Y:S01]  /*33650*/  ISETP.GE.U32.AND P5, PT, R242, 0x7fffff7f, PT ;  /* 0x7fffff7ff200780c */ /* 0x000fe20003fa6070 */
[----:B-1----:R-:W-:Y:S02]  /*33660*/  IMAD.WIDE R42, R158, 0x4, R110 ;  /* 0x000000049e2a7825 */ /* 0x002fe400078e026e */
[----:B------:R-:W-:Y:S02]  /*33670*/  STL.64 [R1+0x1768], R44 ;  /* 0x0017682c01007387 */ /* 0x000fe40000100a00 */
[----:B------:R-:W-:Y:S02]  /*33680*/  VIADD R242, R26, 0xffffffb6 ;  /* 0xffffffb61af27836 */ /* 0x000fe40000000000 */
[----:B------:R-:W-:Y:S04]  /*33690*/  STL.64 [R1+0x1778], R42 ;  /* 0x0017782a01007387 */ /* 0x000fe80000100a00 */
[----:B------:R-:W4:Y:S04]  /*336a0*/  LDL.LU.64 R94, [R1+0xd20] ;  /* 0x000d2000015e7983 */ /* 0x000f280000300a00 */
[----:B------:R-:W4:Y:S01]  /*336b0*/  LDL.LU.64 R110, [R1+0xd28] ;  /* 0x000d2800016e7983 */ /* 0x000f220000300a00 */
[----:B------:R-:W-:-:S02]  /*336c0*/  VIADD R243, R245, 0xffffff8b ;  /* 0xffffff8bf5f37836 */ /* 0x000fc40000000000 */
[----:B------:R-:W1:Y:S01]  /*336d0*/  LDC R245, c[0x0][0x230] ;  /* 0x00008c00fff57b82 */ /* 0x000e620000000800 */
[----:B------:R-:W-:Y:S01]  /*336e0*/  LDGSTS.E [R251+0x4d800], desc[UR54][R44.64], !P6 ;  /* 0x4d8000002cfb7fae */ /* 0x000fe2000f121876 */
[----:B--2---:R-:W-:-:S04]  /*336f0*/  IMAD.WIDE R40, R158, 0x4, R126 ;  /* 0x000000049e287825 */ /* 0x004fc800078e027e */
[----:B------:R-:W-:Y:S01]  /*33700*/  IMAD.WIDE R26, R158, 0x4, R142 ;  /* 0x000000049e1a7825 */ /* 0x000fe200078e028e */
[----:B------:R-:W-:Y:S04]  /*33710*/  STL.64 [R1+0x1788], R40 ;  /* 0x0017882801007387 */ /* 0x000fe80000100a00 */
[----:B------:R2:W-:Y:S04]  /*33720*/  STL.64 [R1+0x1798], R26 ;  /* 0x0017981a01007387 */ /* 0x0005e80000100a00 */
[----:B------:R-:W4:Y:S04]  /*33730*/  LDL.LU.64 R126, [R1+0xd30] ;  /* 0x000d3000017e7983 */ /* 0x000f280000300a00 */
[----:B------:R-:W4:Y:S01]  /*33740*/  LDL.LU.64 R142, [R1+0xd38] ;  /* 0x000d3800018e7983 */ /* 0x000f220000300a00 */
[----:B------:R-:W-:-:S03]  /*33750*/  ISETP.GE.U32.AND P2, PT, R243, 0x7fffff4c, PT ;  /* 0x7fffff4cf300780c */ /* 0x000fc60003f46070 */
[----:B------:R-:W-:Y:S04]  /*33760*/  LDGSTS.E [R251+0x4d900], desc[UR54][R42.64], !P6 ;  /* 0x4d9000002afb7fae */ /* 0x000fe8000f121876 */
[----:B------:R-:W-:Y:S04]  /*33770*/  LDGSTS.E [R251+0x4e000], desc[UR54][R40.64], !P1 ;  /* 0x4e00000028fb7fae */ /* 0x000fe8000c921876 */
[----:B------:R2:W-:Y:S01]  /*33780*/  LDGSTS.E [R251+0x4e100], desc[UR54][R26.64], !P1 ;  /* 0x4e1000001afb7fae */ /* 0x0005e2000c921876 */
[C---:B---3--:R-:W-:Y:S01]  /*33790*/  IMAD.WIDE R56, R158.reuse, 0x4, R156 ;  /* 0x000000049e387825 */ /* 0x048fe200078e029c */
[----:B--2---:R-:W2:Y:S03]  /*337a0*/  LDC R26, c[0x0][0x230] ;  /* 0x00008c00ff1a7b82 */ /* 0x004ea60000000800 */
[C---:B----4-:R-:W-:Y:S01]  /*337b0*/  IMAD.WIDE R44, R158.reuse, 0x4, R172 ;  /* 0x000000049e2c7825 */ /* 0x050fe200078e02ac */
[----:B------:R3:W-:Y:S04]  /*337c0*/  STL.64 [R1+0x17a8], R56 ;  /* 0x0017a83801007387 */ /* 0x0007e80000100a00 */
[----:B------:R4:W-:Y:S04]  /*337d0*/  STL.64 [R1+0x17b8], R44 ;  /* 0x0017b82c01007387 */ /* 0x0009e80000100a00 */
[----:B------:R-:W2:Y:S04]  /*337e0*/  LDL.LU.64 R156, [R1+0xd40] ;  /* 0x000d4000019c7983 */ /* 0x000ea80000300a00 */
[----:B------:R-:W2:Y:S04]  /*337f0*/  LDL.LU.64 R172, [R1+0xd48] ;  /* 0x000d480001ac7983 */ /* 0x000ea80000300a00 */
[----:B------:R3:W-:Y:S01]  /*33800*/  LDGSTS.E [R251+0x4e800], desc[UR54][R56.64], !P2 ;  /* 0x4e80000038fb7fae */ /* 0x0007e2000d121876 */
[----:B------:R-:W-:-:S03]  /*33810*/  IMAD.WIDE R42, R158, 0x4, R62 ;  /* 0x000000049e2a7825 */ /* 0x000fc600078e023e */
[----:B------:R4:W-:Y:S01]  /*33820*/  LDGSTS.E [R251+0x4e900], desc[UR54][R44.64], !P2 ;  /* 0x4e9000002cfb7fae */ /* 0x0009e2000d121876 */
[----:B------:R-:W-:-:S03]  /*33830*/  IMAD.WIDE R40, R158, 0x4, R78 ;  /* 0x000000049e287825 */ /* 0x000fc600078e024e */
[----:B------:R1:W-:Y:S04]  /*33840*/  STL.64 [R1+0x17c0], R42 ;  /* 0x0017c02a01007387 */ /* 0x0003e80000100a00 */
[----:B------:R1:W-:Y:S04]  /*33850*/  STL.64 [R1+0x17c8], R40 ;  /* 0x0017c82801007387 */ /* 0x0003e80000100a00 */
[----:B------:R-:W2:Y:S04]  /*33860*/  LDL.LU.64 R62, [R1+0xd50] ;  /* 0x000d5000013e7983 */ /* 0x000ea80000300a00 */
[----:B------:R-:W2:Y:S01]  /*33870*/  LDL.LU.64 R78, [R1+0xd58] ;  /* 0x000d5800014e7983 */ /* 0x000ea20000300a00 */
[----:B---3--:R-:W-:-:S03]  /*33880*/  IMAD.WIDE R56, R158, 0x4, R94 ;  /* 0x000000049e387825 */ /* 0x008fc600078e025e */
[----:B------:R1:W-:Y:S01]  /*33890*/  LDGSTS.E [R251+0x4f000], desc[UR54][R42.64], !P3 ;  /* 0x4f0000002afb7fae */ /* 0x0003e2000d921876 */
[----:B----4-:R-:W-:-:S03]  /*338a0*/  IMAD.WIDE R44, R158, 0x4, R110 ;  /* 0x000000049e2c7825 */ /* 0x010fc600078e026e */
[----:B------:R3:W-:Y:S04]  /*338b0*/  LDGSTS.E [R251+0x4f100], desc[UR54][R40.64], !P3 ;  /* 0x4f10000028fb7fae */ /* 0x0007e8000d921876 */
[----:B------:R-:W-:Y:S04]  /*338c0*/  STL.64 [R1+0x17d0], R56 ;  /* 0x0017d03801007387 */ /* 0x000fe80000100a00 */
[----:B------:R4:W-:Y:S04]  /*338d0*/  STL.64 [R1+0x17d8], R44 ;  /* 0x0017d82c01007387 */ /* 0x0009e80000100a00 */
[----:B------:R-:W4:Y:S04]  /*338e0*/  LDL.LU.64 R94, [R1+0xd60] ;  /* 0x000d6000015e7983 */ /* 0x000f280000300a00 */
[----:B------:R-:W4:Y:S01]  /*338f0*/  LDL.LU.64 R110, [R1+0xd68] ;  /* 0x000d6800016e7983 */ /* 0x000f220000300a00 */
[----:B-1----:R-:W-:-:S04]  /*33900*/  IMAD.WIDE R42, R158, 0x4, R126 ;  /* 0x000000049e2a7825 */ /* 0x002fc800078e027e */
[----:B---3--:R-:W-:Y:S01]  /*33910*/  IMAD.WIDE R40, R158, 0x4, R142 ;  /* 0x000000049e287825 */ /* 0x008fe200078e028e */
[----:B------:R1:W-:Y:S04]  /*33920*/  STL.64 [R1+0xcc0], R42 ;  /* 0x000cc02a01007387 */ /* 0x0003e80000100a00 */
[----:B------:R3:W-:Y:S04]  /*33930*/  STL.64 [R1+0xcd8], R40 ;  /* 0x000cd82801007387 */ /* 0x0007e80000100a00 */
[----:B------:R-:W3:Y:S04]  /*33940*/  LDL.LU.64 R126, [R1+0xd70] ;  /* 0x000d7000017e7983 */ /* 0x000ee80000300a00 */
[----:B------:R-:W3:Y:S01]  /*33950*/  LDL.LU.64 R142, [R1+0xd78] ;  /* 0x000d7800018e7983 */ /* 0x000ee20000300a00 */
[----:B------:R-:W-:Y:S01]  /*33960*/  VIADD R243, R244, 0xffffff83 ;  /* 0xffffff83f4f37836 */ /* 0x000fe20000000000 */
[----:B------:R-:W-:Y:S01]  /*33970*/  ISETP.GE.U32.AND P1, PT, R242, 0x7fffff77, PT ;  /* 0x7fffff77f200780c */ /* 0x000fe20003f26070 */
[----:B------:R-:W3:Y:S03]  /*33980*/  LDC R244, c[0x0][0x230] ;  /* 0x00008c00fff47b82 */ /* 0x000ee60000000800 */
[----:B------:R-:W-:Y:S01]  /*33990*/  ISETP.GE.U32.AND P4, PT, R243, 0x7fffff44, PT ;  /* 0x7fffff44f300780c */ /* 0x000fe20003f86070 */
[----:B------:R-:W-:-:S02]  /*339a0*/  VIADD R243, R252, 0xffffffba ;  /* 0xffffffbafcf37836 */ /* 0x000fc40000000000 */
[----:B------:R-:W-:Y:S02]  /*339b0*/  VIADD R242, R11, 0xffffffae ;  /* 0xffffffae0bf27836 */ /* 0x000fe40000000000 */
[----:B------:R-:W3:Y:S01]  /*339c0*/  LDC R11, c[0x0][0x230] ;  /* 0x00008c00ff0b7b82 */ /* 0x000ee20000000800 */
[----:B------:R-:W-:Y:S02]  /*339d0*/  ISETP.GE.U32.AND P6, PT, R243, 0x7fffff7b, PT ;  /* 0x7fffff7bf300780c */ /* 0x000fe40003fc6070 */
[----:B------:R-:W-:Y:S02]  /*339e0*/  ISETP.GE.U32.AND P3, PT, R242, 0x7fffff6f, PT ;  /* 0x7fffff6ff200780c */ /* 0x000fe40003f66070 */
[----:B------:R-:W-:-:S03]  /*339f0*/  IADD3 R242, R10, -0x5a, RZ ;  /* 0xffffffa60af27810 */ /* 0x000fc60007ffe0ff */
[----:B------:R-:W-:Y:S01]  /*33a00*/  LDGSTS.E [R251+0x4f800], desc[UR54][R56.64], !P4 ;  /* 0x4f80000038fb7fae */ /* 0x000fe2000e121876 */
[----:B------:R-:W-:Y:S01]  /*33a10*/  VIADD R243, R245, 0xffffffb2 ;  /* 0xffffffb2f5f37836 */ /* 0x000fe20000000000 */
[----:B------:R-:W3:Y:S02]  /*33a20*/  LDC R10, c[0x0][0x230] ;  /* 0x00008c00ff0a7b82 */ /* 0x000ee40000000800 */
[----:B------:R4:W-:Y:S04]  /*33a30*/  LDGSTS.E [R251+0x4f900], desc[UR54][R44.64], !P4 ;  /* 0x4f9000002cfb7fae */ /* 0x0009e8000e121876 */
[----:B------:R1:W-:Y:S02]  /*33a40*/  LDGSTS.E [R246+0x48200], desc[UR54][R42.64], !P5 ;  /* 0x482000002af67fae */ /* 0x0003e4000e921876 */
[----:B------:R-:W3:Y:S02]  /*33a50*/  LDC R252, c[0x0][0x230] ;  /* 0x00008c00fffc7b82 */ /* 0x000ee40000000800 */
[----:B------:R3:W-:Y:S01]  /*33a60*/  LDGSTS.E [R246+0x48300], desc[UR54][R40.64], !P5 ;  /* 0x4830000028f67fae */ /* 0x0007e2000e921876 */
[----:B------:R-:W-:Y:S01]  /*33a70*/  ISETP.GE.U32.AND P5, PT, R242, 0x7fffff67, PT ;  /* 0x7fffff67f200780c */ /* 0x000fe20003fa6070 */
[----:B--2---:R-:W-:-:S04]  /*33a80*/  VIADD R242, R26, 0xffffff9e ;  /* 0xffffff9e1af27836 */ /* 0x004fc80000000000 */
[----:B------:R-:W2:Y:S01]  /*33a90*/  LDC R245, c[0x0][0x230] ;  /* 0x00008c00fff57b82 */ /* 0x000ea20000000800 */
[----:B----4-:R-:W-:-:S04]  /*33aa0*/  IMAD.WIDE R44, R158, 0x4, R156 ;  /* 0x000000049e2c7825 */ /* 0x010fc800078e029c */
[C---:B-1----:R-:W-:Y:S01]  /*33ab0*/  IMAD.WIDE R42, R158.reuse, 0x4, R172 ;  /* 0x000000049e2a7825 */ /* 0x042fe200078e02ac */
[----:B------:R1:W-:Y:S04]  /*33ac0*/  STL.64 [R1+0xcf0], R44 ;  /* 0x000cf02c01007387 */ /* 0x0003e80000100a00 */
[----:B------:R4:W-:Y:S04]  /*33ad0*/  STL.64 [R1+0xd08], R42 ;  /* 0x000d082a01007387 */ /* 0x0009e80000100a00 */
[----:B------:R-:W2:Y:S04]  /*33ae0*/  LDL.LU.64 R156, [R1+0xd80] ;  /* 0x000d8000019c7983 */ /* 0x000ea80000300a00 */
[----:B------:R-:W2:Y:S04]  /*33af0*/  LDL.LU.64 R172, [R1+0xd88] ;  /* 0x000d880001ac7983 */ /* 0x000ea80000300a00 */
[----:B------:R1:W-:Y:S04]  /*33b00*/  LDGSTS.E [R246+0x48a00], desc[UR54][R44.64], !P6 ;  /* 0x48a000002cf67fae */ /* 0x0003e8000f121876 */
[----:B------:R4:W-:Y:S01]  /*33b10*/  LDGSTS.E [R246+0x48b00], desc[UR54][R42.64], !P6 ;  /* 0x48b000002af67fae */ /* 0x0009e2000f121876 */
[----:B---3--:R-:W-:-:S04]  /*33b20*/  IMAD.WIDE R40, R158, 0x4, R62 ;  /* 0x000000049e287825 */ /* 0x008fc800078e023e */
[C---:B------:R-:W-:Y:S01]  /*33b30*/  IMAD.WIDE R26, R158.reuse, 0x4, R78 ;  /* 0x000000049e1a7825 */ /* 0x040fe200078e024e */
[----:B------:R-:W-:Y:S04]  /*33b40*/  STL.64 [R1+0xd20], R40 ;  /* 0x000d202801007387 */ /* 0x000fe80000100a00 */
[----:B------:R3:W-:Y:S04]  /*33b50*/  STL.64 [R1+0xd38], R26 ;  /* 0x000d381a01007387 */ /* 0x0007e80000100a00 */
[----:B------:R-:W2:Y:S04]  /*33b60*/  LDL.LU.64 R62, [R1+0xd90] ;  /* 0x000d9000013e7983 */ /* 0x000ea80000300a00 */
[----:B------:R-:W2:Y:S04]  /*33b70*/  LDL.LU.64 R78, [R1+0xd98] ;  /* 0x000d9800014e7983 */ /* 0x000ea80000300a00 */
[----:B------:R-:W-:Y:S01]  /*33b80*/  LDGSTS.E [R246+0x49200], desc[UR54][R40.64], !P1 ;  /* 0x4920000028f67fae */ /* 0x000fe2000c921876 */
[----:B------:R-:W-:Y:S01]  /*33b90*/  IMAD.WIDE R56, R158, 0x4, R94 ;  /* 0x000000049e387825 */ /* 0x000fe200078e025e */
[----:B------:R-:W-:-:S02]  /*33ba0*/  ISETP.GE.U32.AND P2, PT, R243, 0x7fffff73, PT ;  /* 0x7fffff73f300780c */ /* 0x000fc40003f46070 */
[----:B------:R3:W-:Y:S01]  /*33bb0*/  LDGSTS.E [R246+0x49300], desc[UR54][R26.64], !P1 ;  /* 0x493000001af67fae */ /* 0x0007e2000c921876 */
[----:B-1----:R-:W-:-:S03]  /*33bc0*/  IMAD.WIDE R44, R158, 0x4, R110 ;  /* 0x000000049e2c7825 */ /* 0x002fc600078e026e */
[----:B------:R2:W-:Y:S04]  /*33bd0*/  STL.64 [R1+0xd50], R56 ;  /* 0x000d503801007387 */ /* 0x0005e80000100a00 */
[----:B------:R1:W-:Y:S04]  /*33be0*/  STL.64 [R1+0xd68], R44 ;  /* 0x000d682c01007387 */ /* 0x0003e80000100a00 */
[----:B------:R-:W2:Y:S01]  /*33bf0*/  LDL.LU.64 R94, [R1+0xda0] ;  /* 0x000da000015e7983 */ /* 0x000ea20000300a00 */
[----:B----4-:R-:W-:-:S03]  /*33c00*/  IMAD.WIDE R42, R158, 0x4, R126 ;  /* 0x000000049e2a7825 */ /* 0x010fc600078e027e */
[----:B------:R-:W4:Y:S01]  /*33c10*/  LDL.LU.64 R110, [R1+0xda8] ;  /* 0x000da800016e7983 */ /* 0x000f220000300a00 */
[----:B---3--:R-:W3:Y:S01]  /*33c20*/  LDC R26, c[0x0][0x230] ;  /* 0x00008c00ff1a7b82 */ /* 0x008ee20000000800 */
[----:B------:R-:W-:Y:S02]  /*33c30*/  IMAD.WIDE R40, R158, 0x4, R142 ;  /* 0x000000049e287825 */ /* 0x000fe400078e028e */
[----:B------:R1:W-:Y:S04]  /*33c40*/  STL.64 [R1+0x1640], R42 ;  /* 0x0016402a01007387 */ /* 0x0003e80000100a00 */
[----:B------:R3:W-:Y:S04]  /*33c50*/  STL.64 [R1+0x1650], R40 ;  /* 0x0016502801007387 */ /* 0x0007e80000100a00 */
[----:B------:R-:W4:Y:S04]  /*33c60*/  LDL.LU.64 R126, [R1+0xdb0] ;  /* 0x000db000017e7983 */ /* 0x000f280000300a00 */
[----:B------:R-:W4:Y:S01]  /*33c70*/  LDL.LU.64 R142, [R1+0xdb8] ;  /* 0x000db800018e7983 */ /* 0x000f220000300a00 */
[----:B------:R-:W-:Y:S01]  /*33c80*/  VIADD R243, R244, 0xffffffaa ;  /* 0xffffffaaf4f37836 */ /* 0x000fe20000000000 */
[----:B------:R-:W-:Y:S01]  /*33c90*/  ISETP.GE.U32.AND P1, PT, R242, 0x7fffff5f, PT ;  /* 0x7fffff5ff200780c */ /* 0x000fe20003f26070 */
[----:B------:R-:W4:Y:S01]  /*33ca0*/  LDC R244, c[0x0][0x230] ;  /* 0x00008c00fff47b82 */ /* 0x000f220000000800 */
[----:B------:R2:W-:Y:S02]  /*33cb0*/  LDGSTS.E [R246+0x49a00], desc[UR54][R56.64], !P2 ;  /* 0x49a0000038f67fae */ /* 0x0005e4000d121876 */
[----:B------:R-:W-:-:S02]  /*33cc0*/  ISETP.GE.U32.AND P4, PT, R243, 0x7fffff6b, PT ;  /* 0x7fffff6bf300780c */ /* 0x000fc40003f86070 */
[----:B------:R1:W-:Y:S01]  /*33cd0*/  LDGSTS.E [R246+0x49b00], desc[UR54][R44.64], !P2 ;  /* 0x49b000002cf67fae */ /* 0x0003e2000d121876 */
[----:B------:R-:W-:Y:S02]  /*33ce0*/  VIADD R242, R11, 0xffffff96 ;  /* 0xffffff960bf27836 */ /* 0x000fe40000000000 */
[C---:B--2---:R-:W-:Y:S01]  /*33cf0*/  IMAD.WIDE R56, R158.reuse, 0x4, R156 ;  /* 0x000000049e387825 */ /* 0x044fe200078e029c */
[----:B------:R2:W-:Y:S01]  /*33d00*/  LDGSTS.E [R246+0x4a200], desc[UR54][R42.64], !P3 ;  /* 0x4a2000002af67fae */ /* 0x0005e2000d921876 */
[----:B------:R-:W4:Y:S02]  /*33d10*/  LDC R11, c[0x0][0x230] ;  /* 0x00008c00ff0b7b82 */ /* 0x000f240000000800 */
[----:B-1----:R-:W-:Y:S01]  /*33d20*/  IMAD.WIDE R44, R158, 0x4, R172 ;  /* 0x000000049e2c7825 */ /* 0x002fe200078e02ac */
[----:B------:R3:W-:Y:S04]  /*33d30*/  LDGSTS.E [R246+0x4a300], desc[UR54][R40.64], !P3 ;  /* 0x4a30000028f67fae */ /* 0x0007e8000d921876 */
[----:B------:R-:W-:Y:S01]  /*33d40*/  STL.64 [R1+0x1660], R56 ;  /* 0x0016603801007387 */ /* 0x000fe20000100a00 */
[----:B------:R-:W-:-:S03]  /*33d50*/  ISETP.GE.U32.AND P3, PT, R242, 0x7fffff57, PT ;  /* 0x7fffff57f200780c */ /* 0x000fc60003f66070 */
[----:B------:R1:W-:Y:S01]  /*33d60*/  STL.64 [R1+0x1670], R44 ;  /* 0x0016702c01007387 */ /* 0x0003e20000100a00 */
[----:B------:R-:W-:Y:S01]  /*33d70*/  IADD3 R242, R10, -0x72, RZ ;  /* 0xffffff8e0af27810 */ /* 0x000fe20007ffe0ff */
[----:B------:R-:W-:Y:S01]  /*33d80*/  VIADD R243, R252, 0xffffffa2 ;  /* 0xffffffa2fcf37836 */ /* 0x000fe20000000000 */
[----:B------:R-:W4:Y:S01]  /*33d90*/  LDC R10, c[0x0][0x230] ;  /* 0x00008c00ff0a7b82 */ /* 0x000f220000000800 */
[----:B------:R-:W4:Y:S04]  /*33da0*/  LDL.LU.64 R156, [R1+0xdc0] ;  /* 0x000dc000019c7983 */ /* 0x000f280000300a00 */
[----:B------:R-:W4:Y:S04]  /*33db0*/  LDL.LU.64 R172, [R1+0xdc8] ;  /* 0x000dc80001ac7983 */ /* 0x000f280000300a00 */
[----:B------:R-:W-:Y:S01]  /*33dc0*/  LDGSTS.E [R246+0x4aa00], desc[UR54][R56.64], !P4 ;  /* 0x4aa0000038f67fae */ /* 0x000fe2000e121876 */
[----:B------:R-:W4:Y:S01]  /*33dd0*/  LDC R252, c[0x0][0x230] ;  /* 0x00008c00fffc7b82 */ /* 0x000f220000000800 */
[----:B--2---:R-:W-:-:S02]  /*33de0*/  IMAD.WIDE R42, R158, 0x4, R62 ;  /* 0x000000049e2a7825 */ /* 0x004fc400078e023e */
[----:B------:R1:W-:Y:S02]  /*33df0*/  LDGSTS.E [R246+0x4ab00], desc[UR54][R44.64], !P4 ;  /* 0x4ab000002cf67fae */ /* 0x0003e4000e121876 */
[C---:B---3--:R-:W-:Y:S02]  /*33e00*/  IMAD.WIDE R40, R158.reuse, 0x4, R78 ;  /* 0x000000049e287825 */ /* 0x048fe400078e024e */
[----:B------:R4:W-:Y:S04]  /*33e10*/  STL.64 [R1+0x1680], R42 ;  /* 0x0016802a01007387 */ /* 0x0009e80000100a00 */
[----:B------:R2:W-:Y:S04]  /*33e20*/  STL.64 [R1+0x1690], R40 ;  /* 0x0016902801007387 */ /* 0x0005e80000100a00 */
[----:B------:R-:W3:Y:S04]  /*33e30*/  LDL.LU.64 R62, [R1+0xdd0] ;  /* 0x000dd000013e7983 */ /* 0x000ee80000300a00 */
[----:B------:R4:W-:Y:S04]  /*33e40*/  LDGSTS.E [R246+0x4b200], desc[UR54][R42.64], !P5 ;  /* 0x4b2000002af67fae */ /* 0x0009e8000e921876 */
[----:B------:R-:W3:Y:S04]  /*33e50*/  LDL.LU.64 R78, [R1+0xdd8] ;  /* 0x000dd800014e7983 */ /* 0x000ee80000300a00 */
[----:B------:R2:W-:Y:S01]  /*33e60*/  LDGSTS.E [R246+0x4b300], desc[UR54][R40.64], !P5 ;  /* 0x4b30000028f67fae */ /* 0x0005e2000e921876 */
[----:B-1----:R-:W-:Y:S01]  /*33e70*/  IMAD.WIDE R44, R158, 0x4, R94 ;  /* 0x000000049e2c7825 */ /* 0x002fe200078e025e */
[----:B------:R-:W-:-:S03]  /*33e80*/  ISETP.GE.U32.AND P5, PT, R242, 0x7fffff4f, PT ;  /* 0x7fffff4ff200780c */ /* 0x000fc60003fa6070 */
[----:B------:R-:W-:Y:S01]  /*33e90*/  VIADD R242, R26, 0xffffff86 ;  /* 0xffffff861af27836 */ /* 0x000fe20000000000 */
[----:B------:R-:W-:Y:S01]  /*33ea0*/  STL.64 [R1+0x16a0], R44 ;  /* 0x0016a02c01007387 */ /* 0x000fe20000100a00 */
[----:B----4-:R-:W-:-:S05]  /*33eb0*/  IMAD.WIDE R42, R158, 0x4, R110 ;  /* 0x000000049e2a7825 */ /* 0x010fca00078e026e */
[----:B------:R-:W-:Y:S04]  /*33ec0*/  STL.64 [R1+0x16b0], R42 ;  /* 0x0016b02a01007387 */ /* 0x000fe80000100a00 */
[----:B------:R-:W4:Y:S01]  /*33ed0*/  LDL.LU.64 R94, [R1+0xde0] ;  /* 0x000de000015e7983 */ /* 0x000f220000300a00 */
[----:B--2---:R-:W-:-:S03]  /*33ee0*/  IMAD.WIDE R40, R158, 0x4, R126 ;  /* 0x000000049e287825 */ /* 0x004fc600078e027e */
[----:B------:R-:W2:Y:S01]  /*33ef0*/  LDL.LU.64 R110, [R1+0xde8] ;  /* 0x000de800016e7983 */ /* 0x000ea20000300a00 */
[----:B------:R-:W-:-:S03]  /*33f00*/  IMAD.WIDE R26, R158, 0x4, R142 ;  /* 0x000000049e1a7825 */ /* 0x000fc600078e028e */
[----:B------:R-:W-:Y:S04]  /*33f10*/  STL.64 [R1+0x16c0], R40 ;  /* 0x0016c02801007387 */ /* 0x000fe80000100a00 */
[----:B------:R1:W-:Y:S04]  /*33f20*/  STL.64 [R1+0x16d0], R26 ;  /* 0x0016d01a01007387 */ /* 0x0003e80000100a00 */
[----:B------:R-:W2:Y:S04]  /*33f30*/  LDL.LU.64 R126, [R1+0xdf0] ;  /* 0x000df000017e7983 */ /* 0x000ea80000300a00 */
[----:B------:R-:W2:Y:S01]  /*33f40*/  LDL.LU.64 R142, [R1+0xdf8] ;  /* 0x000df800018e7983 */ /* 0x000ea20000300a00 */
[----:B------:R-:W-:Y:S01]  /*33f50*/  ISETP.GE.U32.AND P6, PT, R243, 0x7fffff63, PT ;  /* 0x7fffff63f300780c */ /* 0x000fe20003fc6070 */
[----:B------:R-:W-:-:S02]  /*33f60*/  VIADD R243, R245, 0xffffff9a ;  /* 0xffffff9af5f37836 */ /* 0x000fc40000000000 */
[----:B------:R-:W2:Y:S03]  /*33f70*/  LDC R245, c[0x0][0x230] ;  /* 0x00008c00fff57b82 */ /* 0x000ea60000000800 */
[----:B------:R-:W-:-:S07]  /*33f80*/  ISETP.GE.U32.AND P2, PT, R243, 0x7fffff5b, PT ;  /* 0x7fffff5bf300780c */ /* 0x000fce0003f46070 */
[----:B------:R-:W-:Y:S04]  /*33f90*/  LDGSTS.E [R246+0x4ba00], desc[UR54][R44.64], !P6 ;  /* 0x4ba000002cf67fae */ /* 0x000fe8000f121876 */
[----:B------:R-:W-:Y:S04]  /*33fa0*/  LDGSTS.E [R246+0x4bb00], desc[UR54][R42.64], !P6 ;  /* 0x4bb000002af67fae */ /* 0x000fe8000f121876 */
[----:B------:R-:W-:Y:S04]  /*33fb0*/  LDGSTS.E [R246+0x4c200], desc[UR54][R40.64], !P1 ;  /* 0x4c20000028f67fae */ /* 0x000fe8000c921876 */
[----:B------:R1:W-:Y:S01]  /*33fc0*/  LDGSTS.E [R246+0x4c300], desc[UR54][R26.64], !P1 ;  /* 0x4c3000001af67fae */ /* 0x0003e2000c921876 */
[C---:B------:R-:W-:Y:S01]  /*33fd0*/  IMAD.WIDE R56, R158.reuse, 0x4, R156 ;  /* 0x000000049e387825 */ /* 0x040fe200078e029c */
[----:B-1----:R-:W1:Y:S03]  /*33fe0*/  LDC R26, c[0x0][0x230] ;  /* 0x00008c00ff1a7b82 */ /* 0x002e660000000800 */
[C---:B------:R-:W-:Y:S01]  /*33ff0*/  IMAD.WIDE R44, R158.reuse, 0x4, R172 ;  /* 0x000000049e2c7825 */ /* 0x040fe200078e02ac */
[----:B------:R4:W-:Y:S04]  /*34000*/  STL.64 [R1+0x16e0], R56 ;  /* 0x0016e03801007387 */ /* 0x0009e80000100a00 */
[----:B------:R2:W-:Y:S04]  /*34010*/  STL.64 [R1+0x16f0], R44 ;  /* 0x0016f02c01007387 */ /* 0x0005e80000100a00 */
[----:B------:R-:W2:Y:S04]  /*34020*/  LDL.LU.64 R156, [R1+0xe00] ;  /* 0x000e0000019c7983 */ /* 0x000ea80000300a00 */
[----:B------:R-:W2:Y:S04]  /*34030*/  LDL.LU.64 R172, [R1+0xe08] ;  /* 0x000e080001ac7983 */ /* 0x000ea80000300a00 */
[----:B------:R4:W-:Y:S01]  /*34040*/  LDGSTS.E [R246+0x4ca00], desc[UR54][R56.64], !P2 ;  /* 0x4ca0000038f67fae */ /* 0x0009e2000d121876 */
[----:B---3--:R-:W-:-:S03]  /*34050*/  IMAD.WIDE R42, R158, 0x4, R62 ;  /* 0x000000049e2a7825 */ /* 0x008fc600078e023e */
[----:B------:R2:W-:Y:S01]  /*34060*/  LDGSTS.E [R246+0x4cb00], desc[UR54][R44.64], !P2 ;  /* 0x4cb000002cf67fae */ /* 0x0005e2000d121876 */
[----:B------:R-:W-:-:S03]  /*34070*/  IMAD.WIDE R40, R158, 0x4, R78 ;  /* 0x000000049e287825 */ /* 0x000fc600078e024e */
[----:B------:R3:W-:Y:S04]  /*34080*/  STL.64 [R1+0x1700], R42 ;  /* 0x0017002a01007387 */ /* 0x0007e80000100a00 */
[----:B------:R1:W-:Y:S04]  /*34090*/  STL.64 [R1+0x1710], R40 ;  /* 0x0017102801007387 */ /* 0x0003e80000100a00 */
[----:B------:R-:W3:Y:S04]  /*340a0*/  LDL.LU.64 R62, [R1+0xe10] ;  /* 0x000e1000013e7983 */ /* 0x000ee80000300a00 */
[----:B------:R-:W3:Y:S04]  /*340b0*/  LDL.LU.64 R78, [R1+0xe18] ;  /* 0x000e1800014e7983 */ /* 0x000ee80000300a00 */
[----:B------:R3:W-:Y:S04]  /*340c0*/  LDGSTS.E [R246+0x4d200], desc[UR54][R42.64], !P3 ;  /* 0x4d2000002af67fae */ /* 0x0007e8000d921876 */
[----:B------:R1:W-:Y:S01]  /*340d0*/  LDGSTS.E [R246+0x4d300], desc[UR54][R40.64], !P3 ;  /* 0x4d30000028f67fae */ /* 0x0003e2000d921876 */
[----:B----4-:R-:W-:-:S04]  /*340e0*/  IMAD.WIDE R56, R158, 0x4, R94 ;  /* 0x000000049e387825 */ /* 0x010fc800078e025e */
[C---:B--2---:R-:W-:Y:S01]  /*340f0*/  IMAD.WIDE R44, R158.reuse, 0x4, R110 ;  /* 0x000000049e2c7825 */ /* 0x044fe200078e026e */
[----:B------:R-:W-:Y:S04]  /*34100*/  STL.64 [R1+0x1720], R56 ;  /* 0x0017203801007387 */ /* 0x000fe80000100a00 */
[----:B------:R2:W-:Y:S04]  /*34110*/  STL.64 [R1+0x1730], R44 ;  /* 0x0017302c01007387 */ /* 0x0005e80000100a00 */
[----:B------:R-:W4:Y:S01]  /*34120*/  LDL.LU.64 R94, [R1+0xe20] ;  /* 0x000e2000015e7983 */ /* 0x000f220000300a00 */
[----:B---3--:R-:W-:-:S03]  /*34130*/  IMAD.WIDE R42, R158, 0x4, R126 ;  /* 0x000000049e2a7825 */ /* 0x008fc600078e027e */
[----:B------:R-:W3:Y:S01]  /*34140*/  LDL.LU.64 R110, [R1+0xe28] ;  /* 0x000e2800016e7983 */ /* 0x000ee20000300a00 */
[----:B-1----:R-:W-:-:S03]  /*34150*/  IMAD.WIDE R40, R158, 0x4, R142 ;  /* 0x000000049e287825 */ /* 0x002fc600078e028e */
        /* <DEDUP_REMOVED lines=22> */
[----:B------:R-:W-:-:S04]  /*342c0*/  VIADD R242, R26, 0xffffffad ;  /* 0xffffffad1af27836 */ /* 0x000fc80000000000 */
[----:B------:R-:W3:Y:S01]  /*342d0*/  LDC R245, c[0x0][0x230] ;  /* 0x00008c00fff57b82 */ /* 0x000ee20000000800 */
[----:B--2---:R-:W-:-:S04]  /*342e0*/  IMAD.WIDE R44, R158, 0x4, R156 ;  /* 0x000000049e2c7825 */ /* 0x004fc800078e029c */
[C---:B-1----:R-:W-:Y:S01]  /*342f0*/  IMAD.WIDE R42, R158.reuse, 0x4, R172 ;  /* 0x000000049e2a7825 */ /* 0x042fe200078e02ac */
[----:B------:R3:W-:Y:S04]  /*34300*/  STL.64 [R1+0x1760], R44 ;  /* 0x0017602c01007387 */ /* 0x0007e80000100a00 */
[----:B------:R1:W-:Y:S04]  /*34310*/  STL.64 [R1+0x1770], R42 ;  /* 0x0017702a01007387 */ /* 0x0003e80000100a00 */
[----:B------:R-:W2:Y:S04]  /*34320*/  LDL.LU.64 R156, [R1+0xe40] ;  /* 0x000e4000019c7983 */ /* 0x000ea80000300a00 */
[----:B------:R-:W2:Y:S04]  /*34330*/  LDL.LU.64 R172, [R1+0xe48] ;  /* 0x000e480001ac7983 */ /* 0x000ea80000300a00 */
[----:B------:R3:W-:Y:S04]  /*34340*/  LDGSTS.E [R246+0x4ea00], desc[UR54][R44.64], !P6 ;  /* 0x4ea000002cf67fae */ /* 0x0007e8000f121876 */
[----:B------:R1:W-:Y:S01]  /*34350*/  LDGSTS.E [R246+0x4eb00], desc[UR54][R42.64], !P6 ;  /* 0x4eb000002af67fae */ /* 0x0003e2000f121876 */
[----:B------:R-:W-:-:S04]  /*34360*/  IMAD.WIDE R40, R158, 0x4, R62 ;  /* 0x000000049e287825 */ /* 0x000fc800078e023e */
[C---:B------:R-:W-:Y:S01]  /*34370*/  IMAD.WIDE R26, R158.reuse, 0x4, R78 ;  /* 0x000000049e1a7825 */ /* 0x040fe200078e024e */
[----:B------:R-:W-:Y:S04]  /*34380*/  STL.64 [R1+0x1780], R40 ;  /* 0x0017802801007387 */ /* 0x000fe80000100a00 */
[----:B------:R1:W-:Y:S04]  /*34390*/  STL.64 [R1+0x1790], R26 ;  /* 0x0017901a01007387 */ /* 0x0003e80000100a00 */
[----:B------:R-:W2:Y:S04]  /*343a0*/  LDL.LU.64 R62, [R1+0xe50] ;  /* 0x000e5000013e7983 */ /* 0x000ea80000300a00 */
[----:B------:R-:W2:Y:S04]  /*343b0*/  LDL.LU.64 R78, [R1+0xe58] ;  /* 0x000e5800014e7983 */ /* 0x000ea80000300a00 */
[----:B------:R-:W-:Y:S01]  /*343c0*/  LDGSTS.E [R246+0x4f200], desc[UR54][R40.64], !P1 ;  /* 0x4f20000028f67fae */ /* 0x000fe2000c921876 */
[----:B----4-:R-:W-:Y:S01]  /*343d0*/  IMAD.WIDE R56, R158, 0x4, R94 ;  /* 0x000000049e387825 */ /* 0x010fe200078e025e */
[----:B------:R-:W-:-:S02]  /*343e0*/  ISETP.GE.U32.AND P2, PT, R243, 0x7fffff43, PT ;  /* 0x7fffff43f300780c */ /* 0x000fc40003f46070 */
[----:B------:R4:W-:Y:S01]  /*343f0*/  LDGSTS.E [R246+0x4f300], desc[UR54][R26.64], !P1 ;  /* 0x4f3000001af67fae */ /* 0x0009e2000c921876 */
[----:B---3--:R-:W-:-:S03]  /*34400*/  IMAD.WIDE R44, R158, 0x4, R110 ;  /* 0x000000049e2c7825 */ /* 0x008fc600078e026e */
[----:B------:R2:W-:Y:S04]  /*34410*/  STL.64 [R1+0x17a0], R56 ;  /* 0x0017a03801007387 */ /* 0x0005e80000100a00 */
[----:B------:R3:W-:Y:S04]  /*34420*/  STL.64 [R1+0x17b0], R44 ;  /* 0x0017b02c01007387 */ /* 0x0007e80000100a00 */
[----:B------:R-:W3:Y:S01]  /*34430*/  LDL.LU.64 R94, [R1+0xe60] ;  /* 0x000e6000015e7983 */ /* 0x000ee20000300a00 */
[C---:B-1----:R-:W-:Y:S01]  /*34440*/  IMAD.WIDE R42, R158.reuse, 0x4, R126 ;  /* 0x000000049e2a7825 */ /* 0x042fe200078e027e */
[----:B----4-:R-:W1:Y:S02]  /*34450*/  LDC R26, c[0x0][0x230] ;  /* 0x00008c00ff1a7b82 */ /* 0x010e640000000800 */
[----:B------:R-:W4:Y:S01]  /*34460*/  LDL.LU.64 R110, [R1+0xe68] ;  /* 0x000e6800016e7983 */ /* 0x000f220000300a00 */
[----:B------:R-:W-:-:S03]  /*34470*/  IMAD.WIDE R40, R158, 0x4, R142 ;  /* 0x000000049e287825 */ /* 0x000fc600078e028e */
        /* <DEDUP_REMOVED lines=13> */
[----:B------:R-:W2:Y:S02]  /*34550*/  LDC R11, c[0x0][0x230] ;  /* 0x00008c00ff0b7b82 */ /* 0x000ea40000000800 */
[----:B---3--:R-:W-:Y:S01]  /*34560*/  IMAD.WIDE R44, R158, 0x4, R172 ;  /* 0x000000049e2c7825 */ /* 0x008fe200078e02ac */
        /* <DEDUP_REMOVED lines=11> */
[----:B-1----:R-:W-:-:S02]  /*34620*/  IMAD.WIDE R42, R158, 0x4, R62 ;  /* 0x000000049e2a7825 */ /* 0x002fc400078e023e */
[----:B------:R2:W-:Y:S02]  /*34630*/  LDGSTS.E [R3+0x48d00], desc[UR54][R44.64], !P4 ;  /* 0x48d000002c037fae */ /* 0x0005e4000e121876 */
[----:B---3--:R-:W-:Y:S02]  /*34640*/  IMAD.WIDE R40, R158, 0x4, R78 ;  /* 0x000000049e287825 */ /* 0x008fe400078e024e */
[----:B------:R4:W-:Y:S04]  /*34650*/  STL.64 [R1+0xcb8], R42 ;  /* 0x000cb82a01007387 */ /* 0x0009e80000100a00 */
[----:B------:R1:W-:Y:S04]  /*34660*/  STL.64 [R1+0xcd0], R40 ;  /* 0x000cd02801007387 */ /* 0x0003e80000100a00 */
[----:B------:R-:W3:Y:S04]  /*34670*/  LDL.LU.64 R62, [R1+0xe90] ;  /* 0x000e9000013e7983 */ /* 0x000ee80000300a00 */
[----:B------:R4:W-:Y:S04]  /*34680*/  LDGSTS.E [R3+0x49400], desc[UR54][R42.64], !P5 ;  /* 0x494000002a037fae */ /* 0x0009e8000e921876 */
[----:B------:R-:W3:Y:S04]  /*34690*/  LDL.LU.64 R78, [R1+0xe98] ;  /* 0x000e9800014e7983 */ /* 0x000ee80000300a00 */
[----:B------:R1:W-:Y:S01]  /*346a0*/  LDGSTS.E [R3+0x49500], desc[UR54][R40.64], !P5 ;  /* 0x4950000028037fae */ /* 0x0003e2000e921876 */
[----:B------:R-:W-:Y:S01]  /*346b0*/  ISETP.GE.U32.AND P5, PT, R242, 0x7fffff5e, PT ;  /* 0x7fffff5ef200780c */ /* 0x000fe20003fa6070 */
[----:B------:R-:W-:-:S02]  /*346c0*/  VIADD R242, R26, 0xffffff95 ;  /* 0xffffff951af27836 */ /* 0x000fc40000000000 */
[----:B--2---:R-:W-:-:S04]  /*346d0*/  IMAD.WIDE R44, R158, 0x4, R94 ;  /* 0x000000049e2c7825 */ /* 0x004fc800078e025e */
[C---:B----4-:R-:W-:Y:S01]  /*346e0*/  IMAD.WIDE R42, R158.reuse, 0x4, R110 ;  /* 0x000000049e2a7825 */ /* 0x050fe200078e026e */
[----:B------:R-:W-:Y:S04]  /*346f0*/  STL.64 [R1+0xce8], R44 ;  /* 0x000ce82c01007387 */ /* 0x000fe80000100a00 */
[----:B------:R-:W-:Y:S04]  /*34700*/  STL.64 [R1+0xd00], R42 ;  /* 0x000d002a01007387 */ /* 0x000fe80000100a00 */
[----:B------:R-:W2:Y:S01]  /*34710*/  LDL.LU.64 R94, [R1+0xea0] ;  /* 0x000ea000015e7983 */ /* 0x000ea20000300a00 */
[----:B-1----:R-:W-:-:S03]  /*34720*/  IMAD.WIDE R40, R158, 0x4, R126 ;  /* 0x000000049e287825 */ /* 0x002fc600078e027e */
[----:B------:R-:W4:Y:S01]  /*34730*/  LDL.LU.64 R110, [R1+0xea8] ;  /* 0x000ea800016e7983 */ /* 0x000f220000300a00 */
[----:B------:R-:W-:-:S03]  /*34740*/  IMAD.WIDE R26, R158, 0x4, R142 ;  /* 0x000000049e1a7825 */ /* 0x000fc600078e028e */
[----:B------:R-:W-:Y:S04]  /*34750*/  STL.64 [R1+0xd18], R40 ;  /* 0x000d182801007387 */ /* 0x000fe80000100a00 */
[----:B------:R1:W-:Y:S04]  /*34760*/  STL.64 [R1+0xd30], R26 ;  /* 0x000d301a01007387 */ /* 0x0003e80000100a00 */
[----:B------:R-:W4:Y:S04]  /*34770*/  LDL.LU.64 R126, [R1+0xeb0] ;  /* 0x000eb000017e7983 */ /* 0x000f280000300a00 */
[----:B------:R-:W4:Y:S01]  /*34780*/  LDL.LU.64 R142, [R1+0xeb8] ;  /* 0x000eb800018e7983 */ /* 0x000f220000300a00 */
[----:B------:R-:W-:Y:S01]  /*34790*/  ISETP.GE.U32.AND P6, PT, R243, 0x7fffff72, PT ;  /* 0x7fffff72f300780c */ /* 0x000fe20003fc6070 */
[----:B------:R-:W-:-:S02]  /*347a0*/  VIADD R243, R245, 0xffffffa9 ;  /* 0xffffffa9f5f37836 */ /* 0x000fc40000000000 */
[----:B------:R-:W4:Y:S03]  /*347b0*/  LDC R245, c[0x0][0x230] ;  /* 0x00008c00fff57b82 */ /* 0x000f260000000800 */
        /* <DEDUP_REMOVED lines=10> */
[----:B------:R-:W4:Y:S04]  /*34860*/  LDL.LU.64 R156, [R1+0xec0] ;  /* 0x000ec000019c7983 */ /* 0x000f280000300a00 */
[----:B------:R-:W4:Y:S04]  /*34870*/  LDL.LU.64 R172, [R1+0xec8] ;  /* 0x000ec80001ac7983 */ /* 0x000f280000300a00 */
        /* <DEDUP_REMOVED lines=10> */
[----:B--2---:R-:W-:-:S04]  /*34920*/  IMAD.WIDE R56, R158, 0x4, R94 ;  /* 0x000000049e387825 */ /* 0x004fc800078e025e */
[C---:B----4-:R-:W-:Y:S01]  /*34930*/  IMAD.WIDE R44, R158.reuse, 0x4, R110 ;  /* 0x000000049e2c7825 */ /* 0x050fe200078e026e */
        /* <DEDUP_REMOVED lines=18> */
[----:B------:R-:W-:Y:S02]  /*34a60*/  IADD3 R242, R10, -0x7b, RZ ;  /* 0xffffff850af27810 */ /* 0x000fe40007ffe0ff */
[----:B------:R-:W-:-:S03]  /*34a70*/  ISETP.GE.U32.AND P6, PT, R243, 0x7fffff5a, PT ;  /* 0x7fffff5af300780c */ /* 0x000fc60003fc6070 */
[----:B------:R-:W-:Y:S01]  /*34a80*/  LDGSTS.E [R3+0x4bc00], desc[UR54][R56.64], !P4 ;  /* 0x4bc0000038037fae */ /* 0x000fe2000e121876 */
[----:B------:R-:W3:Y:S03]  /*34a90*/  LDC R11, c[0x0][0x230] ;  /* 0x00008c00ff0b7b82 */ /* 0x000ee60000000800 */
[----:B------:R2:W-:Y:S04]  /*34aa0*/  LDGSTS.E [R3+0x4bd00], desc[UR54][R44.64], !P4 ;  /* 0x4bd000002c037fae */ /* 0x0005e8000e121876 */
[----:B------:R1:W-:Y:S01]  /*34ab0*/  LDGSTS.E [R3+0x4c400], desc[UR54][R42.64], !P5 ;  /* 0x4c4000002a037fae */ /* 0x0003e2000e921876 */
[----:B------:R-:W3:Y:S03]  /*34ac0*/  LDC R10, c[0x0][0x230] ;  /* 0x00008c00ff0a7b82 */ /* 0x000ee60000000800 */
[----:B------:R1:W-:Y:S01]  /*34ad0*/  LDGSTS.E [R3+0x4c500], desc[UR54][R40.64], !P5 ;  /* 0x4c50000028037fae */ /* 0x0003e2000e921876 */
[----:B------:R-:W-:Y:S01]  /*34ae0*/  ISETP.GE.U32.AND P5, PT, R242, 0x7fffff46, PT ;  /* 0x7fffff46f200780c */ /* 0x000fe20003fa6070 */
[----:B------:R-:W-:-:S02]  /*34af0*/  VIADD R242, R26, 0xffffffbc ;  /* 0xffffffbc1af27836 */ /* 0x000fc40000000000 */
[----:B--2---:R-:W-:-:S04]  /*34b00*/  IMAD.WIDE R44, R158, 0x4, R156 ;  /* 0x000000049e2c7825 */ /* 0x004fc800078e029c */
[C---:B-1----:R-:W-:Y:S01]  /*34b10*/  IMAD.WIDE R42, R158.reuse, 0x4, R172 ;  /* 0x000000049e2a7825 */ /* 0x042fe200078e02ac */
[----:B------:R-:W-:Y:S04]  /*34b20*/  STL.64 [R1+0xdc0], R44 ;  /* 0x000dc02c01007387 */ /* 0x000fe80000100a00 */
[----:B------:R-:W-:Y:S04]  /*34b30*/  STL.64 [R1+0xdc8], R42 ;  /* 0x000dc82a01007387 */ /* 0x000fe80000100a00 */
[----:B------:R-:W2:Y:S04]  /*34b40*/  LDL.LU.64 R156, [R1+0xf00] ;  /* 0x000f0000019c7983 */ /* 0x000ea80000300a00 */
[----:B------:R-:W2:Y:S04]  /*34b50*/  LDL.LU.64 R172, [R1+0xf08] ;  /* 0x000f080001ac7983 */ /* 0x000ea80000300a00 */
[----:B------:R-:W-:Y:S04]  /*34b60*/  LDGSTS.E [R3+0x4cc00], desc[UR54][R44.64], !P6 ;  /* 0x4cc000002c037fae */ /* 0x000fe8000f121876 */
[----:B------:R-:W-:Y:S01]  /*34b70*/  LDGSTS.E [R3+0x4cd00], desc[UR54][R42.64], !P6 ;  /* 0x4cd000002a037fae */ /* 0x000fe2000f121876 */
[----:B------:R-:W-:-:S04]  /*34b80*/  IMAD.WIDE R40, R158, 0x4, R62 ;  /* 0x000000049e287825 */ /* 0x000fc800078e023e */
[C---:B------:R-:W-:Y:S01]  /*34b90*/  IMAD.WIDE R26, R158.reuse, 0x4, R78 ;  /* 0x000000049e1a7825 */ /* 0x040fe200078e024e */
[----:B------:R1:W-:Y:S04]  /*34ba0*/  STL.64 [R1+0xdd0], R40 ;  /* 0x000dd02801007387 */ /* 0x0003e80000100a00 */
[----:B------:R1:W-:Y:S04]  /*34bb0*/  STL.64 [R1+0xdd8], R26 ;  /* 0x000dd81a01007387 */ /* 0x0003e80000100a00 */
[----:B------:R-:W2:Y:S04]  /*34bc0*/  LDL.LU.64 R62, [R1+0xf10] ;  /* 0x000f1000013e7983 */ /* 0x000ea80000300a00 */
[----:B------:R-:W2:Y:S01]  /*34bd0*/  LDL.LU.64 R78, [R1+0xf18] ;  /* 0x000f1800014e7983 */ /* 0x000ea20000300a00 */
[----:B----4-:R-:W-:-:S03]  /*34be0*/  IMAD.WIDE R58, R158, 0x4, R94 ;  /* 0x000000049e3a7825 */ /* 0x010fc600078e025e */
[----:B------:R1:W-:Y:S01]  /*34bf0*/  LDGSTS.E [R3+0x4d400], desc[UR54][R40.64], !P1 ;  /* 0x4d40000028037fae */ /* 0x0003e2000c921876 */
[----:B---3--:R-:W-:-:S03]  /*34c00*/  IMAD.WIDE R56, R158, 0x4, R110 ;  /* 0x000000049e387825 */ /* 0x008fc600078e026e */
[----:B------:R2:W-:Y:S04]  /*34c10*/  STL.64 [R1+0xde0], R58 ;  /* 0x000de03a01007387 */ /* 0x0005e80000100a00 */
[----:B------:R3:W-:Y:S04]  /*34c20*/  STL.64 [R1+0xde8], R56 ;  /* 0x000de83801007387 */ /* 0x0007e80000100a00 */
[----:B------:R-:W4:Y:S01]  /*34c30*/  LDL.LU.64 R94, [R1+0xf20] ;  /* 0x000f2000015e7983 */ /* 0x000f220000300a00 */
[----:B------:R-:W-:Y:S01]  /*34c40*/  VIADD R243, R245, 0xffffff91 ;  /* 0xffffff91f5f37836 */ /* 0x000fe20000000000 */
[----:B-1----:R-:W1:Y:S01]  /*34c50*/  LDC R40, c[0x0][0x230] ;  /* 0x00008c00ff287b82 */ /* 0x002e620000000800 */
[C---:B------:R-:W-:Y:S01]  /*34c60*/  IMAD.WIDE R44, R158.reuse, 0x4, R126 ;  /* 0x000000049e2c7825 */ /* 0x040fe200078e027e */
[----:B------:R-:W4:Y:S03]  /*34c70*/  LDL.LU.64 R110, [R1+0xf28] ;  /* 0x000f2800016e7983 */ /* 0x000f260000300a00 */
[----:B------:R-:W-:Y:S01]  /*34c80*/  IMAD.WIDE R42, R158, 0x4, R142 ;  /* 0x000000049e2a7825 */ /* 0x000fe200078e028e */
[----:B------:R1:W-:Y:S02]  /*34c90*/  STL.64 [R1+0xdf0], R44 ;  /* 0x000df02c01007387 */ /* 0x0003e40000100a00 */
[----:B------:R-:W3:Y:S02]  /*34ca0*/  LDC R245, c[0x0][0x230] ;  /* 0x00008c00fff57b82 */ /* 0x000ee40000000800 */
[----:B------:R1:W-:Y:S04]  /*34cb0*/  STL.64 [R1+0xdf8], R42 ;  /* 0x000df82a01007387 */ /* 0x0003e80000100a00 */
[----:B------:R-:W4:Y:S04]  /*34cc0*/  LDL.LU.64 R126, [R1+0xf30] ;  /* 0x000f3000017e7983 */ /* 0x000f280000300a00 */
[----:B------:R-:W4:Y:S01]  /*34cd0*/  LDL.LU.64 R142, [R1+0xf38] ;  /* 0x000f3800018e7983 */ /* 0x000f220000300a00 */
[----:B------:R-:W-:Y:S01]  /*34ce0*/  ISETP.GE.U32.AND P2, PT, R243, 0x7fffff52, PT ;  /* 0x7fffff52f300780c */ /* 0x000fe20003f46070 */
[----:B------:R-:W-:-:S02]  /*34cf0*/  VIADD R243, R244, 0xffffff89 ;  /* 0xffffff89f4f37836 */ /* 0x000fc40000000000 */
[----:B------:R-:W1:Y:S01]  /*34d00*/  LDC R244, c[0x0][0x230] ;  /* 0x00008c00fff47b82 */ /* 0x000e620000000800 */
[----:B------:R3:W-:Y:S02]  /*34d10*/  LDGSTS.E [R3+0x4d500], desc[UR54][R26.64], !P1 ;  /* 0x4d5000001a037fae */ /* 0x0007e4000c921876 */
[----:B------:R-:W-:Y:S01]  /*34d20*/  ISETP.GE.U32.AND P4, PT, R243, 0x7fffff4a, PT ;  /* 0x7fffff4af300780c */ /* 0x000fe20003f86070 */
[----:B------:R-:W-:Y:S01]  /*34d30*/  VIADD R243, R252, 0xffffff81 ;  /* 0xffffff81fcf37836 */ /* 0x000fe20000000000 */
[----:B------:R-:W-:-:S03]  /*34d40*/  ISETP.GE.U32.AND P1, PT, R242, 0x7fffff7d, PT ;  /* 0x7fffff7df200780c */ /* 0x000fc60003f26070 */
[----:B------:R-:W4:Y:S02]  /*34d50*/  LDC R252, c[0x0][0x230] ;  /* 0x00008c00fffc7b82 */ /* 0x000f240000000800 */
[----:B------:R2:W-:Y:S01]  /*34d60*/  LDGSTS.E [R3+0x4dc00], desc[UR54][R58.64], !P2 ;  /* 0x4dc000003a037fae */ /* 0x0005e2000d121876 */
[----:B------:R-:W-:-:S03]  /*34d70*/  ISETP.GE.U32.AND P6, PT, R243, 0x7fffff42, PT ;  /* 0x7fffff42f300780c */ /* 0x000fc60003fc6070 */
[----:B------:R2:W-:Y:S01]  /*34d80*/  LDGSTS.E [R3+0x4dd00], desc[UR54][R56.64], !P2 ;  /* 0x4dd0000038037fae */ /* 0x0005e2000d121876 */
[----:B---3--:R-:W-:Y:S01]  /*34d90*/  VIADD R243, R245, 0xffffffb8 ;  /* 0xffffffb8f5f37836 */ /* 0x008fe20000000000 */
[----:B------:R-:W3:Y:S02]  /*34da0*/  LDC R26, c[0x0][0x230] ;  /* 0x00008c00ff1a7b82 */ /* 0x000ee40000000800 */
[----:B------:R3:W-:Y:S04]  /*34db0*/  LDGSTS.E [R3+0x4e400], desc[UR54][R44.64], !P3 ;  /* 0x4e4000002c037fae */ /* 0x0007e8000d921876 */
[----:B------:R3:W-:Y:S01]  /*34dc0*/  LDGSTS.E [R3+0x4e500], desc[UR54][R42.64], !P3 ;  /* 0x4e5000002a037fae */ /* 0x0007e2000d921876 */
[----:B------:R-:W-:Y:S01]  /*34dd0*/  ISETP.GE.U32.AND P2, PT, R243, 0x7fffff79, PT ;  /* 0x7fffff79f300780c */ /* 0x000fe20003f46070 */
[----:B-1----:R-:W-:Y:S01]  /*34de0*/  VIADD R243, R244, 0xffffffb0 ;  /* 0xffffffb0f4f37836 */ /* 0x002fe20000000000 */
[----:B------:R-:W1:Y:S01]  /*34df0*/  LDC R27, c[0x0][0x230] ;  /* 0x00008c00ff1b7b82 */ /* 0x000e620000000800 */
[----:B------:R-:W-:-:S07]  /*34e00*/  VIADD R242, R11, 0xffffffb4 ;  /* 0xffffffb40bf27836 */ /* 0x000fce0000000000 */
[----:B------:R-:W1:Y:S01]  /*34e10*/  LDC R245, c[0x0][0x230] ;  /* 0x00008c00fff57b82 */ /* 0x000e620000000800 */
[----:B--2---:R-:W-:-:S07]  /*34e20*/  IMAD.WIDE R58, R158, 0x4, R156 ;  /* 0x000000049e3a7825 */ /* 0x004fce00078e029c */
[----:B------:R-:W2:Y:S01]  /*34e30*/  LDC R11, c[0x0][0x230] ;  /* 0x00008c00ff0b7b82 */ /* 0x000ea20000000800 */
[C---:B------:R-:W-:Y:S01]  /*34e40*/  IMAD.WIDE R56, R158.reuse, 0x4, R172 ;  /* 0x000000049e387825 */ /* 0x040fe200078e02ac */
[----:B------:R-:W-:Y:S04]  /*34e50*/  STL.64 [R1+0xe00], R58 ;  /* 0x000e003a01007387 */ /* 0x000fe80000100a00 */
[----:B------:R4:W-:Y:S02]  /*34e60*/  STL.64 [R1+0xe08], R56 ;  /* 0x000e083801007387 */ /* 0x0009e40000100a00 */
[----:B------:R-:W2:Y:S02]  /*34e70*/  LDC R244, c[0x0][0x230] ;  /* 0x00008c00fff47b82 */ /* 0x000ea40000000800 */
[----:B------:R-:W2:Y:S04]  /*34e80*/  LDL.LU.64 R156, [R1+0xf40] ;  /* 0x000f4000019c7983 */ /* 0x000ea80000300a00 */
[----:B------:R-:W2:Y:S04]  /*34e90*/  LDL.LU.64 R172, [R1+0xf48] ;  /* 0x000f480001ac7983 */ /* 0x000ea80000300a00 */
[----:B------:R-:W-:Y:S04]  /*34ea0*/  LDGSTS.E [R3+0x4ec00], desc[UR54][R58.64], !P4 ;  /* 0x4ec000003a037fae */ /* 0x000fe8000e121876 */
[----:B------:R4:W-:Y:S01]  /*34eb0*/  LDGSTS.E [R3+0x4ed00], desc[UR54][R56.64], !P4 ;  /* 0x4ed0000038037fae */ /* 0x0009e2000e121876 */
[----:B---3--:R-:W-:-:S04]  /*34ec0*/  IMAD.WIDE R44, R158, 0x4, R62 ;  /* 0x000000049e2c7825 */ /* 0x008fc800078e023e */
[----:B------:R-:W-:Y:S01]  /*34ed0*/  IMAD.WIDE R42, R158, 0x4, R78 ;  /* 0x000000049e2a7825 */ /* 0x000fe200078e024e */
[----:B------:R3:W-:Y:S04]  /*34ee0*/  STL.64 [R1+0xe10], R44 ;  /* 0x000e102c01007387 */ /* 0x0007e80000100a00 */
[----:B------:R1:W-:Y:S04]  /*34ef0*/  STL.64 [R1+0xe18], R42 ;  /* 0x000e182a01007387 */ /* 0x0003e80000100a00 */
[----:B------:R-:W2:Y:S01]  /*34f00*/  LDL.LU.64 R62, [R1+0xf50] ;  /* 0x000f5000013e7983 */ /* 0x000ea20000300a00 */
[----:B------:R-:W-:-:S03]  /*34f10*/  ISETP.GE.U32.AND P4, PT, R243, 0x7fffff71, PT ;  /* 0x7fffff71f300780c */ /* 0x000fc60003f86070 */
[----:B------:R-:W2:Y:S01]  /*34f20*/  LDL.LU.64 R78, [R1+0xf58] ;  /* 0x000f5800014e7983 */ /* 0x000ea20000300a00 */
[----:B------:R-:W-:-:S03]  /*34f30*/  VIADD R243, R40, 0xffffffa8 ;  /* 0xffffffa828f37836 */ /* 0x000fc60000000000 */
[----:B------:R3:W-:Y:S04]  /*34f40*/  LDGSTS.E [R3+0x4f400], desc[UR54][R44.64], !P5 ;  /* 0x4f4000002c037fae */ /* 0x0007e8000e921876 */
[----:B------:R1:W-:Y:S01]  /*34f50*/  LDGSTS.E [R3+0x4f500], desc[UR54][R42.64], !P5 ;  /* 0x4f5000002a037fae */ /* 0x0003e2000e921876 */
[----:B----4-:R-:W-:-:S04]  /*34f60*/  IMAD.WIDE R56, R158, 0x4, R94 ;  /* 0x000000049e387825 */ /* 0x010fc800078e025e */
[----:B---3--:R-:W-:Y:S01]  /*34f70*/  IMAD.WIDE R44, R158, 0x4, R110 ;  /* 0x000000049e2c7825 */ /* 0x008fe200078e026e */
[----:B------:R2:W-:Y:S04]  /*34f80*/  STL.64 [R1+0xe20], R56 ;  /* 0x000e203801007387 */ /* 0x0005e80000100a00 */
[----:B------:R3:W-:Y:S01]  /*34f90*/  STL.64 [R1+0xe28], R44 ;  /* 0x000e282c01007387 */ /* 0x0007e20000100a00 */
[----:B------:R-:W-:-:S03]  /*34fa0*/  ISETP.GE.U32.AND P3, PT, R242, 0x7fffff75, PT ;  /* 0x7fffff75f200780c */ /* 0x000fc60003f66070 */
[----:B------:R2:W-:Y:S01]  /*34fb0*/  LDGSTS.E [R3+0x4fc00], desc[UR54][R56.64], !P6 ;  /* 0x4fc0000038037fae */ /* 0x0005e2000f121876 */
[----:B-1----:R-:W-:-:S03]  /*34fc0*/  IMAD.WIDE R42, R158, 0x4, R126 ;  /* 0x000000049e2a7825 */ /* 0x002fc600078e027e */
[----:B------:R3:W-:Y:S01]  /*34fd0*/  LDGSTS.E [R3+0x4fd00], desc[UR54][R44.64], !P6 ;  /* 0x4fd000002c037fae */ /* 0x0007e2000f121876 */
[----:B------:R-:W-:-:S03]  /*34fe0*/  IMAD.WIDE R40, R158, 0x4, R142 ;  /* 0x000000049e287825 */ /* 0x000fc600078e028e */
[----:B------:R1:W-:Y:S04]  /*34ff0*/  STL.64 [R1+0xc50], R42 ;  /* 0x000c502a01007387 */ /* 0x0003e80000100a00 */
[----:B------:R-:W4:Y:S04]  /*35000*/  LDL.LU.64 R94, [R1+0xf60] ;  /* 0x000f6000015e7983 */ /* 0x000f280000300a00 */
[----:B------:R1:W-:Y:S04]  /*35010*/  STL.64 [R1+0xc58], R40 ;  /* 0x000c582801007387 */ /* 0x0003e80000100a00 */
[----:B------:R-:W4:Y:S04]  /*35020*/  LDL.LU.64 R110, [R1+0xf68] ;  /* 0x000f6800016e7983 */ /* 0x000f280000300a00 */
[----:B------:R-:W4:Y:S04]  /*35030*/  LDL.LU.64 R126, [R1+0xf70] ;  /* 0x000f7000017e7983 */ /* 0x000f280000300a00 */
[----:B------:R-:W4:Y:S04]  /*35040*/  LDL.LU.64 R142, [R1+0xf78] ;  /* 0x000f7800018e7983 */ /* 0x000f280000300a00 */
[----:B------:R1:W-:Y:S04]  /*35050*/  LDGSTS.E [R2+0x48600], desc[UR54][R42.64], !P1 ;  /* 0x486000002a027fae */ /* 0x0003e8000c921876 */
[----:B------:R1:W-:Y:S01]  /*35060*/  LDGSTS.E [R2+0x48700], desc[UR54][R40.64], !P1 ;  /* 0x4870000028027fae */ /* 0x0003e2000c921876 */
[----:B--2---:R-:W-:-:S04]  /*35070*/  IMAD.WIDE R56, R158, 0x4, R156 ;  /* 0x000000049e387825 */ /* 0x004fc800078e029c */
[C---:B---3--:R-:W-:Y:S01]  /*35080*/  IMAD.WIDE R44, R158.reuse, 0x4, R172 ;  /* 0x000000049e2c7825 */ /* 0x048fe200078e02ac */
[----:B------:R4:W-:Y:S04]  /*35090*/  STL.64 [R1+0xc60], R56 ;  /* 0x000c603801007387 */ /* 0x0009e80000100a00 */
[----:B------:R2:W-:Y:S04]  /*350a0*/  STL.64 [R1+0xc68], R44 ;  /* 0x000c682c01007387 */ /* 0x0005e80000100a00 */
[----:B------:R-:W3:Y:S04]  /*350b0*/  LDL.LU.64 R124, [R1+0xf80] ;  /* 0x000f8000017c7983 */ /* 0x000ee80000300a00 */
[----:B------:R4:W-:Y:S04]  /*350c0*/  LDGSTS.E [R2+0x48e00], desc[UR54][R56.64], !P2 ;  /* 0x48e0000038027fae */ /* 0x0009e8000d121876 */
[----:B------:R2:W-:Y:S01]  /*350d0*/  LDGSTS.E [R2+0x48f00], desc[UR54][R44.64], !P2 ;  /* 0x48f000002c027fae */ /* 0x0005e2000d121876 */
[----:B-1----:R-:W-:-:S04]  /*350e0*/  IMAD.WIDE R42, R158, 0x4, R62 ;  /* 0x000000049e2a7825 */ /* 0x002fc800078e023e */
[C---:B------:R-:W-:Y:S01]  /*350f0*/  IMAD.WIDE R40, R158.reuse, 0x4, R78 ;  /* 0x000000049e287825 */ /* 0x040fe200078e024e */
[----:B------:R1:W-:Y:S04]  /*35100*/  STL.64 [R1+0xc70], R42 ;  /* 0x000c702a01007387 */ /* 0x0003e80000100a00 */
[----:B------:R-:W3:Y:S04]  /*35110*/  LDL.LU.64 R140, [R1+0xf88] ;  /* 0x000f8800018c7983 */ /* 0x000ee80000300a00 */
[----:B------:R1:W-:Y:S04]  /*35120*/  STL.64 [R1+0xc80], R40 ;  /* 0x000c802801007387 */ /* 0x0003e80000100a00 */
[----:B------:R-:W3:Y:S04]  /*35130*/  LDL.LU.64 R156, [R1+0xf90] ;  /* 0x000f9000019c7983 */ /* 0x000ee80000300a00 */
[----:B------:R-:W3:Y:S04]  /*35140*/  LDL.LU.64 R172, [R1+0xf98] ;  /* 0x000f980001ac7983 */ /* 0x000ee80000300a00 */
[----:B------:R1:W-:Y:S04]  /*35150*/  LDGSTS.E [R2+0x49600], desc[UR54][R42.64], !P3 ;  /* 0x496000002a027fae */ /* 0x0003e8000d921876 */
[----:B------:R-:W3:Y:S04]  /*35160*/  LDL.LU.64 R62, [R1+0xfa0] ;  /* 0x000fa000013e7983 */ /* 0x000ee80000300a00 */
[----:B------:R1:W-:Y:S04]  /*35170*/  LDGSTS.E [R2+0x49700], desc[UR54][R40.64], !P3 ;  /* 0x4970000028027fae */ /* 0x0003e8000d921876 */
[----:B------:R-:W3:Y:S01]  /*35180*/  LDL.LU.64 R78, [R1+0xfa8] ;  /* 0x000fa800014e7983 */ /* 0x000ee20000300a00 */
[----:B----4-:R-:W-:-:S03]  /*35190*/  IMAD.WIDE R56, R158, 0x4, R94 ;  /* 0x000000049e387825 */ /* 0x010fc600078e025e */
[----:B------:R-:W4:Y:S01]  /*351a0*/  LDL.LU.64 R94, [R1+0xfb0] ;  /* 0x000fb000015e7983 */ /* 0x000f220000300a00 */
[----:B------:R-:W-:Y:S02]  /*351b0*/  IADD3 R242, R10, -0x54, RZ ;  /* 0xffffffac0af27810 */ /* 0x000fe40007ffe0ff */
[----:B------:R-:W1:Y:S01]  /*351c0*/  LDC R10, c[0x0][0x230] ;  /* 0x00008c00ff0a7b82 */ /* 0x000e620000000800 */
[----:B------:R-:W-:Y:S01]  /*351d0*/  ISETP.GE.U32.AND P6, PT, R243, 0x7fffff69, PT ;  /* 0x7fffff69f300780c */ /* 0x000fe20003fc6070 */
[----:B------:R-:W-:Y:S01]  /*351e0*/  LDGSTS.E [R2+0x49e00], desc[UR54][R56.64], !P4 ;  /* 0x49e0000038027fae */ /* 0x000fe2000e121876 */
[----:B--2---:R-:W-:-:S03]  /*351f0*/  IMAD.WIDE R44, R158, 0x4, R110 ;  /* 0x000000049e2c7825 */ /* 0x004fc600078e026e */
[----:B------:R-:W2:Y:S01]  /*35200*/  LDL.LU.64 R110, [R1+0xfb8] ;  /* 0x000fb800016e7983 */ /* 0x000ea20000300a00 */
[----:B-1----:R-:W-:-:S04]  /*35210*/  IMAD.WIDE R42, R158, 0x4, R126 ;  /* 0x000000049e2a7825 */ /* 0x002fc800078e027e */
[----:B------:R-:W-:Y:S01]  /*35220*/  IMAD.WIDE R40, R158, 0x4, R142 ;  /* 0x000000049e287825 */ /* 0x000fe200078e028e */
[----:B------:R-:W-:Y:S04]  /*35230*/  STL.64 [R1+0xc90], R56 ;  /* 0x000c903801007387 */ /* 0x000fe80000100a00 */
[----:B------:R3:W-:Y:S04]  /*35240*/  STL.64 [R1+0xca0], R44 ;  /* 0x000ca02c01007387 */ /* 0x0007e80000100a00 */
[----:B------:R1:W-:Y:S04]  /*35250*/  STL.64 [R1+0xcb0], R42 ;  /* 0x000cb02a01007387 */ /* 0x0003e80000100a00 */
[----:B------:R1:W-:Y:S04]  /*35260*/  STL.64 [R1+0xcc8], R40 ;  /* 0x000cc82801007387 */ /* 0x0003e80000100a00 */
[----:B------:R-:W2:Y:S04]  /*35270*/  LDL.LU.64 R126, [R1+0xfc8] ;  /* 0x000fc800017e7983 */ /* 0x000ea80000300a00 */
[----:B------:R-:W2:Y:S01]  /*35280*/  LDL.LU.64 R142, [R1+0xfd0] ;  /* 0x000fd000018e7983 */ /* 0x000ea20000300a00 */
[----:B------:R-:W-:Y:S01]  /*35290*/  ISETP.GE.U32.AND P5, PT, R242, 0x7fffff6d, PT ;  /* 0x7fffff6df200780c */ /* 0x000fe20003fa6070 */
[----:B------:R-:W-:-:S02]  /*352a0*/  VIADD R242, R26, 0xffffffa4 ;  /* 0xffffffa41af27836 */ /* 0x000fc40000000000 */
[----:B------:R-:W1:Y:S01]  /*352b0*/  LDC R26, c[0x0][0x230] ;  /* 0x00008c00ff1a7b82 */ /* 0x000e620000000800 */
[----:B------:R-:W-:Y:S01]  /*352c0*/  VIADD R243, R27, 0xffffffa0 ;  /* 0xffffffa01bf37836 */ /* 0x000fe20000000000 */
[----:B------:R3:W-:Y:S01]  /*352d0*/  LDGSTS.E [R2+0x49f00], desc[UR54][R44.64], !P4 ;  /* 0x49f000002c027fae */ /* 0x0007e2000e121876 */
[----:B------:R-:W-:Y:S01]  /*352e0*/  ISETP.GE.U32.AND P1, PT, R242, 0x7fffff65, PT ;  /* 0x7fffff65f200780c */ /* 0x000fe20003f26070 */
[----:B------:R-:W-:Y:S02]  /*352f0*/  VIADD R242, R11, 0xffffff9c ;  /* 0xffffff9c0bf27836 */ /* 0x000fe40000000000 */
[----:B------:R-:W-:Y:S02]  /*35300*/  ISETP.GE.U32.AND P2, PT, R243, 0x7fffff61, PT ;  /* 0x7fffff61f300780c */ /* 0x000fe40003f46070 */
[----:B------:R-:W2:Y:S01]  /*35310*/  LDC R11, c[0x0][0x230] ;  /* 0x00008c00ff0b7b82 */ /* 0x000ea20000000800 */
[----:B------:R-:W-:Y:S01]  /*35320*/  ISETP.GE.U32.AND P3, PT, R242, 0x7fffff5d, PT ;  /* 0x7fffff5df200780c */ /* 0x000fe20003f66070 */
[----:B------:R1:W-:Y:S01]  /*35330*/  LDGSTS.E [R2+0x4a600], desc[UR54][R42.64], !P5 ;  /* 0x4a6000002a027fae */ /* 0x0003e2000e921876 */
[----:B------:R-:W-:-:S03]  /*35340*/  IADD3 R242, R10, -0x6c, RZ ;  /* 0xffffff940af27810 */ /* 0x000fc60007ffe0ff */
[----:B------:R1:W-:Y:S01]  /*35350*/  LDGSTS.E [R2+0x4a700], desc[UR54][R40.64], !P5 ;  /* 0x4a70000028027fae */ /* 0x0003e2000e921876 */
[----:B------:R-:W-:Y:S01]  /*35360*/  ISETP.GE.U32.AND P5, PT, R242, 0x7fffff55, PT ;  /* 0x7fffff55f200780c */ /* 0x000fe20003fa6070 */
[----:B---3--:R-:W-:Y:S01]  /*35370*/  IMAD.WIDE R44, R158, 0x4, R124 ;  /* 0x000000049e2c7825 */ /* 0x008fe200078e027c */
[----:B------:R-:W3:Y:S03]  /*35380*/  LDC R10, c[0x0][0x230] ;  /* 0x00008c00ff0a7b82 */ /* 0x000ee60000000800 */
[----:B-1----:R-:W-:Y:S01]  /*35390*/  VIADD R242, R26, 0xffffff8c ;  /* 0xffffff8c1af27836 */ /* 0x002fe20000000000 */
[----:B------:R1:W-:Y:S04]  /*353a0*/  STL.64 [R1+0xce0], R44 ;  /* 0x000ce02c01007387 */ /* 0x0003e80000100a00 */
[----:B------:R1:W-:Y:S01]  /*353b0*/  LDGSTS.E [R2+0x4ae00], desc[UR54][R44.64], !P6 ;  /* 0x4ae000002c027fae */ /* 0x0003e2000f121876 */
[----:B------:R-:W-:-:S04]  /*353c0*/  IMAD.WIDE R42, R158, 0x4, R140 ;  /* 0x000000049e2a7825 */ /* 0x000fc800078e028c */
[C---:B------:R-:W-:Y:S01]  /*353d0*/  IMAD.WIDE R40, R158.reuse, 0x4, R156 ;  /* 0x000000049e287825 */ /* 0x040fe200078e029c */
[----:B------:R3:W-:Y:S03]  /*353e0*/  STL.64 [R1+0xcf8], R42 ;  /* 0x000cf82a01007387 */ /* 0x0007e60000100a00 */
[C---:B------:R-:W-:Y:S01]  /*353f0*/  IMAD.WIDE R26, R158.reuse, 0x4, R172 ;  /* 0x000000049e1a7825 */ /* 0x040fe200078e02ac */
[----:B------:R3:W-:Y:S04]  /*35400*/  LDGSTS.E [R2+0x4af00], desc[UR54][R42.64], !P6 ;  /* 0x4af000002a027fae */ /* 0x0007e8000f121876 */
[----:B------:R4:W-:Y:S01]  /*35410*/  STL.64 [R1+0xd10], R40 ;  /* 0x000d102801007387 */ /* 0x0009e20000100a00 */
[----:B-1----:R-:W-:-:S03]  /*35420*/  IMAD.WIDE R44, R158, 0x4, R62 ;  /* 0x000000049e2c7825 */ /* 0x002fc600078e023e */
[----:B------:R4:W-:Y:S04]  /*35430*/  LDGSTS.E [R2+0x4b600], desc[UR54][R40.64], !P1 ;  /* 0x4b60000028027fae */ /* 0x0009e8000c921876 */
[----:B------:R2:W-:Y:S01]  /*35440*/  STL.64 [R1+0xd28], R26 ;  /* 0x000d281a01007387 */ /* 0x0005e20000100a00 */
[----:B---3--:R-:W-:-:S03]  /*35450*/  IMAD.WIDE R42, R158, 0x4, R78 ;  /* 0x000000049e2a7825 */ /* 0x008fc600078e024e */
[----:B------:R2:W-:Y:S04]  /*35460*/  LDGSTS.E [R2+0x4b700], desc[UR54][R26.64], !P1 ;  /* 0x4b7000001a027fae */ /* 0x0005e8000c921876 */
[----:B------:R-:W-:Y:S04]  /*35470*/  STL.64 [R1+0xd40], R44 ;  /* 0x000d402c01007387 */ /* 0x000fe80000100a00 */
[----:B------:R-:W-:Y:S01]  /*35480*/  LDGSTS.E [R2+0x4be00], desc[UR54][R44.64], !P2 ;  /* 0x4be000002c027fae */ /* 0x000fe2000d121876 */
[----:B----4-:R-:W-:-:S03]  /*35490*/  IMAD.WIDE R40, R158, 0x4, R94 ;  /* 0x000000049e287825 */ /* 0x010fc600078e025e */
[----:B------:R-:W-:Y:S04]  /*354a0*/  STL.64 [R1+0xd58], R42 ;  /* 0x000d582a01007387 */ /* 0x000fe80000100a00 */
[----:B------:R-:W-:Y:S01]  /*354b0*/  LDGSTS.E [R2+0x4bf00], desc[UR54][R42.64], !P2 ;  /* 0x4bf000002a027fae */ /* 0x000fe2000d121876 */
[----:B--2---:R-:W-:-:S03]  /*354c0*/  IMAD.WIDE R26, R158, 0x4, R110 ;  /* 0x000000049e1a7825 */ /* 0x004fc600078e026e */
[----:B------:R1:W-:Y:S04]  /*354d0*/  STL.64 [R1+0xd70], R40 ;  /* 0x000d702801007387 */ /* 0x0003e80000100a00 */
[----:B------:R1:W-:Y:S04]  /*354e0*/  LDGSTS.E [R2+0x4c600], desc[UR54][R40.64], !P3 ;  /* 0x4c60000028027fae */ /* 0x0003e8000d921876 */
[----:B------:R2:W-:Y:S04]  /*354f0*/  STL.64 [R1+0xd80], R26 ;  /* 0x000d801a01007387 */ /* 0x0005e80000100a00 */
[----:B------:R2:W-:Y:S04]  /*35500*/  LDGSTS.E [R2+0x4c700], desc[UR54][R26.64], !P3 ;  /* 0x4c7000001a027fae */ /* 0x0005e8000d921876 */
[----:B------:R-:W-:Y:S01]  /*35510*/  STL [R1+0x4c0], RZ ;  /* 0x0004c0ff01007387 */ /* 0x000fe20000100800 */
[----:B-1----:R-:W-:-:S04]  /*35520*/  IMAD.WIDE R40, R158, 0x4, R126 ;  /* 0x000000049e287825 */ /* 0x002fc800078e027e */
[----:B--2---:R-:W-:Y:S01]  /*35530*/  IMAD.WIDE R26, R158, 0x4, R142 ;  /* 0x000000049e1a7825 */ /* 0x004fe200078e028e */
[----:B------:R-:W-:Y:S04]  /*35540*/  STL.64 [R1+0xd90], R40 ;  /* 0x000d902801007387 */ /* 0x000fe80000100a00 */
[----:B------:R-:W-:Y:S04]  /*35550*/  STL [R1+0x4c4], RZ ;  /* 0x0004c4ff01007387 */ /* 0x000fe80000100800 */
[----:B------:R1:W-:Y:S04]  /*35560*/  STL.64 [R1+0xda0], R26 ;  /* 0x000da01a01007387 */ /* 0x0003e80000100a00 */
[----:B------:R-:W2:Y:S04]  /*35570*/  LDL.LU.64 R140, [R1+0x580] ;  /* 0x00058000018c7983 */ /* 0x000ea80000300a00 */
[----:B------:R-:W3:Y:S04]  /*35580*/  LDL.LU.64 R124, [R1+0x4d0] ;  /* 0x0004d000017c7983 */ /* 0x000ee80000300a00 */
[----:B------:R-:W4:Y:S04]  /*35590*/  LDL.LU.64 R172, [R1+0x488] ;  /* 0x0004880001ac7983 */ /* 0x000f280000300a00 */
[----:B------:R-:W4:Y:S04]  /*355a0*/  LDL.LU.64 R170, [R1+0x448] ;  /* 0x0004480001aa7983 */ /* 0x000f280000300a00 */
[----:B------:R-:W4:Y:S01]  /*355b0*/  LDL.LU.64 R106, [R1+0x408] ;  /* 0x00040800016a7983 */ /* 0x000f220000300a00 */
[----:B------:R-:W-:-:S02]  /*355c0*/  VIADD R243, R252, 0xffffff98 ;  /* 0xffffff98fcf37836 */ /* 0x000fc40000000000 */
[----:B------:R-:W-:Y:S01]  /*355d0*/  IMAD.SHL.U32 R252, R159, 0x40, RZ ;  /* 0x000000409ffc7824 */ /* 0x000fe200078e00ff */
[----:B------:R-:W4:Y:S02]  /*355e0*/  LDL.LU.64 R156, [R1+0x3c8] ;  /* 0x0003c800019c7983 */ /* 0x000f240000300a00 */
[----:B------:R-:W-:Y:S01]  /*355f0*/  ISETP.GE.U32.AND P4, PT, R243, 0x7fffff59, PT ;  /* 0x7fffff59f300780c */ /* 0x000fe20003f86070 */
[C---:B------:R-:W-:Y:S01]  /*35600*/  IMAD.WIDE R62, R252.reuse, 0x4, R240 ;  /* 0x00000004fc3e7825 */ /* 0x040fe200078e02f0 */
[----:B------:R-:W4:Y:S03]  /*35610*/  LDL.LU.64 R154, [R1+0x388] ;  /* 0x00038800019a7983 */ /* 0x000f260000300a00 */
[----:B------:R-:W-:Y:S01]  /*35620*/  IMAD.WIDE R78, R252, 0x4, R176 ;  /* 0x00000004fc4e7825 */ /* 0x000fe200078e02b0 */
[----:B------:R1:W-:Y:S03]  /*35630*/  STL.64 [R1+0xe30], R62 ;  /* 0x000e303e01007387 */ /* 0x0003e60000100a00 */
[----:B------:R-:W-:-:S02]  /*35640*/  VIADD R243, R245, 0xffffff90 ;  /* 0xffffff90f5f37836 */ /* 0x000fc40000000000 */
[C---:B------:R-:W-:Y:S01]  /*35650*/  IMAD.WIDE R94, R252.reuse, 0x4, R178 ;  /* 0x00000004fc5e7825 */ /* 0x040fe200078e02b2 */
[----:B------:R1:W-:Y:S03]  /*35660*/  STL.64 [R1+0xe38], R78 ;  /* 0x000e384e01007387 */ /* 0x0003e60000100a00 */
[----:B------:R-:W-:Y:S01]  /*35670*/  IMAD.WIDE R110, R252, 0x4, R180 ;  /* 0x00000004fc6e7825 */ /* 0x000fe200078e02b4 */
[----:B------:R-:W-:-:S03]  /*35680*/  ISETP.GE.U32.AND P6, PT, R243, 0x7fffff51, PT ;  /* 0x7fffff51f300780c */ /* 0x000fc60003fc6070 */
[C---:B------:R-:W-:Y:S01]  /*35690*/  IMAD.WIDE R126, R252.reuse, 0x4, R182 ;  /* 0x00000004fc7e7825 */ /* 0x040fe200078e02b6 */
[----:B------:R1:W-:Y:S03]  /*356a0*/  STL.64 [R1+0xe40], R94 ;  /* 0x000e405e01007387 */ /* 0x0003e60000100a00 */
[C---:B------:R-:W-:Y:S01]  /*356b0*/  IMAD.WIDE R142, R252.reuse, 0x4, R184 ;  /* 0x00000004fc8e7825 */ /* 0x040fe200078e02b8 */
[----:B------:R1:W-:Y:S03]  /*356c0*/  STL.64 [R1+0xe48], R110 ;  /* 0x000e486e01007387 */ /* 0x0003e60000100a00 */
[C---:B------:R-:W-:Y:S01]  /*356d0*/  IMAD.WIDE R158, R252.reuse, 0x4, R186 ;  /* 0x00000004fc9e7825 */ /* 0x040fe200078e02ba */
[----:B------:R1:W-:Y:S03]  /*356e0*/  STL.64 [R1+0xe70], R126 ;  /* 0x000e707e01007387 */ /* 0x0003e60000100a00 */
[----:B------:R-:W-:Y:S01]  /*356f0*/  IMAD.WIDE R182, R252, 0x4, R188 ;  /* 0x00000004fcb67825 */ /* 0x000fe200078e02bc */
[----:B------:R1:W-:Y:S03]  /*35700*/  STL.64 [R1+0xe78], R142 ;  /* 0x000e788e01007387 */ /* 0x0003e60000100a00 */
[----:B------:R-:W-:Y:S01]  /*35710*/  VIADD R243, R244, 0xffffff88 ;  /* 0xffffff88f4f37836 */ /* 0x000fe20000000000 */
[----:B------:R-:W-:Y:S01]  /*35720*/  ISETP.GE.U32.AND P1, PT, R242, 0x7fffff4d, PT ;  /* 0x7fffff4df200780c */ /* 0x000fe20003f26070 */
[C---:B------:R-:W-:Y:S01]  /*35730*/  IMAD.WIDE R240, R252.reuse, 0x4, R190 ;  /* 0x00000004fcf07825 */ /* 0x040fe200078e02be */
[----:B------:R1:W-:Y:S01]  /*35740*/  STL.64 [R1+0x1808], R158 ;  /* 0x0018089e01007387 */ /* 0x0003e20000100a00 */
[----:B------:R-:W1:Y:S02]  /*35750*/  LDC R191, c[0x0][0x238] ;  /* 0x00008e00ffbf7b82 */ /* 0x000e640000000800 */
[C---:B------:R-:W-:Y:S01]  /*35760*/  IMAD.WIDE R244, R252.reuse, 0x4, R192 ;  /* 0x00000004fcf47825 */ /* 0x040fe200078e02c0 */
[----:B------:R-:W-:Y:S03]  /*35770*/  STL.64 [R1+0x1818], R182 ;  /* 0x001818b601007387 */ /* 0x000fe60000100a00 */
        /* <DEDUP_REMOVED lines=32> */
[----:B------:R-:W-:Y:S01]  /*35980*/  IMAD.WIDE R226, R252, 0x4, R226 ;  /* 0x00000004fce27825 */ /* 0x000fe200078e02e2 */
[----:B------:R-:W-:Y:S03]  /*35990*/  STL.64 [R1+0x1a70], R222 ;  /* 0x001a70de01007387 */ /* 0x000fe60000100a00 */
[----:B------:R-:W-:-:S02]  /*359a0*/  VIADD R242, R11, 0xffffff84 ;  /* 0xffffff840bf27836 */ /* 0x000fc40000000000 */
[----:B------:R-:W-:Y:S01]  /*359b0*/  IMAD.WIDE R228, R252, 0x4, R228 ;  /* 0x00000004fce47825 */ /* 0x000fe200078e02e4 */
[----:B------:R-:W-:Y:S01]  /*359c0*/  STL.64 [R1+0x1ab0], R224 ;  /* 0x001ab0e001007387 */ /* 0x000fe20000100a00 */
[----:B------:R-:W-:Y:S02]  /*359d0*/  ISETP.GE.U32.AND P2, PT, R243, 0x7fffff49, PT ;  /* 0x7fffff49f300780c */ /* 0x000fe40003f46070 */
[----:B------:R-:W-:Y:S01]  /*359e0*/  ISETP.GE.U32.AND P3, PT, R242, 0x7fffff45, PT ;  /* 0x7fffff45f200780c */ /* 0x000fe20003f66070 */
[----:B------:R-:W-:Y:S01]  /*359f0*/  STL.64 [R1+0x1ad0], R226 ;  /* 0x001ad0e201007387 */ /* 0x000fe20000100a00 */
[----:B------:R-:W-:-:S03]  /*35a00*/  IMAD.WIDE R230, R252, 0x4, R230 ;  /* 0x00000004fce67825 */ /* 0x000fc600078e02e6 */
[----:B------:R-:W-:Y:S01]  /*35a10*/  STL.64 [R1+0x1af0], R228 ;  /* 0x001af0e401007387 */ /* 0x000fe20000100a00 */
[----:B------:R-:W-:-:S03]  /*35a20*/  IMAD.WIDE R232, R252, 0x4, R232 ;  /* 0x00000004fce87825 */ /* 0x000fc600078e02e8 */
[----:B------:R-:W4:Y:S01]  /*35a30*/  LDL.LU.64 R42, [R1+0x348] ;  /* 0x00034800012a7983 */ /* 0x000f220000300a00 */
[----:B------:R-:W-:Y:S01]  /*35a40*/  IMAD.WIDE R234, R252, 0x4, R234 ;  /* 0x00000004fcea7825 */ /* 0x000fe200078e02ea */
[----:B------:R-:W-:Y:S02]  /*35a50*/  IADD3 R10, R10, -0x80, RZ ;  /* 0xffffff800a0a7810 */ /* 0x000fe40007ffe0ff */
[----:B------:R-:W-:Y:S01]  /*35a60*/  LDGSTS.E [R2+0x4ce00], desc[UR54][R40.64], !P4 ;  /* 0x4ce0000028027fae */ /* 0x000fe2000e121876 */
[----:B------:R-:W-:-:S03]  /*35a70*/  IMAD.WIDE R180, R252, 0x4, R236 ;  /* 0x00000004fcb47825 */ /* 0x000fc600078e02ec */
[----:B------:R1:W-:Y:S01]  /*35a80*/  LDGSTS.E [R2+0x4cf00], desc[UR54][R26.64], !P4 ;  /* 0x4cf000001a027fae */ /* 0x0003e2000e121876 */
[----:B------:R-:W-:-:S04]  /*35a90*/  IMAD.WIDE R178, R252, 0x4, R238 ;  /* 0x00000004fcb27825 */ /* 0x000fc800078e02ee */
[C---:B--2---:R-:W-:Y:S02]  /*35aa0*/  IMAD.WIDE R242, R252.reuse, 0x4, R140 ;  /* 0x00000004fcf27825 */ /* 0x044fe400078e028c */
[----:B------:R-:W2:Y:S04]  /*35ab0*/  LDL.LU.64 R140, [R1+0x308] ;  /* 0x00030800018c7983 */ /* 0x000ea80000300a00 */
[----:B------:R-:W2:Y:S04]  /*35ac0*/  LDL.LU.64 R138, [R1+0x2c8] ;  /* 0x0002c800018a7983 */ /* 0x000ea80000300a00 */
[----:B------:R-:W2:Y:S04]  /*35ad0*/  LDL.LU.64 R76, [R1+0x288] ;  /* 0x00028800014c7983 */ /* 0x000ea80000300a00 */
[----:B------:R-:W2:Y:S04]  /*35ae0*/  LDL.LU.64 R44, [R1+0x248] ;  /* 0x00024800012c7983 */ /* 0x000ea80000300a00 */
[----:B------:R-:W2:Y:S04]  /*35af0*/  LDL.LU.64 R60, [R1+0x208] ;  /* 0x00020800013c7983 */ /* 0x000ea80000300a00 */
[----:B------:R-:W-:Y:S04]  /*35b00*/  STL.64 [R1+0x1b88], R230 ;  /* 0x001b88e601007387 */ /* 0x000fe80000100a00 */
[----:B------:R-:W-:Y:S04]  /*35b10*/  STL.64 [R1+0x1ba0], R232 ;  /* 0x001ba0e801007387 */ /* 0x000fe80000100a00 */
[----:B------:R-:W-:Y:S01]  /*35b20*/  STL.64 [R1+0x1bb8], R234 ;  /* 0x001bb8ea01007387 */ /* 0x000fe20000100a00 */
[----:B---3--:R-:W-:-:S03]  /*35b30*/  IMAD.WIDE R176, R252, 0x4, R124 ;  /* 0x00000004fcb07825 */ /* 0x008fc600078e027c */
[----:B------:R-:W3:Y:S04]  /*35b40*/  LDL.LU.64 R92, [R1+0x1c8] ;  /* 0x0001c800015c7983 */ /* 0x000ee80000300a00 */
[----:B------:R-:W3:Y:S04]  /*35b50*/  LDL.LU.64 R58, [R1+0x188] ;  /* 0x00018800013a7983 */ /* 0x000ee80000300a00 */
[----:B------:R-:W-:Y:S04]  /*35b60*/  STL.64 [R1+0x1c38], R242 ;  /* 0x001c38f201007387 */ /* 0x000fe80000100a00 */
[----:B------:R-:W3:Y:S04]  /*35b70*/  LDL.LU.64 R108, [R1+0x148] ;  /* 0x00014800016c7983 */ /* 0x000ee80000300a00 */
[----:B------:R-:W3:Y:S01]  /*35b80*/  LDL.LU.64 R124, [R1+0x108] ;  /* 0x00010800017c7983 */ /* 0x000ee20000300a00 */
[----:B----4-:R-:W-:-:S03]  /*35b90*/  IMAD.WIDE R168, R252, 0x4, R106 ;  /* 0x00000004fca87825 */ /* 0x010fc600078e026a */
[----:B------:R-:W-:Y:S04]  /*35ba0*/  STL.64 [R1+0x1c50], R180 ;  /* 0x001c50b401007387 */ /* 0x000fe80000100a00 */
[----:B------:R-:W4:Y:S04]  /*35bb0*/  LDL.LU.64 R122, [R1+0xc8] ;  /* 0x0000c800017a7983 */ /* 0x000f280000300a00 */
[----:B------:R-:W4:Y:S04]  /*35bc0*/  LDL.LU.64 R74, [R1+0x88] ;  /* 0x00008800014a7983 */ /* 0x000f280000300a00 */
[----:B------:R-:W-:Y:S04]  /*35bd0*/  STL.64 [R1+0x1c58], R178 ;  /* 0x001c58b201007387 */ /* 0x000fe80000100a00 */
[----:B------:R-:W4:Y:S04]  /*35be0*/  LDL.LU.64 R106, [R1+0x48] ;  /* 0x00004800016a7983 */ /* 0x000f280000300a00 */
[----:B------:R-:W4:Y:S01]  /*35bf0*/  LDL.LU.64 R90, [R1+0x8] ;  /* 0x00000800015a7983 */ /* 0x000f220000300a00 */
[----:B------:R-:W-:-:S04]  /*35c00*/  IMAD.WIDE R172, R252, 0x4, R172 ;  /* 0x00000004fcac7825 */ /* 0x000fc800078e02ac */
[C---:B------:R-:W-:Y:S01]  /*35c10*/  IMAD.WIDE R170, R252.reuse, 0x4, R170 ;  /* 0x00000004fcaa7825 */ /* 0x040fe200078e02aa */
[----:B------:R-:W-:Y:S03]  /*35c20*/  STL.64 [R1+0x1c60], R176 ;  /* 0x001c60b001007387 */ /* 0x000fe60000100a00 */
[C---:B------:R-:W-:Y:S01]  /*35c30*/  IMAD.WIDE R156, R252.reuse, 0x4, R156 ;  /* 0x00000004fc9c7825 */ /* 0x040fe200078e029c */
[----:B------:R-:W-:Y:S03]  /*35c40*/  STL.64 [R1+0x1cc8], R172 ;  /* 0x001cc8ac01007387 */ /* 0x000fe60000100a00 */
[C---:B------:R-:W-:Y:S01]  /*35c50*/  IMAD.WIDE R154, R252.reuse, 0x4, R154 ;  /* 0x00000004fc9a7825 */ /* 0x040fe200078e029a */
[----:B------:R-:W-:Y:S04]  /*35c60*/  STL.64 [R1+0x1cd0], R170 ;  /* 0x001cd0aa01007387 */ /* 0x000fe80000100a00 */
[----:B------:R-:W-:Y:S04]  /*35c70*/  STL.64 [R1+0x1cd8], R168 ;  /* 0x001cd8a801007387 */ /* 0x000fe80000100a00 */
[----:B------:R-:W-:Y:S04]  /*35c80*/  STL.64 [R1+0x1ce0], R156 ;  /* 0x001ce09c01007387 */ /* 0x000fe80000100a00 */
[----:B------:R-:W-:Y:S01]  /*35c90*/  STL.64 [R1+0x1ce8], R154 ;  /* 0x001ce89a01007387 */ /* 0x000fe20000100a00 */
[----:B------:R-:W-:-:S04]  /*35ca0*/  IMAD.WIDE R88, R252, 0x4, R144 ;  /* 0x00000004fc587825 */ /* 0x000fc800078e0290 */
[----:B------:R-:W-:-:S04]  /*35cb0*/  IMAD.WIDE R72, R252, 0x4, R96 ;  /* 0x00000004fc487825 */ /* 0x000fc800078e0260 */
[----:B------:R-:W-:-:S04]  /*35cc0*/  IMAD.WIDE R56, R252, 0x4, R80 ;  /* 0x00000004fc387825 */ /* 0x000fc800078e0250 */
[----:B------:R-:W-:-:S05]  /*35cd0*/  IMAD.WIDE R152, R252, 0x4, R42 ;  /* 0x00000004fc987825 */ /* 0x000fca00078e022a */
[----:B------:R-:W-:Y:S01]  /*35ce0*/  STL.64 [R1+0x1cf0], R152 ;  /* 0x001cf09801007387 */ /* 0x000fe20000100a00 */
[----:B--2---:R-:W-:-:S04]  /*35cf0*/  IMAD.WIDE R140, R252, 0x4, R140 ;  /* 0x00000004fc8c7825 */ /* 0x004fc800078e028c */
[C---:B------:R-:W-:Y:S01]  /*35d00*/  IMAD.WIDE R138, R252.reuse, 0x4, R138 ;  /* 0x00000004fc8a7825 */ /* 0x040fe200078e028a */
[----:B------:R-:W-:Y:S03]  /*35d10*/  STL.64 [R1+0x1cf8], R140 ;  /* 0x001cf88c01007387 */ /* 0x000fe60000100a00 */
[C---:B------:R-:W-:Y:S01]  /*35d20*/  IMAD.WIDE R76, R252.reuse, 0x4, R76 ;  /* 0x00000004fc4c7825 */ /* 0x040fe200078e024c */
[----:B------:R-:W-:Y:S03]  /*35d30*/  STL.64 [R1+0x1d00], R138 ;  /* 0x001d008a01007387 */ /* 0x000fe60000100a00 */
[C---:B------:R-:W-:Y:S01]  /*35d40*/  IMAD.WIDE R44, R252.reuse, 0x4, R44 ;  /* 0x00000004fc2c7825 */ /* 0x040fe200078e022c */
[----:B------:R-:W-:Y:S03]  /*35d50*/  STL.64 [R1+0x1d68], R76 ;  /* 0x001d684c01007387 */ /* 0x000fe60000100a00 */
[C---:B------:R-:W-:Y:S01]  /*35d60*/  IMAD.WIDE R60, R252.reuse, 0x4, R60 ;  /* 0x00000004fc3c7825 */ /* 0x040fe200078e023c */
[----:B------:R2:W-:Y:S04]  /*35d70*/  STL.64 [R1+0x1d60], R44 ;  /* 0x001d602c01007387 */ /* 0x0005e80000100a00 */
[----:B------:R2:W-:Y:S01]  /*35d80*/  STL.64 [R1+0x1d58], R60 ;  /* 0x001d583c01007387 */ /* 0x0005e20000100a00 */
[----:B---3--:R-:W-:-:S04]  /*35d90*/  IMAD.WIDE R92, R252, 0x4, R92 ;  /* 0x00000004fc5c7825 */ /* 0x008fc800078e025c */
[C---:B------:R-:W-:Y:S01]  /*35da0*/  IMAD.WIDE R136, R252.reuse, 0x4, R58 ;  /* 0x00000004fc887825 */ /* 0x040fe200078e023a */
[----:B------:R3:W-:Y:S03]  /*35db0*/  STL.64 [R1+0x1d50], R92 ;  /* 0x001d505c01007387 */ /* 0x0007e60000100a00 */
[C---:B------:R-:W-:Y:S01]  /*35dc0*/  IMAD.WIDE R108, R252.reuse, 0x4, R108 ;  /* 0x00000004fc6c7825 */ /* 0x040fe200078e026c */
[----:B------:R-:W-:Y:S03]  /*35dd0*/  STL.64 [R1+0x1d48], R136 ;  /* 0x001d488801007387 */ /* 0x000fe60000100a00 */
[C---:B------:R-:W-:Y:S01]  /*35de0*/  IMAD.WIDE R124, R252.reuse, 0x4, R124 ;  /* 0x00000004fc7c7825 */ /* 0x040fe200078e027c */
[----:B------:R3:W-:Y:S04]  /*35df0*/  STL.64 [R1+0x1d40], R108 ;  /* 0x001d406c01007387 */ /* 0x0007e80000100a00 */
[----:B------:R3:W-:Y:S01]  /*35e00*/  STL.64 [R1+0x1d38], R124 ;  /* 0x001d387c01007387 */ /* 0x0007e20000100a00 */
[----:B----4-:R-:W-:-:S03]  /*35e10*/  IMAD.WIDE R122, R252, 0x4, R122 ;  /* 0x00000004fc7a7825 */ /* 0x010fc600078e027a */
[----:B------:R-:W4:Y:S04]  /*35e20*/  LDL.LU.64 R184, [R1+0x1008] ;  /* 0x0010080001b87983 */ /* 0x000f280000300a00 */
[----:B------:R-:W2:Y:S01]  /*35e30*/  LDL.LU.64 R188, [R1+0x1018] ;  /* 0x0010180001bc7983 */ /* 0x000ea20000300a00 */
[----:B------:R-:W-:-:S03]  /*35e40*/  IMAD.WIDE R120, R252, 0x4, R74 ;  /* 0x00000004fc787825 */ /* 0x000fc600078e024a */
[----:B------:R-:W3:Y:S04]  /*35e50*/  LDL.LU.64 R192, [R1+0x1028] ;  /* 0x0010280001c07983 */ /* 0x000ee80000300a00 */
[----:B------:R-:W3:Y:S01]  /*35e60*/  LDL.LU.64 R238, [R1+0x1010] ;  /* 0x0010100001ee7983 */ /* 0x000ee20000300a00 */
[----:B------:R-:W-:-:S03]  /*35e70*/  IMAD.WIDE R106, R252, 0x4, R106 ;  /* 0x00000004fc6a7825 */ /* 0x000fc600078e026a */
[----:B------:R-:W3:Y:S01]  /*35e80*/  LDL.LU.64 R186, [R1+0x1020] ;  /* 0x0010200001ba7983 */ /* 0x000ee20000300a00 */
[----:B------:R-:W-:-:S03]  /*35e90*/  IMAD.WIDE R104, R252, 0x4, R90 ;  /* 0x00000004fc687825 */ /* 0x000fc600078e025a */
[----:B------:R-:W3:Y:S01]  /*35ea0*/  LDL.LU.64 R236, [R1+0x1030] ;  /* 0x0010300001ec7983 */ /* 0x000ee20000300a00 */
[----:B------:R-:W-:-:S03]  /*35eb0*/  IMAD.WIDE R90, R252, 0x4, R160 ;  /* 0x00000004fc5a7825 */ /* 0x000fc600078e02a0 */
[----:B------:R-:W-:Y:S01]  /*35ec0*/  STL.64 [R1+0x1d30], R122 ;  /* 0x001d307a01007387 */ /* 0x000fe20000100a00 */
[----:B------:R-:W-:-:S03]  /*35ed0*/  IMAD.WIDE R74, R252, 0x4, R128 ;  /* 0x00000004fc4a7825 */ /* 0x000fc600078e0280 */
[----:B------:R-:W3:Y:S04]  /*35ee0*/  LDL.LU.64 R160, [R1+0x1000] ;  /* 0x0010000001a07983 */ /* 0x000ee80000300a00 */
[----:B------:R-:W-:Y:S01]  /*35ef0*/  STL.64 [R1+0x1d28], R120 ;  /* 0x001d287801007387 */ /* 0x000fe20000100a00 */
[----:B------:R-:W-:-:S03]  /*35f00*/  IMAD.WIDE R58, R252, 0x4, R112 ;  /* 0x00000004fc3a7825 */ /* 0x000fc600078e0270 */
[----:B------:R-:W3:Y:S04]  /*35f10*/  LDL.LU.64 R144, [R1+0xff0] ;  /* 0x000ff00001907983 */ /* 0x000ee80000300a00 */
[----:B------:R-:W-:Y:S04]  /*35f20*/  STL.64 [R1+0x1d20], R106 ;  /* 0x001d206a01007387 */ /* 0x000fe80000100a00 */
[----:B------:R-:W3:Y:S04]  /*35f30*/  LDL.LU.64 R128, [R1+0xfe0] ;  /* 0x000fe00001807983 */ /* 0x000ee80000300a00 */
[----:B------:R-:W-:Y:S04]  /*35f40*/  STL.64 [R1+0x1d18], R104 ;  /* 0x001d186801007387 */ /* 0x000fe80000100a00 */
[----:B------:R-:W3:Y:S04]  /*35f50*/  LDL.LU.64 R112, [R1+0xff8] ;  /* 0x000ff80001707983 */ /* 0x000ee80000300a00 */
[----:B------:R-:W-:Y:S04]  /*35f60*/  STL.64 [R1+0x1d10], R90 ;  /* 0x001d105a01007387 */ /* 0x000fe80000100a00 */
[----:B------:R-:W3:Y:S04]  /*35f70*/  LDL.LU.64 R96, [R1+0xfe8] ;  /* 0x000fe80001607983 */ /* 0x000ee80000300a00 */
[----:B------:R-:W-:Y:S04]  /*35f80*/  STL.64 [R1+0x1d08], R88 ;  /* 0x001d085801007387 */ /* 0x000fe80000100a00 */
[----:B------:R-:W3:Y:S01]  /*35f90*/  LDL.LU.64 R80, [R1+0xfd8] ;  /* 0x000fd80001507983 */ /* 0x000ee20000300a00 */
[----:B-1----:R-:W-:Y:S01]  /*35fa0*/  IMAD.SHL.U32 R191, R191, 0x40, RZ ;  /* 0x00000040bfbf7824 */ /* 0x002fe200078e00ff */
[----:B------:R-:W-:Y:S01]  /*35fb0*/  ISETP.GE.U32.AND P4, PT, R10, 0x7fffff41, PT ;  /* 0x7fffff410a00780c */ /* 0x000fe20003f86070 */
[----:B------:R-:W-:-:S04]  /*35fc0*/  IMAD.WIDE R26, R252, 0x4, R32 ;  /* 0x00000004fc1a7825 */ /* 0x000fc800078e0220 */
[----:B------:R-:W-:-:S04]  /*35fd0*/  IMAD.WIDE R10, R252, 0x4, R16 ;  /* 0x00000004fc0a7825 */ /* 0x000fc800078e0210 */
[----:B------:R-:W-:-:S04]  /*35fe0*/  IMAD.WIDE R42, R252, 0x4, R64 ;  /* 0x00000004fc2a7825 */ /* 0x000fc800078e0240 */
[----:B------:R-:W-:Y:S01]  /*35ff0*/  IMAD.WIDE R40, R252, 0x4, R48 ;  /* 0x00000004fc287825 */ /* 0x000fe200078e0230 */
[----:B------:R-:W-:Y:S04]  /*36000*/  STL.64 [R1+0x2ec0], R74 ;  /* 0x002ec04a01007387 */ /* 0x000fe80000100a00 */
[----:B------:R1:W-:Y:S04]  /*36010*/  STL.64 [R1+0x2eb8], R58 ;  /* 0x002eb83a01007387 */ /* 0x0003e80000100a00 */
[----:B------:R-:W-:Y:S04]  /*36020*/  STL.64 [R1+0x2eb0], R72 ;  /* 0x002eb04801007387 */ /* 0x000fe80000100a00 */
[----:B------:R-:W-:Y:S04]  /*36030*/  STL.64 [R1+0x2ea8], R56 ;  /* 0x002ea83801007387 */ /* 0x000fe80000100a00 */
[----:B------:R-:W-:Y:S04]  /*36040*/  STL.64 [R1+0x2ea0], R42 ;  /* 0x002ea02a01007387 */ /* 0x000fe80000100a00 */
[----:B------:R-:W-:Y:S04]  /*36050*/  STL.64 [R1+0x2e98], R40 ;  /* 0x002e982801007387 */ /* 0x000fe80000100a00 */
[----:B------:R1:W-:Y:S04]  /*36060*/  STL.64 [R1+0x2e90], R26 ;  /* 0x002e901a01007387 */ /* 0x0003e80000100a00 */
[----:B------:R1:W-:Y:S01]  /*36070*/  STL.64 [R1+0x2e88], R10 ;  /* 0x002e880a01007387 */ /* 0x0003e20000100a00 */
[----:B----4-:R-:W-:-:S04]  /*36080*/  IMAD.WIDE R184, R191, 0x4, R184 ;  /* 0x00000004bfb87825 */ /* 0x010fc800078e02b8 */
[----:B--2---:R-:W-:-:S04]  /*36090*/  IMAD.WIDE R188, R191, 0x4, R188 ;  /* 0x00000004bfbc7825 */ /* 0x004fc800078e02bc */
[----:B---3--:R-:W-:-:S04]  /*360a0*/  IMAD.WIDE R192, R191, 0x4, R192 ;  /* 0x00000004bfc07825 */ /* 0x008fc800078e02c0 */
[----:B------:R-:W-:-:S04]  /*360b0*/  IMAD.WIDE R186, R191, 0x4, R186 ;  /* 0x00000004bfba7825 */ /* 0x000fc800078e02ba */
[----:B------:R-:W-:-:S04]  /*360c0*/  IMAD.WIDE R48, R191, 0x4, R144 ;  /* 0x00000004bf307825 */ /* 0x000fc800078e0290 */
[----:B------:R-:W-:-:S04]  /*360d0*/  IMAD.WIDE R16, R191, 0x4, R128 ;  /* 0x00000004bf107825 */ /* 0x000fc800078e0280 */
[----:B------:R-:W-:-:S04]  /*360e0*/  IMAD.WIDE R128, R191, 0x4, R238 ;  /* 0x00000004bf807825 */ /* 0x000fc800078e02ee */
[----:B------:R-:W-:-:S04]  /*360f0*/  IMAD.WIDE R64, R191, 0x4, R96 ;  /* 0x00000004bf407825 */ /* 0x000fc800078e0260 */
[----:B------:R-:W-:-:S04]  /*36100*/  IMAD.WIDE R96, R191, 0x4, R112 ;  /* 0x00000004bf607825 */ /* 0x000fc800078e0270 */
[----:B------:R-:W-:-:S04]  /*36110*/  IMAD.WIDE R32, R191, 0x4, R80 ;  /* 0x00000004bf207825 */ /* 0x000fc800078e0250 */
[C---:B------:R-:W-:Y:S01]  /*36120*/  IMAD.WIDE R80, R191.reuse, 0x4, R160 ;  /* 0x00000004bf507825 */ /* 0x040fe200078e02a0 */
[----:B------:R-:W-:Y:S04]  /*36130*/  LDGSTS.E [R2+0x4d600], desc[UR54][R32.64], !P5 ;  /* 0x4d60000020027fae */ /* 0x000fe8000e921876 */
[----:B------:R-:W-:Y:S04]  /*36140*/  LDGSTS.E [R2+0x4d700], desc[UR54][R16.64], !P5 ;  /* 0x4d70000010027fae */ /* 0x000fe8000e921876 */
[----:B------:R-:W-:Y:S01]  /*36150*/  LDGSTS.E [R2+0x4de00], desc[UR54][R64.64], !P6 ;  /* 0x4de0000040027fae */ /* 0x000fe2000f121876 */
[----:B------:R-:W-:-:S03]  /*36160*/  IMAD.WIDE R190, R191, 0x4, R236 ;  /* 0x00000004bfbe7825 */ /* 0x000fc600078e02ec */
[----:B------:R-:W-:Y:S04]  /*36170*/  LDGSTS.E [R2+0x4df00], desc[UR54][R48.64], !P6 ;  /* 0x4df0000030027fae */ /* 0x000fe8000f121876 */
        /* <DEDUP_REMOVED lines=8> */
[----:B------:R-:W0:Y:S04]  /*36200*/  LDGDEPBAR ;  /* 0x00000000000079af */ /* 0x000e280000000000 */
        /* <DEDUP_REMOVED lines=44> */
[----:B------:R-:W2:Y:S04]  /*364d0*/  LDL.LU.64 R110, [R1+0x3000] ;  /* 0x00300000016e7983 */ /* 0x000ea80000300a00 */
[----:B------:R-:W-:Y:S04]  /*364e0*/  LDGSTS.E [R251+0x34800], desc[UR54][R140.64], P0 ;  /* 0x348000008cfb7fae */ /* 0x000fe80008121876 */
[----:B------:R-:W3:Y:S04]  /*364f0*/  LDL.LU.64 R126, [R1+0x2ff8] ;  /* 0x002ff800017e7983 */ /* 0x000ee80000300a00 */
[----:B------:R-:W-:Y:S04]  /*36500*/  LDGSTS.E [R251+0x35000], desc[UR54][R138.64], P0 ;  /* 0x350000008afb7fae */ /* 0x000fe80008121876 */
[----:B------:R-:W2:Y:S04]  /*36510*/  LDL.LU.64 R142, [R1+0x2ff0] ;  /* 0x002ff000018e7983 */ /* 0x000ea80000300a00 */
[----:B------:R-:W-:Y:S04]  /*36520*/  LDGSTS.E [R251+0x35800], desc[UR54][R76.64], P0 ;  /* 0x358000004cfb7fae */ /* 0x000fe80008121876 */
[----:B------:R-:W2:Y:S04]  /*36530*/  LDL.LU.64 R158, [R1+0x2fe8] ;  /* 0x002fe800019e7983 */ /* 0x000ea80000300a00 */
[----:B------:R1:W-:Y:S04]  /*36540*/  LDGSTS.E [R251+0x36000], desc[UR54][R44.64], P0 ;  /* 0x360000002cfb7fae */ /* 0x0003e80008121876 */
[----:B------:R1:W-:Y:S04]  /*36550*/  LDGSTS.E [R251+0x36800], desc[UR54][R60.64], P0 ;  /* 0x368000003cfb7fae */ /* 0x0003e80008121876 */
[----:B------:R1:W-:Y:S04]  /*36560*/  LDGSTS.E [R251+0x37000], desc[UR54][R92.64], P0 ;  /* 0x370000005cfb7fae */ /* 0x0003e80008121876 */
[----:B------:R-:W4:Y:S04]  /*36570*/  LDL.LU.64 R44, [R1+0xc48] ;  /* 0x000c4800012c7983 */ /* 0x000f280000300a00 */
[----:B------:R-:W3:Y:S04]  /*36580*/  LDL.LU.64 R60, [R1+0xc10] ;  /* 0x000c1000013c7983 */ /* 0x000ee80000300a00 */
[----:B------:R-:W2:Y:S04]  /*36590*/  LDL.LU.64 R76, [R1+0xbd8] ;  /* 0x000bd800014c7983 */ /* 0x000ea80000300a00 */
[----:B------:R-:W-:Y:S04]  /*365a0*/  LDGSTS.E [R251+0x37800], desc[UR54][R136.64], P0 ;  /* 0x3780000088fb7fae */ /* 0x000fe80008121876 */
[----:B------:R2:W-:Y:S04]  /*365b0*/  LDGSTS.E [R251+0x38000], desc[UR54][R108.64], P0 ;  /* 0x380000006cfb7fae */ /* 0x0005e80008121876 */
[----:B------:R-:W2:Y:S04]  /*365c0*/  LDL.LU.64 R92, [R1+0xba0] ;  /* 0x000ba000015c7983 */ /* 0x000ea80000300a00 */
[----:B------:R2:W-:Y:S04]  /*365d0*/  LDGSTS.E [R251+0x38800], desc[UR54][R124.64], P0 ;  /* 0x388000007cfb7fae */ /* 0x0005e80008121876 */
[----:B------:R-:W-:Y:S04]  /*365e0*/  LDGSTS.E [R251+0x39000], desc[UR54][R122.64], P0 ;  /* 0x390000007afb7fae */ /* 0x000fe80008121876 */
[----:B------:R-:W2:Y:S04]  /*365f0*/  LDL.LU.64 R108, [R1+0xb68] ;  /* 0x000b6800016c7983 */ /* 0x000ea80000300a00 */
[----:B------:R-:W-:Y:S04]  /*36600*/  LDGSTS.E [R251+0x39800], desc[UR54][R120.64], P0 ;  /* 0x3980000078fb7fae */ /* 0x000fe80008121876 */
[----:B------:R-:W-:Y:S04]  /*36610*/  LDGSTS.E [R251+0x3a000], desc[UR54][R106.64], P0 ;  /* 0x3a0000006afb7fae */ /* 0x000fe80008121876 */
[----:B------:R-:W2:Y:S04]  /*36620*/  LDL.LU.64 R124, [R1+0xb30] ;  /* 0x000b3000017c7983 */ /* 0x000ea80000300a00 */
[----:B------:R-:W-:Y:S04]  /*36630*/  LDGSTS.E [R251+0x3a800], desc[UR54][R104.64], P0 ;  /* 0x3a80000068fb7fae */ /* 0x000fe80008121876 */
[----:B------:R-:W-:Y:S04]  /*36640*/  LDGSTS.E [R251+0x3b000], desc[UR54][R90.64], P0 ;  /* 0x3b0000005afb7fae */ /* 0x000fe80008121876 */
[----:B------:R-:W2:Y:S04]  /*36650*/  LDL.LU.64 R140, [R1+0xaf8] ;  /* 0x000af800018c7983 */ /* 0x000ea80000300a00 */
[----:B------:R2:W-:Y:S04]  /*36660*/  LDGSTS.E [R251+0x3b800], desc[UR54][R88.64], P0 ;  /* 0x3b80000058fb7fae */ /* 0x0005e80008121876 */
[----:B------:R-:W2:Y:S04]  /*36670*/  LDL.LU.64 R156, [R1+0xac0] ;  /* 0x000ac000019c7983 */ /* 0x000ea80000300a00 */
[----:B------:R-:W-:Y:S04]  /*36680*/  LDGSTS.E [R251+0x3c000], desc[UR54][R74.64], P0 ;  /* 0x3c0000004afb7fae */ /* 0x000fe80008121876 */
[----:B------:R-:W2:Y:S04]  /*36690*/  LDL.LU.64 R172, [R1+0xa88] ;  /* 0x000a880001ac7983 */ /* 0x000ea80000300a00 */
[----:B------:R-:W-:Y:S04]  /*366a0*/  LDGSTS.E [R251+0x3c800], desc[UR54][R58.64], P0 ;  /* 0x3c8000003afb7fae */ /* 0x000fe80008121876 */
[----:B------:R2:W-:Y:S04]  /*366b0*/  LDGSTS.E [R251+0x3d000], desc[UR54][R72.64], P0 ;  /* 0x3d00000048fb7fae */ /* 0x0005e80008121876 */
[----:B------:R2:W-:Y:S04]  /*366c0*/  LDGSTS.E [R251+0x3d800], desc[UR54][R56.64], P0 ;  /* 0x3d80000038fb7fae */ /* 0x0005e80008121876 */
[----:B-1----:R-:W2:Y:S04]  /*366d0*/  LDL.LU.64 R58, [R1+0xa50] ;  /* 0x000a5000013a7983 */ /* 0x002ea80000300a00 */
[----:B------:R-:W2:Y:S04]  /*366e0*/  LDL.LU.64 R154, [R1+0xa18] ;  /* 0x000a1800019a7983 */ /* 0x000ea80000300a00 */
[----:B------:R-:W-:Y:S04]  /*366f0*/  LDGSTS.E [R251+0x3e000], desc[UR54][R42.64], P0 ;  /* 0x3e0000002afb7fae */ /* 0x000fe80008121876 */
[----:B------:R-:W2:Y:S04]  /*36700*/  LDL.LU.64 R74, [R1+0x9e0] ;  /* 0x0009e000014a7983 */ /* 0x000ea80000300a00 */
[----:B------:R1:W-:Y:S04]  /*36710*/  LDGSTS.E [R251+0x3e800], desc[UR54][R40.64], P0 ;  /* 0x3e80000028fb7fae */ /* 0x0003e80008121876 */
[----:B------:R1:W-:Y:S04]  /*36720*/  LDGSTS.E [R251+0x3f000], desc[UR54][R26.64], P0 ;  /* 0x3f0000001afb7fae */ /* 0x0003e80008121876 */
[----:B------:R1:W-:Y:S04]  /*36730*/  LDGSTS.E [R251+0x3f800], desc[UR54][R10.64], P0 ;  /* 0x3f8000000afb7fae */ /* 0x0003e80008121876 */
[----:B------:R-:W2:Y:S04]  /*36740*/  LDL.LU.64 R26, [R1+0x9a8] ;  /* 0x0009a800011a7983 */ /* 0x000ea80000300a00 */
[----:B------:R-:W2:Y:S04]  /*36750*/  LDL.LU.64 R90, [R1+0x970] ;  /* 0x00097000015a7983 */ /* 0x000ea80000300a00 */
[----:B------:R-:W2:Y:S01]  /*36760*/  LDL.LU.64 R106, [R1+0x938] ;  /* 0x00093800016a7983 */ /* 0x000ea20000300a00 */
[----:B----4-:R-:W-:-:S04]  /*36770*/  IMAD.WIDE R44, R252, 0x4, R44 ;  /* 0x00000004fc2c7825 */ /* 0x010fc800078e022c */
[C---:B---3--:R-:W-:Y:S01]  /*36780*/  IMAD.WIDE R60, R252.reuse, 0x4, R60 ;  /* 0x00000004fc3c7825 */ /* 0x048fe200078e023c */
[----:B------:R3:W-:Y:S03]  /*36790*/  STL.64 [R1+0xc48], R44 ;  /* 0x000c482c01007387 */ /* 0x0007e60000100a00 */
[C---:B--2---:R-:W-:Y:S01]  /*367a0*/  IMAD.WIDE R76, R252.reuse, 0x4, R76 ;  /* 0x00000004fc4c7825 */ /* 0x044fe200078e024c */
[----:B------:R-:W2:Y:S04]  /*367b0*/  LDL.LU.64 R138, [R1+0x900] ;  /* 0x00090000018a7983 */ /* 0x000ea80000300a00 */
[----:B------:R4:W-:Y:S04]  /*367c0*/  STL.64 [R1+0xc10], R60 ;  /* 0x000c103c01007387 */ /* 0x0009e80000100a00 */
[----:B------:R4:W-:Y:S04]  /*367d0*/  STL.64 [R1+0xbd8], R76 ;  /* 0x000bd84c01007387 */ /* 0x0009e80000100a00 */
[----:B------:R-:W3:Y:S01]  /*367e0*/  LDL.LU.64 R122, [R1+0x8c8] ;  /* 0x0008c800017a7983 */ /* 0x000ee20000300a00 */
[----:B------:R-:W-:-:S03]  /*367f0*/  IMAD.WIDE R92, R252, 0x4, R92 ;  /* 0x00000004fc5c7825 */ /* 0x000fc600078e025c */
[----:B------:R-:W-:Y:S04]  /*36800*/  LDGSTS.E [R247+0x20100], desc[UR54][R44.64], P0 ;  /* 0x201000002cf77fae */ /* 0x000fe80008121876 */
[----:B------:R4:W-:Y:S01]  /*36810*/  STL.64 [R1+0xba0], R92 ;  /* 0x000ba05c01007387 */ /* 0x0009e20000100a00 */
[----:B------:R-:W-:-:S03]  /*36820*/  IMAD.WIDE R108, R252, 0x4, R108 ;  /* 0x00000004fc6c7825 */ /* 0x000fc600078e026c */
[----:B------:R-:W4:Y:S04]  /*36830*/  LDL.LU.64 R42, [R1+0x890] ;  /* 0x00089000012a7983 */ /* 0x000f280000300a00 */
[----:B------:R1:W-:Y:S04]  /*36840*/  STL.64 [R1+0xb68], R108 ;  /* 0x000b686c01007387 */ /* 0x0003e80000100a00 */
[----:B------:R-:W4:Y:S01]  /*36850*/  LDL.LU.64 R170, [R1+0x858] ;  /* 0x0008580001aa7983 */ /* 0x000f220000300a00 */
[----:B------:R-:W-:-:S03]  /*36860*/  IMAD.WIDE R124, R252, 0x4, R124 ;  /* 0x00000004fc7c7825 */ /* 0x000fc600078e027c */
[----:B------:R-:W-:Y:S04]  /*36870*/  LDGSTS.E [R247+0x20900], desc[UR54][R60.64], P0 ;  /* 0x209000003cf77fae */ /* 0x000fe80008121876 */
[----:B------:R1:W-:Y:S04]  /*36880*/  STL.64 [R1+0xb30], R124 ;  /* 0x000b307c01007387 */ /* 0x0003e80000100a00 */
[----:B------:R-:W-:Y:S01]  /*36890*/  LDGSTS.E [R247+0x21100], desc[UR54][R76.64], P0 ;  /* 0x211000004cf77fae */ /* 0x000fe20008121876 */
[----:B------:R-:W-:-:S03]  /*368a0*/  IMAD.WIDE R140, R252, 0x4, R140 ;  /* 0x00000004fc8c7825 */ /* 0x000fc600078e028c */
[----:B------:R-:W-:Y:S04]  /*368b0*/  LDGSTS.E [R247+0x21900], desc[UR54][R92.64], P0 ;  /* 0x219000005cf77fae */ /* 0x000fe80008121876 */
        /* <DEDUP_REMOVED lines=8> */
[----:B------:R-:W4:Y:S01]  /*36940*/  LDL.LU.64 R58, [R1+0x820] ;  /* 0x00082000013a7983 */ /* 0x000f220000300a00 */
[----:B------:R-:W-:-:S03]  /*36950*/  IMAD.WIDE R242, R252, 0x4, R154 ;  /* 0x00000004fcf27825 */ /* 0x000fc600078e029a */
[----:B------:R1:W-:Y:S04]  /*36960*/  STL.64 [R1+0xaf8], R140 ;  /* 0x000af88c01007387 */ /* 0x0003e80000100a00 */
[----:B------:R-:W4:Y:S01]  /*36970*/  LDL.LU.64 R168, [R1+0x7e8] ;  /* 0x0007e80001a87983 */ /* 0x000f220000300a00 */
[----:B------:R-:W-:-:S03]  /*36980*/  IMAD.WIDE R240, R252, 0x4, R74 ;  /* 0x00000004fcf07825 */ /* 0x000fc600078e024a */
[----:B------:R-:W4:Y:S04]  /*36990*/  LDL.LU.64 R154, [R1+0x7b0] ;  /* 0x0007b000019a7983 */ /* 0x000f280000300a00 */
[----:B------:R1:W-:Y:S04]  /*369a0*/  STL.64 [R1+0xac0], R156 ;  /* 0x000ac09c01007387 */ /* 0x0003e80000100a00 */
[----:B------:R-:W4:Y:S04]  /*369b0*/  LDL.LU.64 R74, [R1+0x778] ;  /* 0x00077800014a7983 */ /* 0x000f280000300a00 */
[----:B------:R1:W-:Y:S04]  /*369c0*/  STL.64 [R1+0xa88], R172 ;  /* 0x000a88ac01007387 */ /* 0x0003e80000100a00 */
[----:B------:R-:W4:Y:S04]  /*369d0*/  LDL.LU.64 R10, [R1+0x740] ;  /* 0x00074000010a7983 */ /* 0x000f280000300a00 */
[----:B------:R-:W-:Y:S01]  /*369e0*/  STL.64 [R1+0xa50], R244 ;  /* 0x000a50f401007387 */ /* 0x000fe20000100a00 */
[----:B------:R-:W-:-:S03]  /*369f0*/  IMAD.WIDE R236, R252, 0x4, R90 ;  /* 0x00000004fcec7825 */ /* 0x000fc600078e025a */
[----:B------:R-:W4:Y:S01]  /*36a00*/  LDL.LU.64 R90, [R1+0x708] ;  /* 0x00070800015a7983 */ /* 0x000f220000300a00 */
[----:B------:R-:W-:-:S03]  /*36a10*/  IMAD.WIDE R234, R252, 0x4, R106 ;  /* 0x00000004fcea7825 */ /* 0x000fc600078e026a */
[----:B------:R-:W-:Y:S01]  /*36a20*/  STL.64 [R1+0xa18], R242 ;  /* 0x000a18f201007387 */ /* 0x000fe20000100a00 */
[----:B------:R-:W-:-:S03]  /*36a30*/  IMAD.WIDE R238, R252, 0x4, R26 ;  /* 0x00000004fcee7825 */ /* 0x000fc600078e021a */
[----:B------:R-:W4:Y:S04]  /*36a40*/  LDL.LU.64 R106, [R1+0x6d0] ;  /* 0x0006d000016a7983 */ /* 0x000f280000300a00 */
[----:B------:R-:W-:Y:S04]  /*36a50*/  STL.64 [R1+0x1800], R240 ;  /* 0x001800f001007387 */ /* 0x000fe80000100a00 */
[----:B------:R-:W4:Y:S04]  /*36a60*/  LDL.LU.64 R26, [R1+0x698] ;  /* 0x00069800011a7983 */ /* 0x000f280000300a00 */
[----:B------:R-:W-:Y:S04]  /*36a70*/  LDGSTS.E [R247+0x24900], desc[UR54][R244.64], P0 ;  /* 0x24900000f4f77fae */ /* 0x000fe80008121876 */
[----:B------:R-:W-:Y:S04]  /*36a80*/  LDGSTS.E [R247+0x25100], desc[UR54][R242.64], P0 ;  /* 0x25100000f2f77fae */ /* 0x000fe80008121876 */
[----:B------:R-:W-:Y:S04]  /*36a90*/  LDGSTS.E [R247+0x25900], desc[UR54][R240.64], P0 ;  /* 0x25900000f0f77fae */ /* 0x000fe80008121876 */
[----:B------:R-:W-:Y:S04]  /*36aa0*/  LDGSTS.E [R247+0x26100], desc[UR54][R238.64], P0 ;  /* 0x26100000eef77fae */ /* 0x000fe80008121876 */
[----:B------:R-:W-:Y:S04]  /*36ab0*/  LDGSTS.E [R247+0x26900], desc[UR54][R236.64], P0 ;  /* 0x26900000ecf77fae */ /* 0x000fe80008121876 */
[----:B------:R-:W-:Y:S01]  /*36ac0*/  LDGSTS.E [R247+0x27100], desc[UR54][R234.64], P0 ;  /* 0x27100000eaf77fae */ /* 0x000fe20008121876 */
[----:B--2---:R-:W-:-:S03]  /*36ad0*/  IMAD.WIDE R232, R252, 0x4, R138 ;  /* 0x00000004fce87825 */ /* 0x004fc600078e028a */
[----:B------:R-:W2:Y:S04]  /*36ae0*/  LDL.LU.64 R138, [R1+0x660] ;  /* 0x00066000018a7983 */ /* 0x000ea80000300a00 */
[----:B------:R-:W-:Y:S04]  /*36af0*/  STL.64 [R1+0x1810], R238 ;  /* 0x001810ee01007387 */ /* 0x000fe80000100a00 */
[----:B------:R-:W-:Y:S01]  /*36b00*/  LDGSTS.E [R247+0x27900], desc[UR54][R232.64], P0 ;  /* 0x27900000e8f77fae */ /* 0x000fe20008121876 */
[----:B---3--:R-:W-:-:S03]  /*36b10*/  IMAD.WIDE R230, R252, 0x4, R122 ;  /* 0x00000004fce67825 */ /* 0x008fc600078e027a */
[----:B------:R-:W3:Y:S04]  /*36b20*/  LDL.LU.64 R122, [R1+0x628] ;  /* 0x00062800017a7983 */ /* 0x000ee80000300a00 */
[----:B------:R-:W-:Y:S04]  /*36b30*/  STL.64 [R1+0x1820], R236 ;  /* 0x001820ec01007387 */ /* 0x000fe80000100a00 */
[----:B------:R-:W-:Y:S01]  /*36b40*/  LDGSTS.E [R247+0x28100], desc[UR54][R230.64], P0 ;  /* 0x28100000e6f77fae */ /* 0x000fe20008121876 */
[----:B----4-:R-:W-:-:S03]  /*36b50*/  IMAD.WIDE R228, R252, 0x4, R42 ;  /* 0x00000004fce47825 */ /* 0x010fc600078e022a */
[----:B------:R-:W4:Y:S04]  /*36b60*/  LDL.LU.64 R42, [R1+0x5f0] ;  /* 0x0005f000012a7983 */ /* 0x000f280000300a00 */
[----:B------:R-:W-:Y:S01]  /*36b70*/  STL.64 [R1+0x1830], R234 ;  /* 0x001830ea01007387 */ /* 0x000fe20000100a00 */
[----:B------:R-:W-:-:S03]  /*36b80*/  IMAD.WIDE R226, R252, 0x4, R170 ;  /* 0x00000004fce27825 */ /* 0x000fc600078e02aa */
[----:B------:R-:W4:Y:S04]  /*36b90*/  LDL.LU.64 R170, [R1+0x5b8] ;  /* 0x0005b80001aa7983 */ /* 0x000f280000300a00 */
[----:B------:R-:W-:Y:S04]  /*36ba0*/  STL.64 [R1+0x1840], R232 ;  /* 0x001840e801007387 */ /* 0x000fe80000100a00 */
[----:B------:R-:W-:Y:S04]  /*36bb0*/  LDGSTS.E [R247+0x28900], desc[UR54][R228.64], P0 ;  /* 0x28900000e4f77fae */ /* 0x000fe80008121876 */
[----:B------:R-:W-:Y:S01]  /*36bc0*/  LDGSTS.E [R247+0x29100], desc[UR54][R226.64], P0 ;  /* 0x29100000e2f77fae */ /* 0x000fe20008121876 */
[----:B------:R-:W-:-:S03]  /*36bd0*/  IMAD.WIDE R224, R252, 0x4, R58 ;  /* 0x00000004fce07825 */ /* 0x000fc600078e023a */
[----:B------:R-:W4:Y:S04]  /*36be0*/  LDL.LU.64 R58, [R1+0x578] ;  /* 0x00057800013a7983 */ /* 0x000f280000300a00 */
[----:B------:R-:W-:Y:S01]  /*36bf0*/  STL.64 [R1+0x1850], R230 ;  /* 0x001850e601007387 */ /* 0x000fe20000100a00 */
[----:B------:R-:W-:-:S03]  /*36c00*/  IMAD.WIDE R222, R252, 0x4, R168 ;  /* 0x00000004fcde7825 */ /* 0x000fc600078e02a8 */
[----:B------:R-:W-:Y:S01]  /*36c10*/  STL.64 [R1+0x1860], R228 ;  /* 0x001860e401007387 */ /* 0x000fe20000100a00 */
[----:B------:R-:W-:-:S03]  /*36c20*/  IMAD.WIDE R220, R252, 0x4, R154 ;  /* 0x00000004fcdc7825 */ /* 0x000fc600078e029a */
[----:B------:R-:W4:Y:S04]  /*36c30*/  LDL.LU.64 R154, [R1+0x540] ;  /* 0x00054000019a7983 */ /* 0x000f280000300a00 */
[----:B------:R-:W-:Y:S01]  /*36c40*/  STL.64 [R1+0x1870], R226 ;  /* 0x001870e201007387 */ /* 0x000fe20000100a00 */
[----:B------:R-:W-:-:S03]  /*36c50*/  IMAD.WIDE R218, R252, 0x4, R74 ;  /* 0x00000004fcda7825 */ /* 0x000fc600078e024a */
[----:B------:R-:W4:Y:S04]  /*36c60*/  LDL.LU.64 R74, [R1+0x508] ;  /* 0x00050800014a7983 */ /* 0x000f280000300a00 */
[----:B------:R-:W-:Y:S01]  /*36c70*/  STL.64 [R1+0x1880], R224 ;  /* 0x001880e001007387 */ /* 0x000fe20000100a00 */
[----:B------:R-:W-:-:S03]  /*36c80*/  IMAD.WIDE R216, R252, 0x4, R10 ;  /* 0x00000004fcd87825 */ /* 0x000fc600078e020a */
[----:B------:R-:W-:Y:S04]  /*36c90*/  STL.64 [R1+0x18a8], R222 ;  /* 0x0018a8de01007387 */ /* 0x000fe80000100a00 */
[----:B------:R-:W-:Y:S01]  /*36ca0*/  LDGSTS.E [R247+0x29900], desc[UR54][R224.64], P0 ;  /* 0x29900000e0f77fae */ /* 0x000fe20008121876 */
[----:B------:R-:W-:-:S03]  /*36cb0*/  IMAD.WIDE R214, R252, 0x4, R90 ;  /* 0x00000004fcd67825 */ /* 0x000fc600078e025a */
[----:B------:R-:W4:Y:S04]  /*36cc0*/  LDL.LU.64 R90, [R1+0x4c8] ;  /* 0x0004c800015a7983 */ /* 0x000f280000300a00 */
[----:B------:R-:W-:Y:S01]  /*36cd0*/  STL.64 [R1+0x18d8], R220 ;  /* 0x0018d8dc01007387 */ /* 0x000fe20000100a00 */
[----:B------:R-:W-:-:S03]  /*36ce0*/  IMAD.WIDE R212, R252, 0x4, R106 ;  /* 0x00000004fcd47825 */ /* 0x000fc600078e026a */
[----:B------:R-:W4:Y:S04]  /*36cf0*/  LDL.LU.64 R106, [R1+0x480] ;  /* 0x00048000016a7983 */ /* 0x000f280000300a00 */
[----:B------:R-:W-:Y:S04]  /*36d00*/  STL.64 [R1+0x1908], R218 ;  /* 0x001908da01007387 */ /* 0x000fe80000100a00 */
[----:B------:R-:W-:Y:S01]  /*36d10*/  STL.64 [R1+0x1960], R216 ;  /* 0x001960d801007387 */ /* 0x000fe20000100a00 */
[----:B------:R-:W-:-:S03]  /*36d20*/  IMAD.WIDE R210, R252, 0x4, R26 ;  /* 0x00000004fcd27825 */ /* 0x000fc600078e021a */
[----:B------:R-:W-:Y:S01]  /*36d30*/  LDGSTS.E [R247+0x2a100], desc[UR54][R222.64], P0 ;  /* 0x2a100000def77fae */ /* 0x000fe20008121876 */
[----:B------:R-:W-:-:S03]  /*36d40*/  IMAD.WIDE R112, R252, 0x4, R126 ;  /* 0x00000004fc707825 */ /* 0x000fc600078e027e */
[----:B------:R-:W-:Y:S01]  /*36d50*/  LDGSTS.E [R247+0x2a900], desc[UR54][R220.64], P0 ;  /* 0x2a900000dcf77fae */ /* 0x000fe20008121876 */
[----:B------:R-:W-:-:S03]  /*36d60*/  IMAD.WIDE R88, R252, 0x4, R94 ;  /* 0x00000004fc587825 */ /* 0x000fc600078e025e */
[----:B------:R-:W-:Y:S01]  /*36d70*/  LDGSTS.E [R247+0x2b100], desc[UR54][R218.64], P0 ;  /* 0x2b100000daf77fae */ /* 0x000fe20008121876 */
[----:B------:R-:W-:-:S03]  /*36d80*/  IMAD.WIDE R72, R252, 0x4, R78 ;  /* 0x00000004fc487825 */ /* 0x000fc600078e024e */
[----:B------:R-:W-:Y:S01]  /*36d90*/  LDGSTS.E [R247+0x2b900], desc[UR54][R216.64], P0 ;  /* 0x2b900000d8f77fae */ /* 0x000fe20008121876 */
[----:B------:R-:W-:-:S03]  /*36da0*/  IMAD.WIDE R56, R252, 0x4, R62 ;  /* 0x00000004fc387825 */ /* 0x000fc600078e023e */
[----:B------:R-:W-:Y:S04]  /*36db0*/  LDGSTS.E [R247+0x2c100], desc[UR54][R214.64], P0 ;  /* 0x2c100000d6f77fae */ /* 0x000fe80008121876 */
[----:B------:R-:W-:Y:S01]  /*36dc0*/  LDGSTS.E [R247+0x2c900], desc[UR54][R212.64], P0 ;  /* 0x2c900000d4f77fae */ /* 0x000fe20008121876 */
[----:B-1----:R-:W-:-:S03]  /*36dd0*/  IMAD.WIDE R40, R252, 0x4, R46 ;  /* 0x00000004fc287825 */ /* 0x002fc600078e022e */
        /* <DEDUP_REMOVED lines=8> */
[----:B------:R-:W-:Y:S04]  /*36e60*/  STL.64 [R1+0x19f8], R210 ;  /* 0x0019f8d201007387 */ /* 0x000fe80000100a00 */
[----:B------:R-:W3:Y:S01]  /*36e70*/  LDL.LU.64 R104, [R1+0x3c0] ;  /* 0x0003c00001687983 */ /* 0x000ee20000300a00 */
[----:B----4-:R-:W-:-:S03]  /*36e80*/  IMAD.WIDE R204, R252, 0x4, R42 ;  /* 0x00000004fccc7825 */ /* 0x010fc600078e022a */
[----:B------:R-:W-:Y:S01]  /*36e90*/  LDGSTS.E [R247+0x2e100], desc[UR54][R206.64], P0 ;  /* 0x2e100000cef77fae */ /* 0x000fe20008121876 */
[----:B------:R-:W-:-:S03]  /*36ea0*/  IMAD.WIDE R202, R252, 0x4, R170 ;  /* 0x00000004fcca7825 */ /* 0x000fc600078e02aa */
[----:B------:R-:W4:Y:S04]  /*36eb0*/  LDL.LU.64 R170, [R1+0x380] ;  /* 0x0003800001aa7983 */ /* 0x000f280000300a00 */
[----:B------:R-:W-:Y:S04]  /*36ec0*/  STL.64 [R1+0x1a20], R208 ;  /* 0x001a20d001007387 */ /* 0x000fe80000100a00 */
[----:B------:R-:W4:Y:S04]  /*36ed0*/  LDL.LU.64 R168, [R1+0x340] ;  /* 0x0003400001a87983 */ /* 0x000f280000300a00 */
[----:B------:R-:W4:Y:S04]  /*36ee0*/  LDL.LU.64 R120, [R1+0x300] ;  /* 0x0003000001787983 */ /* 0x000f280000300a00 */
[----:B------:R-:W-:Y:S01]  /*36ef0*/  STL.64 [R1+0x1a48], R206 ;  /* 0x001a48ce01007387 */ /* 0x000fe20000100a00 */
[----:B------:R-:W-:-:S03]  /*36f00*/  IMAD.WIDE R30, R252, 0x4, R30 ;  /* 0x00000004fc1e7825 */ /* 0x000fc600078e021e */
[----:B------:R-:W-:Y:S01]  /*36f10*/  LDGSTS.E [R247+0x2e900], desc[UR54][R204.64], P0 ;  /* 0x2e900000ccf77fae */ /* 0x000fe20008121876 */
[----:B------:R-:W-:-:S03]  /*36f20*/  IMAD.WIDE R14, R252, 0x4, R14 ;  /* 0x00000004fc0e7825 */ /* 0x000fc600078e020e */
[----:B------:R-:W-:Y:S01]  /*36f30*/  LDGSTS.E [R247+0x2f100], desc[UR54][R202.64], P0 ;  /* 0x2f100000caf77fae */ /* 0x000fe20008121876 */
[----:B------:R-:W-:-:S05]  /*36f40*/  IMAD.WIDE R200, R252, 0x4, R58 ;  /* 0x00000004fcc87825 */ /* 0x000fca00078e023a */
[----:B------:R-:W-:Y:S01]  /*36f50*/  LDGSTS.E [R247+0x2f900], desc[UR54][R200.64], P0 ;  /* 0x2f900000c8f77fae */ /* 0x000fe20008121876 */
[----:B------:R-:W-:-:S03]  /*36f60*/  IMAD.WIDE R198, R252, 0x4, R154 ;  /* 0x00000004fcc67825 */ /* 0x000fc600078e029a */
[----:B------:R-:W4:Y:S04]  /*36f70*/  LDL.LU.64 R154, [R1+0x2c0] ;  /* 0x0002c000019a7983 */ /* 0x000f280000300a00 */
[----:B------:R-:W4:Y:S04]  /*36f80*/  LDL.LU.64 R152, [R1+0x280] ;  /* 0x0002800001987983 */ /* 0x000f280000300a00 */
[----:B------:R-:W-:Y:S04]  /*36f90*/  STL.64 [R1+0x1a68], R204 ;  /* 0x001a68cc01007387 */ /* 0x000fe80000100a00 */
[----:B------:R-:W4:Y:S04]  /*36fa0*/  LDL.LU.64 R26, [R1+0x240] ;  /* 0x00024000011a7983 */ /* 0x000f280000300a00 */
[----:B------:R-:W4:Y:S04]  /*36fb0*/  LDL.LU.64 R10, [R1+0x200] ;  /* 0x00020000010a7983 */ /* 0x000f280000300a00 */
[----:B------:R-:W-:Y:S01]  /*36fc0*/  STL.64 [R1+0x1aa8], R202 ;  /* 0x001aa8ca01007387 */ /* 0x000fe20000100a00 */
[----:B------:R-:W-:-:S03]  /*36fd0*/  IMAD.WIDE R196, R252, 0x4, R74 ;  /* 0x00000004fcc47825 */ /* 0x000fc600078e024a */
[----:B------:R-:W4:Y:S04]  /*36fe0*/  LDL.LU.64 R42, [R1+0x1c0] ;  /* 0x0001c000012a7983 */ /* 0x000f280000300a00 */
[----:B------:R-:W4:Y:S04]  /*36ff0*/  LDL.LU.64 R136, [R1+0x180] ;  /* 0x0001800001887983 */ /* 0x000f280000300a00 */
[----:B------:R-:W-:Y:S01]  /*37000*/  STL.64 [R1+0x1ac8], R200 ;  /* 0x001ac8c801007387 */ /* 0x000fe20000100a00 */
[----:B------:R-:W-:-:S03]  /*37010*/  IMAD.WIDE R194, R252, 0x4, R90 ;  /* 0x00000004fcc27825 */ /* 0x000fc600078e025a */
[----:B------:R-:W4:Y:S04]  /*37020*/  LDL.LU.64 R58, [R1+0x140] ;  /* 0x00014000013a7983 */ /* 0x000f280000300a00 */
[----:B------:R-:W4:Y:S01]  /*37030*/  LDL.LU.64 R74, [R1+0x100] ;  /* 0x00010000014a7983 */ /* 0x000f220000300a00 */
[----:B------:R-:W-:-:S03]  /*37040*/  IMAD.WIDE R182, R252, 0x4, R106 ;  /* 0x00000004fcb67825 */ /* 0x000fc600078e026a */
[----:B------:R-:W-:Y:S04]  /*37050*/  STL.64 [R1+0x1af8], R198 ;  /* 0x001af8c601007387 */ /* 0x000fe80000100a00 */
[----:B------:R-:W-:Y:S04]  /*37060*/  LDGSTS.E [R247+0x30100], desc[UR54][R198.64], P0 ;  /* 0x30100000c6f77fae */ /* 0x000fe80008121876 */
[----:B------:R-:W-:Y:S04]  /*37070*/  LDGSTS.E [R247+0x30900], desc[UR54][R196.64], P0 ;  /* 0x30900000c4f77fae */ /* 0x000fe80008121876 */
[----:B------:R-:W-:Y:S04]  /*37080*/  LDGSTS.E [R247+0x31100], desc[UR54][R194.64], P0 ;  /* 0x31100000c2f77fae */ /* 0x000fe80008121876 */
[----:B------:R-:W-:Y:S01]  /*37090*/  LDGSTS.E [R247+0x31900], desc[UR54][R182.64], P0 ;  /* 0x31900000b6f77fae */ /* 0x000fe20008121876 */
[----:B--2---:R-:W-:-:S03]  /*370a0*/  IMAD.WIDE R180, R252, 0x4, R138 ;  /* 0x00000004fcb47825 */ /* 0x004fc600078e028a */
[----:B------:R-:W2:Y:S04]  /*370b0*/  LDL.LU.64 R138, [R1+0xc0] ;  /* 0x0000c000018a7983 */ /* 0x000ea80000300a00 */
[----:B------:R-:W2:Y:S04]  /*370c0*/  LDL.LU.64 R90, [R1+0x80] ;  /* 0x00008000015a7983 */ /* 0x000ea80000300a00 */
[----:B------:R-:W-:Y:S01]  /*370d0*/  STL.64 [R1+0x1b78], R196 ;  /* 0x001b78c401007387 */ /* 0x000fe20000100a00 */
[----:B---3--:R-:W-:-:S03]  /*370e0*/  IMAD.WIDE R178, R252, 0x4, R122 ;  /* 0x00000004fcb27825 */ /* 0x008fc600078e027a */
[----:B------:R-:W3:Y:S04]  /*370f0*/  LDL.LU.64 R106, [R1+0x40] ;  /* 0x00004000016a7983 */ /* 0x000ee80000300a00 */
[----:B------:R-:W3:Y:S04]  /*37100*/  LDL.LU.64 R122, [R1] ;  /* 0x00000000017a7983 */ /* 0x000ee80000300a00 */
[----:B------:R-:W-:Y:S01]  /*37110*/  STL.64 [R1+0x1b80], R194 ;  /* 0x001b80c201007387 */ /* 0x000fe20000100a00 */
[----:B------:R-:W-:-:S03]  /*37120*/  IMAD.WIDE R176, R252, 0x4, R104 ;  /* 0x00000004fcb07825 */ /* 0x000fc600078e0268 */
[----:B------:R-:W-:Y:S04]  /*37130*/  STL.64 [R1+0x1b90], R182 ;  /* 0x001b90b601007387 */ /* 0x000fe80000100a00 */
[----:B------:R-:W-:Y:S01]  /*37140*/  STL.64 [R1+0x1b98], R180 ;  /* 0x001b98b401007387 */ /* 0x000fe20000100a00 */
[----:B----4-:R-:W-:-:S03]  /*37150*/  IMAD.WIDE R170, R252, 0x4, R170 ;  /* 0x00000004fcaa7825 */ /* 0x010fc600078e02aa */
[----:B------:R-:W-:Y:S01]  /*37160*/  STL.64 [R1+0x1ba8], R178 ;  /* 0x001ba8b201007387 */ /* 0x000fe20000100a00 */
[----:B------:R-:W-:-:S03]  /*37170*/  IMAD.WIDE R168, R252, 0x4, R168 ;  /* 0x00000004fca87825 */ /* 0x000fc600078e02a8 */
[----:B------:R-:W-:Y:S01]  /*37180*/  STL.64 [R1+0x1bb0], R176 ;  /* 0x001bb0b001007387 */ /* 0x000fe20000100a00 */
[----:B------:R-:W-:-:S03]  /*37190*/  IMAD.WIDE R160, R252, 0x4, R120 ;  /* 0x00000004fca07825 */ /* 0x000fc600078e0278 */
[----:B------:R-:W-:Y:S04]  /*371a0*/  STL.64 [R1+0x1c28], R170 ;  /* 0x001c28aa01007387 */ /* 0x000fe80000100a00 */
[----:B------:R1:W-:Y:S04]  /*371b0*/  STL.64 [R1+0x1c30], R168 ;  /* 0x001c30a801007387 */ /* 0x0003e80000100a00 */
[----:B------:R-:W-:Y:S01]  /*371c0*/  STL.64 [R1+0x1c40], R160 ;  /* 0x001c40a001007387 */ /* 0x000fe20000100a00 */
[----:B------:R-:W-:-:S03]  /*371d0*/  IMAD.WIDE R120, R252, 0x4, R142 ;  /* 0x00000004fc787825 */ /* 0x000fc600078e028e */
[----:B------:R-:W-:Y:S01]  /*371e0*/  LDGSTS.E [R247+0x32100], desc[UR54][R180.64], P0 ;  /* 0x32100000b4f77fae */ /* 0x000fe20008121876 */
[----:B------:R-:W-:-:S03]  /*371f0*/  IMAD.WIDE R104, R252, 0x4, R110 ;  /* 0x00000004fc687825 */ /* 0x000fc600078e026e */
[----:B------:R-:W-:Y:S04]  /*37200*/  LDGSTS.E [R247+0x32900], desc[UR54][R178.64], P0 ;  /* 0x32900000b2f77fae */ /* 0x000fe80008121876 */
[----:B------:R-:W-:Y:S04]  /*37210*/  LDGSTS.E [R247+0x33100], desc[UR54][R176.64], P0 ;  /* 0x33100000b0f77fae */ /* 0x000fe80008121876 */
[----:B------:R-:W-:Y:S04]  /*37220*/  LDGSTS.E [R247+0x33900], desc[UR54][R170.64], P0 ;  /* 0x33900000aaf77fae */ /* 0x000fe80008121876 */
[----:B------:R-:W-:Y:S04]  /*37230*/  LDGSTS.E [R247+0x34100], desc[UR54][R168.64], P0 ;  /* 0x34100000a8f77fae */ /* 0x000fe80008121876 */
[----:B------:R-:W-:Y:S01]  /*37240*/  LDGSTS.E [R247+0x34900], desc[UR54][R160.64], P0 ;  /* 0x34900000a0f77fae */ /* 0x000fe20008121876 */
[----:B------:R-:W-:-:S04]  /*37250*/  IMAD.WIDE R154, R252, 0x4, R154 ;  /* 0x00000004fc9a7825 */ /* 0x000fc800078e029a */
[C---:B------:R-:W-:Y:S01]  /*37260*/  IMAD.WIDE R152, R252.reuse, 0x4, R152 ;  /* 0x00000004fc987825 */ /* 0x040fe200078e0298 */
[----:B------:R-:W-:Y:S03]  /*37270*/  STL.64 [R1+0x1c48], R154 ;  /* 0x001c489a01007387 */ /* 0x000fe60000100a00 */
[C---:B------:R-:W-:Y:S01]  /*37280*/  IMAD.WIDE R26, R252.reuse, 0x4, R26 ;  /* 0x00000004fc1a7825 */ /* 0x040fe200078e021a */
[----:B------:R-:W-:Y:S03]  /*37290*/  STL.64 [R1+0x1cc0], R152 ;  /* 0x001cc09801007387 */ /* 0x000fe60000100a00 */
[C---:B------:R-:W-:Y:S01]  /*372a0*/  IMAD.WIDE R10, R252.reuse, 0x4, R10 ;  /* 0x00000004fc0a7825 */ /* 0x040fe200078e020a */
[----:B------:R-:W-:Y:S03]  /*372b0*/  STL.64 [R1+0x1cb8], R26 ;  /* 0x001cb81a01007387 */ /* 0x000fe60000100a00 */
[C---:B------:R-:W-:Y:S01]  /*372c0*/  IMAD.WIDE R42, R252.reuse, 0x4, R42 ;  /* 0x00000004fc2a7825 */ /* 0x040fe200078e022a */
[----:B------:R4:W-:Y:S03]  /*372d0*/  STL.64 [R1+0x1cb0], R10 ;  /* 0x001cb00a01007387 */ /* 0x0009e60000100a00 */
[C---:B------:R-:W-:Y:S01]  /*372e0*/  IMAD.WIDE R144, R252.reuse, 0x4, R136 ;  /* 0x00000004fc907825 */ /* 0x040fe200078e0288 */
[----:B------:R4:W-:Y:S03]  /*372f0*/  STL.64 [R1+0x1ca8], R42 ;  /* 0x001ca82a01007387 */ /* 0x0009e60000100a00 */
[C---:B------:R-:W-:Y:S01]  /*37300*/  IMAD.WIDE R58, R252.reuse, 0x4, R58 ;  /* 0x00000004fc3a7825 */ /* 0x040fe200078e023a */
[----:B------:R-:W-:Y:S03]  /*37310*/  STL.64 [R1+0x1ca0], R144 ;  /* 0x001ca09001007387 */ /* 0x000fe60000100a00 */
[C---:B------:R-:W-:Y:S01]  /*37320*/  IMAD.WIDE R74, R252.reuse, 0x4, R74 ;  /* 0x00000004fc4a7825 */ /* 0x040fe200078e024a */
[----:B------:R4:W-:Y:S04]  /*37330*/  STL.64 [R1+0x1c98], R58 ;  /* 0x001c983a01007387 */ /* 0x0009e80000100a00 */
[----:B------:R4:W-:Y:S04]  /*37340*/  STL.64 [R1+0x1c90], R74 ;  /* 0x001c904a01007387 */ /* 0x0009e80000100a00 */
[----:B------:R-:W-:Y:S04]  /*37350*/  LDGSTS.E [R247+0x35100], desc[UR54][R154.64], P0 ;  /* 0x351000009af77fae */ /* 0x000fe80008121876 */
[----:B------:R-:W-:Y:S04]  /*37360*/  LDGSTS.E [R247+0x35900], desc[UR54][R152.64], P0 ;  /* 0x3590000098f77fae */ /* 0x000fe80008121876 */
[----:B------:R-:W-:Y:S04]  /*37370*/  LDGSTS.E [R247+0x36100], desc[UR54][R26.64], P0 ;  /* 0x361000001af77fae */ /* 0x000fe80008121876 */
[----:B------:R-:W-:Y:S04]  /*37380*/  LDGSTS.E [R247+0x36900], desc[UR54][R10.64], P0 ;  /* 0x369000000af77fae */ /* 0x000fe80008121876 */
[----:B------:R-:W-:Y:S04]  /*37390*/  LDGSTS.E [R247+0x37100], desc[UR54][R42.64], P0 ;  /* 0x371000002af77fae */ /* 0x000fe80008121876 */
[----:B------:R-:W-:Y:S04]  /*373a0*/  LDGSTS.E [R247+0x37900], desc[UR54][R144.64], P0 ;  /* 0x3790000090f77fae */ /* 0x000fe80008121876 */
[----:B------:R-:W-:Y:S04]  /*373b0*/  LDGSTS.E [R247+0x38100], desc[UR54][R58.64], P0 ;  /* 0x381000003af77fae */ /* 0x000fe80008121876 */
[----:B------:R-:W-:Y:S01]  /*373c0*/  LDGSTS.E [R247+0x38900], desc[UR54][R74.64], P0 ;  /* 0x389000004af77fae */ /* 0x000fe20008121876 */
[----:B--2---:R-:W-:-:S04]  /*373d0*/  IMAD.WIDE R138, R252, 0x4, R138 ;  /* 0x00000004fc8a7825 */ /* 0x004fc800078e028a */
[C---:B------:R-:W-:Y:S01]  /*373e0*/  IMAD.WIDE R90, R252.reuse, 0x4, R90 ;  /* 0x00000004fc5a7825 */ /* 0x040fe200078e025a */
[----:B------:R-:W-:Y:S03]  /*373f0*/  STL.64 [R1+0x1c88], R138 ;  /* 0x001c888a01007387 */ /* 0x000fe60000100a00 */
[C---:B---3--:R-:W-:Y:S01]  /*37400*/  IMAD.WIDE R136, R252.reuse, 0x4, R106 ;  /* 0x00000004fc887825 */ /* 0x048fe200078e026a */
[----:B------:R2:W-:Y:S03]  /*37410*/  STL.64 [R1+0x1c80], R90 ;  /* 0x001c805a01007387 */ /* 0x0005e60000100a00 */
[C---:B------:R-:W-:Y:S01]  /*37420*/  IMAD.WIDE R106, R252.reuse, 0x4, R122 ;  /* 0x00000004fc6a7825 */ /* 0x040fe200078e027a */
[----:B------:R-:W-:Y:S03]  /*37430*/  STL.64 [R1+0x1c78], R136 ;  /* 0x001c788801007387 */ /* 0x000fe60000100a00 */
[C---:B------:R-:W-:Y:S01]  /*37440*/  IMAD.WIDE R122, R252.reuse, 0x4, R158 ;  /* 0x00000004fc7a7825 */ /* 0x040fe200078e029e */
[----:B------:R3:W-:Y:S04]  /*37450*/  STL.64 [R1+0x1c70], R106 ;  /* 0x001c706a01007387 */ /* 0x0007e80000100a00 */
[----:B------:R3:W-:Y:S04]  /*37460*/  STL.64 [R1+0x1c68], R122 ;  /* 0x001c687a01007387 */ /* 0x0007e80000100a00 */
[----:B------:R-:W-:Y:S04]  /*37470*/  STL.64 [R1+0x2e80], R120 ;  /* 0x002e807801007387 */ /* 0x000fe80000100a00 */
[----:B------:R-:W-:Y:S04]  /*37480*/  STL.64 [R1+0x2e78], R112 ;  /* 0x002e787001007387 */ /* 0x000fe80000100a00 */
[----:B------:R-:W-:Y:S04]  /*37490*/  STL.64 [R1+0x2e70], R104 ;  /* 0x002e706801007387 */ /* 0x000fe80000100a00 */
[----:B------:R3:W-:Y:S04]  /*374a0*/  STL.64 [R1+0x2e68], R88 ;  /* 0x002e685801007387 */ /* 0x0007e80000100a00 */
[----:B------:R-:W-:Y:S04]  /*374b0*/  STL.64 [R1+0x2e60], R72 ;  /* 0x002e604801007387 */ /* 0x000fe80000100a00 */
[----:B------:R-:W-:Y:S04]  /*374c0*/  STL.64 [R1+0x2e58], R56 ;  /* 0x002e583801007387 */ /* 0x000fe80000100a00 */
[----:B------:R-:W3:Y:S04]  /*374d0*/  LDL.LU.64 R44, [R1+0x2fe0] ;  /* 0x002fe000012c7983 */ /* 0x000ee80000300a00 */
[----:B------:R3:W-:Y:S04]  /*374e0*/  STL.64 [R1+0x2e50], R40 ;  /* 0x002e502801007387 */ /* 0x0007e80000100a00 */
[----:B------:R-:W3:Y:S04]  /*374f0*/  LDL.LU.64 R60, [R1+0x2fd8] ;  /* 0x002fd800013c7983 */ /* 0x000ee80000300a00 */
[----:B------:R3:W-:Y:S04]  /*37500*/  STL.64 [R1+0x2e48], R30 ;  /* 0x002e481e01007387 */ /* 0x0007e80000100a00 */
[----:B------:R-:W3:Y:S04]  /*37510*/  LDL.LU.64 R76, [R1+0x2fd0] ;  /* 0x002fd000014c7983 */ /* 0x000ee80000300a00 */
[----:B------:R3:W-:Y:S04]  /*37520*/  STL.64 [R1+0x2e40], R14 ;  /* 0x002e400e01007387 */ /* 0x0007e80000100a00 */
[----:B------:R-:W3:Y:S04]  /*37530*/  LDL.LU.64 R92, [R1+0x2fc8] ;  /* 0x002fc800015c7983 */ /* 0x000ee80000300a00 */
[----:B------:R-:W3:Y:S04]  /*37540*/  LDL.LU.64 R108, [R1+0x2fc0] ;  /* 0x002fc000016c7983 */ /* 0x000ee80000300a00 */
[----:B------:R-:W3:Y:S04]  /*37550*/  LDL.LU.64 R124, [R1+0x2fb8] ;  /* 0x002fb800017c7983 */ /* 0x000ee80000300a00 */
[----:B------:R-:W3:Y:S04]  /*37560*/  LDL.LU.64 R140, [R1+0x2fb0] ;  /* 0x002fb000018c7983 */ /* 0x000ee80000300a00 */
[----:B------:R-:W3:Y:S04]  /*37570*/  LDL.LU.64 R156, [R1+0x2fa8] ;  /* 0x002fa800019c7983 */ /* 0x000ee80000300a00 */
[----:B------:R-:W3:Y:S04]  /*37580*/  LDL.LU.64 R172, [R1+0x2fa0] ;  /* 0x002fa00001ac7983 */ /* 0x000ee80000300a00 */
[----:B-1----:R-:W3:Y:S04]  /*37590*/  LDL.LU.64 R168, [R1+0xc40] ;  /* 0x000c400001a87983 */ /* 0x002ee80000300a00 */
[----:B----4-:R-:W4:Y:S04]  /*375a0*/  LDL.LU.64 R10, [R1+0xc08] ;  /* 0x000c0800010a7983 */ /* 0x010f280000300a00 */
[----:B------:R-:W4:Y:S04]  /*375b0*/  LDL.LU.64 R26, [R1+0xbd0] ;  /* 0x000bd000011a7983 */ /* 0x000f280000300a00 */
[----:B------:R-:W4:Y:S04]  /*375c0*/  LDL.LU.64 R42, [R1+0xb98] ;  /* 0x000b9800012a7983 */ /* 0x000f280000300a00 */
[----:B------:R-:W4:Y:S04]  /*375d0*/  LDL.LU.64 R58, [R1+0xb60] ;  /* 0x000b6000013a7983 */ /* 0x000f280000300a00 */
[----:B------:R-:W4:Y:S04]  /*375e0*/  LDL.LU.64 R74, [R1+0xb28] ;  /* 0x000b2800014a7983 */ /* 0x000f280000300a00 */
[----:B------:R-:W-:Y:S04]  /*375f0*/  LDGSTS.E [R247+0x39100], desc[UR54][R138.64], P0 ;  /* 0x391000008af77fae */ /* 0x000fe80008121876 */
[----:B------:R-:W-:Y:S04]  /*37600*/  LDGSTS.E [R247+0x39900], desc[UR54][R90.64], P0 ;  /* 0x399000005af77fae */ /* 0x000fe80008121876 */
[----:B------:R-:W-:Y:S04]  /*37610*/  LDGSTS.E [R247+0x3a100], desc[UR54][R136.64], P0 ;  /* 0x3a10000088f77fae */ /* 0x000fe80008121876 */
[----:B------:R-:W-:Y:S04]  /*37620*/  LDGSTS.E [R247+0x3a900], desc[UR54][R106.64], P0 ;  /* 0x3a9000006af77fae */ /* 0x000fe80008121876 */
[----:B--2---:R-:W2:Y:S04]  /*37630*/  LDL.LU.64 R90, [R1+0xaf0] ;  /* 0x000af000015a7983 */ /* 0x004ea80000300a00 */
[----:B------:R-:W-:Y:S04]  /*37640*/  LDGSTS.E [R247+0x3b100], desc[UR54][R122.64], P0 ;  /* 0x3b1000007af77fae */ /* 0x000fe80008121876 */
[----:B---3--:R-:W3:Y:S04]  /*37650*/  LDL.LU.64 R106, [R1+0xab8] ;  /* 0x000ab800016a7983 */ /* 0x008ee80000300a00 */
[----:B------:R-:W-:Y:S04]  /*37660*/  LDGSTS.E [R247+0x3b900], desc[UR54][R120.64], P0 ;  /* 0x3b90000078f77fae */ /* 0x000fe80008121876 */
[----:B------:R-:W3:Y:S04]  /*37670*/  LDL.LU.64 R122, [R1+0xa80] ;  /* 0x000a8000017a7983 */ /* 0x000ee80000300a00 */
[----:B------:R-:W-:Y:S04]  /*37680*/  LDGSTS.E [R247+0x3c100], desc[UR54][R112.64], P0 ;  /* 0x3c10000070f77fae */ /* 0x000fe80008121876 */
[----:B------:R-:W-:Y:S04]  /*37690*/  LDGSTS.E [R247+0x3c900], desc[UR54][R104.64], P0 ;  /* 0x3c90000068f77fae */ /* 0x000fe80008121876 */
[----:B------:R-:W3:Y:S04]  /*376a0*/  LDL.LU.64 R138, [R1+0xa48] ;  /* 0x000a4800018a7983 */ /* 0x000ee80000300a00 */
[----:B------:R-:W-:Y:S04]  /*376b0*/  LDGSTS.E [R247+0x3d100], desc[UR54][R88.64], P0 ;  /* 0x3d10000058f77fae */ /* 0x000fe80008121876 */
[----:B------:R-:W3:Y:S04]  /*376c0*/  LDL.LU.64 R154, [R1+0xa10] ;  /* 0x000a1000019a7983 */ /* 0x000ee80000300a00 */
[----:B------:R-:W-:Y:S04]  /*376d0*/  LDGSTS.E [R247+0x3d900], desc[UR54][R72.64], P0 ;  /* 0x3d90000048f77fae */ /* 0x000fe80008121876 */
[----:B------:R-:W3:Y:S04]  /*376e0*/  LDL.LU.64 R170, [R1+0x9d8] ;  /* 0x0009d80001aa7983 */ /* 0x000ee80000300a00 */
[----:B------:R-:W-:Y:S04]  /*376f0*/  LDGSTS.E [R247+0x3e100], desc[UR54][R56.64], P0 ;  /* 0x3e10000038f77fae */ /* 0x000fe80008121876 */
[----:B------:R-:W3:Y:S04]  /*37700*/  LDL.LU.64 R88, [R1+0x9a0] ;  /* 0x0009a00001587983 */ /* 0x000ee80000300a00 */
[----:B------:R1:W-:Y:S04]  /*37710*/  LDGSTS.E [R247+0x3e900], desc[UR54][R40.64], P0 ;  /* 0x3e90000028f77fae */ /* 0x0003e80008121876 */
[----:B------:R-:W3:Y:S04]  /*37720*/  LDL.LU.64 R120, [R1+0x968] ;  /* 0x0009680001787983 */ /* 0x000ee80000300a00 */
[----:B------:R-:W3:Y:S04]  /*37730*/  LDL.LU.64 R152, [R1+0x930] ;  /* 0x0009300001987983 */ /* 0x000ee80000300a00 */
[----:B------:R3:W-:Y:S04]  /*37740*/  LDGSTS.E [R247+0x3f100], desc[UR54][R30.64], P0 ;  /* 0x3f1000001ef77fae */ /* 0x0007e80008121876 */
[----:B------:R3:W-:Y:S01]  /*37750*/  LDGSTS.E [R247+0x3f900], desc[UR54][R14.64], P0 ;  /* 0x3f9000000ef77fae */ /* 0x0007e20008121876 */
[----:B-1----:R-:W-:-:S04]  /*37760*/  IMAD.WIDE R40, R252, 0x4, R168 ;  /* 0x00000004fc287825 */ /* 0x002fc800078e02a8 */
[C---:B----4-:R-:W-:Y:S01]  /*37770*/  IMAD.WIDE R10, R252.reuse, 0x4, R10 ;  /* 0x00000004fc0a7825 */ /* 0x050fe200078e020a */
[----:B------:R1:W-:Y:S04]  /*37780*/  STL.64 [R1+0x740], R40 ;  /* 0x0007402801007387 */ /* 0x0003e80000100a00 */
[----:B------:R4:W-:Y:S04]  /*37790*/  STL.64 [R1+0x778], R10 ;  /* 0x0007780a01007387 */ /* 0x0009e80000100a00 */
[----:B------:R-:W4:Y:S01]  /*377a0*/  LDL.LU.64 R136, [R1+0x8f8] ;  /* 0x0008f80001887983 */ /* 0x000f220000300a00 */
[----:B------:R-:W-:-:S03]  /*377b0*/  IMAD.WIDE R26, R252, 0x4, R26 ;  /* 0x00000004fc1a7825 */ /* 0x000fc600078e021a */
[----:B------:R-:W-:Y:S01]  /*377c0*/  LDGSTS.E [R246+0x20200], desc[UR54][R40.64], P0 ;  /* 0x2020000028f67fae */ /* 0x000fe20008121876 */
[----:B------:R-:W-:-:S03]  /*377d0*/  IMAD.WIDE R42, R252, 0x4, R42 ;  /* 0x00000004fc2a7825 */ /* 0x000fc600078e022a */
[----:B------:R1:W-:Y:S01]  /*377e0*/  STL.64 [R1+0x7b0], R26 ;  /* 0x0007b01a01007387 */ /* 0x0003e20000100a00 */
[----:B------:R-:W-:-:S03]  /*377f0*/  IMAD.WIDE R58, R252, 0x4, R58 ;  /* 0x00000004fc3a7825 */ /* 0x000fc600078e023a */
[----:B------:R-:W4:Y:S01]  /*37800*/  LDL.LU.64 R176, [R1+0x8c0] ;  /* 0x0008c00001b07983 */ /* 0x000f220000300a00 */
[----:B------:R-:W-:-:S03]  /*37810*/  IMAD.WIDE R74, R252, 0x4, R74 ;  /* 0x00000004fc4a7825 */ /* 0x000fc600078e024a */
[----:B------:R1:W-:Y:S04]  /*37820*/  STL.64 [R1+0x7e8], R42 ;  /* 0x0007e82a01007387 */ /* 0x0003e80000100a00 */
[----:B------:R-:W4:Y:S04]  /*37830*/  LDL.LU.64 R56, [R1+0x888] ;  /* 0x0008880001387983 */ /* 0x000f280000300a00 */
[----:B------:R1:W-:Y:S01]  /*37840*/  STL.64 [R1+0x820], R58 ;  /* 0x0008203a01007387 */ /* 0x0003e20000100a00 */
[----:B--2---:R-:W-:-:S03]  /*37850*/  IMAD.WIDE R90, R252, 0x4, R90 ;  /* 0x00000004fc5a7825 */ /* 0x004fc600078e025a */
[----:B------:R-:W2:Y:S04]  /*37860*/  LDL.LU.64 R72, [R1+0x850] ;  /* 0x0008500001487983 */ /* 0x000ea80000300a00 */
[----:B------:R1:W-:Y:S01]  /*37870*/  STL.64 [R1+0x858], R74 ;  /* 0x0008584a01007387 */ /* 0x0003e20000100a00 */
[----:B---3--:R-:W-:-:S03]  /*37880*/  IMAD.WIDE R106, R252, 0x4, R106 ;  /* 0x00000004fc6a7825 */ /* 0x008fc600078e026a */
[----:B------:R-:W3:Y:S04]  /*37890*/  LDL.LU.64 R182, [R1+0x818] ;  /* 0x0008180001b67983 */ /* 0x000ee80000300a00 */
[----:B------:R-:W3:Y:S01]  /*378a0*/  LDL.LU.64 R168, [R1+0x7e0] ;  /* 0x0007e00001a87983 */ /* 0x000ee20000300a00 */
[----:B------:R-:W-:-:S03]  /*378b0*/  IMAD.WIDE R122, R252, 0x4, R122 ;  /* 0x00000004fc7a7825 */ /* 0x000fc600078e027a */
[----:B------:R1:W-:Y:S04]  /*378c0*/  STL.64 [R1+0x890], R90 ;  /* 0x0008905a01007387 */ /* 0x0003e80000100a00 */
[----:B------:R-:W3:Y:S04]  /*378d0*/  LDL.LU.64 R104, [R1+0x7a8] ;  /* 0x0007a80001687983 */ /* 0x000ee80000300a00 */
[----:B------:R1:W-:Y:S01]  /*378e0*/  STL.64 [R1+0x8c8], R106 ;  /* 0x0008c86a01007387 */ /* 0x0003e20000100a00 */
[----:B------:R-:W-:-:S03]  /*378f0*/  IMAD.WIDE R138, R252, 0x4, R138 ;  /* 0x00000004fc8a7825 */ /* 0x000fc600078e028a */
[----:B------:R-:W3:Y:S04]  /*37900*/  LDL.LU.64 R180, [R1+0x770] ;  /* 0x0007700001b47983 */ /* 0x000ee80000300a00 */
[----:B------:R1:W-:Y:S01]  /*37910*/  STL.64 [R1+0x900], R122 ;  /* 0x0009007a01007387 */ /* 0x0003e20000100a00 */
        /* <DEDUP_REMOVED lines=8> */
[----:B------:R-:W3:Y:S01]  /*379a0*/  LDL.LU.64 R88, [R1+0x738] ;  /* 0x0007380001587983 */ /* 0x000ee20000300a00 */
[----:B------:R-:W-:-:S03]  /*379b0*/  IMAD.WIDE R242, R252, 0x4, R120 ;  /* 0x00000004fcf27825 */ /* 0x000fc600078e0278 */
[----:B------:R1:W-:Y:S04]  /*379c0*/  STL.64 [R1+0x938], R138 ;  /* 0x0009388a01007387 */ /* 0x0003e80000100a00 */
[----:B------:R-:W3:Y:S01]  /*379d0*/  LDL.LU.64 R120, [R1+0x700] ;  /* 0x0007000001787983 */ /* 0x000ee20000300a00 */
[----:B------:R-:W-:-:S03]  /*379e0*/  IMAD.WIDE R240, R252, 0x4, R152 ;  /* 0x00000004fcf07825 */ /* 0x000fc600078e0298 */
[----:B------:R1:W-:Y:S04]  /*379f0*/  STL.64 [R1+0x970], R154 ;  /* 0x0009709a01007387 */ /* 0x0003e80000100a00 */
[----:B------:R-:W3:Y:S04]  /*37a00*/  LDL.LU.64 R178, [R1+0x6c8] ;  /* 0x0006c80001b27983 */ /* 0x000ee80000300a00 */
[----:B------:R-:W3:Y:S04]  /*37a10*/  LDL.LU.64 R152, [R1+0x690] ;  /* 0x0006900001987983 */ /* 0x000ee80000300a00 */
        /* <DEDUP_REMOVED lines=9> */
[----:B------:R-:W-:-:S03]  /*37ab0*/  IMAD.WIDE R142, R252, 0x4, R172 ;  /* 0x00000004fc8e7825 */ /* 0x000fc600078e02ac */
[----:B------:R-:W-:Y:S01]  /*37ac0*/  LDGSTS.E [R246+0x27200], desc[UR54][R240.64], P0 ;  /* 0x27200000f0f67fae */ /* 0x000fe20008121876 */
[----:B----4-:R-:W-:-:S03]  /*37ad0*/  IMAD.WIDE R238, R252, 0x4, R136 ;  /* 0x00000004fcee7825 */ /* 0x010fc600078e0288 */
[----:B------:R-:W4:Y:S04]  /*37ae0*/  LDL.LU.64 R136, [R1+0x658] ;  /* 0x0006580001887983 */ /* 0x000f280000300a00 */
[----:B------:R-:W-:Y:S01]  /*37af0*/  STL.64 [R1+0x9a0], R244 ;  /* 0x0009a0f401007387 */ /* 0x000fe20000100a00 */
[----:B------:R-:W-:-:S03]  /*37b00*/  IMAD.WIDE R126, R252, 0x4, R156 ;  /* 0x00000004fc7e7825 */ /* 0x000fc600078e029c */
[----:B------:R-:W-:Y:S01]  /*37b10*/  LDGSTS.E [R246+0x27a00], desc[UR54][R238.64], P0 ;  /* 0x27a00000eef67fae */ /* 0x000fe20008121876 */
[----:B------:R-:W-:-:S03]  /*37b20*/  IMAD.WIDE R236, R252, 0x4, R176 ;  /* 0x00000004fcec7825 */ /* 0x000fc600078e02b0 */
[----:B------:R-:W4:Y:S04]  /*37b30*/  LDL.LU.64 R176, [R1+0x620] ;  /* 0x0006200001b07983 */ /* 0x000f280000300a00 */
[----:B------:R-:W-:Y:S01]  /*37b40*/  STL.64 [R1+0x968], R242 ;  /* 0x000968f201007387 */ /* 0x000fe20000100a00 */
[----:B------:R-:W-:-:S03]  /*37b50*/  IMAD.WIDE R234, R252, 0x4, R56 ;  /* 0x00000004fcea7825 */ /* 0x000fc600078e0238 */
[----:B------:R-:W4:Y:S04]  /*37b60*/  LDL.LU.64 R56, [R1+0x5e8] ;  /* 0x0005e80001387983 */ /* 0x000f280000300a00 */
[----:B------:R1:W-:Y:S01]  /*37b70*/  STL.64 [R1+0x9d8], R240 ;  /* 0x0009d8f001007387 */ /* 0x0003e20000100a00 */
[----:B--2---:R-:W-:-:S03]  /*37b80*/  IMAD.WIDE R232, R252, 0x4, R72 ;  /* 0x00000004fce87825 */ /* 0x004fc600078e0248 */
[----:B------:R-:W2:Y:S04]  /*37b90*/  LDL.LU.64 R72, [R1+0x5b0] ;  /* 0x0005b00001487983 */ /* 0x000ea80000300a00 */
[----:B------:R-:W-:Y:S01]  /*37ba0*/  STL.64 [R1+0xa10], R238 ;  /* 0x000a10ee01007387 */ /* 0x000fe20000100a00 */
[----:B---3--:R-:W-:-:S03]  /*37bb0*/  IMAD.WIDE R230, R252, 0x4, R182 ;  /* 0x00000004fce67825 */ /* 0x008fc600078e02b6 */
[----:B------:R-:W-:Y:S01]  /*37bc0*/  STL.64 [R1+0xa48], R236 ;  /* 0x000a48ec01007387 */ /* 0x000fe20000100a00 */
[----:B------:R-:W-:-:S03]  /*37bd0*/  IMAD.WIDE R228, R252, 0x4, R168 ;  /* 0x00000004fce47825 */ /* 0x000fc600078e02a8 */
[----:B------:R-:W3:Y:S04]  /*37be0*/  LDL.LU.64 R168, [R1+0x570] ;  /* 0x0005700001a87983 */ /* 0x000ee80000300a00 */
[----:B------:R-:W-:Y:S01]  /*37bf0*/  STL.64 [R1+0xa80], R234 ;  /* 0x000a80ea01007387 */ /* 0x000fe20000100a00 */
[----:B------:R-:W-:-:S03]  /*37c00*/  IMAD.WIDE R226, R252, 0x4, R104 ;  /* 0x00000004fce27825 */ /* 0x000fc600078e0268 */
[----:B------:R-:W3:Y:S04]  /*37c10*/  LDL.LU.64 R104, [R1+0x538] ;  /* 0x0005380001687983 */ /* 0x000ee80000300a00 */
[----:B------:R-:W-:Y:S01]  /*37c20*/  STL.64 [R1+0xab8], R232 ;  /* 0x000ab8e801007387 */ /* 0x000fe20000100a00 */
[----:B------:R-:W-:-:S03]  /*37c30*/  IMAD.WIDE R224, R252, 0x4, R180 ;  /* 0x00000004fce07825 */ /* 0x000fc600078e02b4 */
[----:B------:R-:W-:Y:S04]  /*37c40*/  STL.64 [R1+0xb28], R230 ;  /* 0x000b28e601007387 */ /* 0x000fe80000100a00 */
        /* <DEDUP_REMOVED lines=12> */
[----:B------:R-:W3:Y:S04]  /*37d10*/  LDL.LU.64 R88, [R1+0x500] ;  /* 0x0005000001587983 */ /* 0x000ee80000300a00 */
[----:B------:R-:W-:Y:S01]  /*37d20*/  STL.64 [R1+0xb60], R228 ;  /* 0x000b60e401007387 */ /* 0x000fe20000100a00 */
[----:B------:R-:W-:-:S03]  /*37d30*/  IMAD.WIDE R220, R252, 0x4, R120 ;  /* 0x00000004fcdc7825 */ /* 0x000fc600078e0278 */
[----:B------:R-:W3:Y:S04]  /*37d40*/  LDL.LU.64 R120, [R1+0x4b8] ;  /* 0x0004b80001787983 */ /* 0x000ee80000300a00 */
[----:B------:R-:W-:Y:S04]  /*37d50*/  STL.64 [R1+0xb98], R226 ;  /* 0x000b98e201007387 */ /* 0x000fe80000100a00 */
[----:B------:R-:W-:Y:S01]  /*37d60*/  STL.64 [R1+0xc08], R224 ;  /* 0x000c08e001007387 */ /* 0x000fe20000100a00 */
[----:B------:R-:W-:-:S03]  /*37d70*/  IMAD.WIDE R216, R252, 0x4, R152 ;  /* 0x00000004fcd87825 */ /* 0x000fc600078e0298 */
[----:B------:R-:W3:Y:S04]  /*37d80*/  LDL.LU.64 R152, [R1+0x478] ;  /* 0x0004780001987983 */ /* 0x000ee80000300a00 */
[----:B------:R-:W-:Y:S01]  /*37d90*/  STL.64 [R1+0xc40], R222 ;  /* 0x000c40de01007387 */ /* 0x000fe20000100a00 */
[----:B------:R-:W-:-:S03]  /*37da0*/  IMAD.WIDE R218, R252, 0x4, R178 ;  /* 0x00000004fcda7825 */ /* 0x000fc600078e02b2 */
[----:B------:R-:W-:Y:S01]  /*37db0*/  LDGSTS.E [R246+0x2b200], desc[UR54][R224.64], P0 ;  /* 0x2b200000e0f67fae */ /* 0x000fe20008121876 */
[----:B------:R-:W-:-:S03]  /*37dc0*/  IMAD.WIDE R30, R252, 0x4, R44 ;  /* 0x00000004fc1e7825 */ /* 0x000fc600078e022c */
[----:B------:R-:W-:Y:S04]  /*37dd0*/  LDGSTS.E [R246+0x2ba00], desc[UR54][R222.64], P0 ;  /* 0x2ba00000def67fae */ /* 0x000fe80008121876 */
[----:B------:R-:W-:Y:S01]  /*37de0*/  LDGSTS.E [R246+0x2c200], desc[UR54][R220.64], P0 ;  /* 0x2c200000dcf67fae */ /* 0x000fe20008121876 */
[----:B------:R-:W-:-:S03]  /*37df0*/  IMAD.WIDE R14, R252, 0x4, R28 ;  /* 0x00000004fc0e7825 */ /* 0x000fc600078e021c */
[----:B------:R-:W-:Y:S04]  /*37e00*/  LDGSTS.E [R246+0x2ca00], desc[UR54][R218.64], P0 ;  /* 0x2ca00000daf67fae */ /* 0x000fe80008121876 */
[----:B------:R-:W-:Y:S01]  /*37e10*/  LDGSTS.E [R246+0x2d200], desc[UR54][R216.64], P0 ;  /* 0x2d200000d8f67fae */ /* 0x000fe20008121876 */
[----:B----4-:R-:W-:-:S03]  /*37e20*/  IMAD.WIDE R214, R252, 0x4, R136 ;  /* 0x00000004fcd67825 */ /* 0x010fc600078e0288 */
[----:B------:R-:W4:Y:S04]  /*37e30*/  LDL.LU.64 R136, [R1+0x438] ;  /* 0x0004380001887983 */ /* 0x000f280000300a00 */
[----:B------:R-:W-:Y:S04]  /*37e40*/  STL.64 [R1+0x18a0], R220 ;  /* 0x0018a0dc01007387 */ /* 0x000fe80000100a00 */
[----:B------:R-:W-:Y:S04]  /*37e50*/  STL.64 [R1+0x18d0], R218 ;  /* 0x0018d0da01007387 */ /* 0x000fe80000100a00 */
[----:B------:R-:W4:Y:S01]  /*37e60*/  LDL.LU.64 R194, [R1+0x3f8] ;  /* 0x0003f80001c27983 */ /* 0x000f220000300a00 */
[----:B------:R-:W-:-:S03]  /*37e70*/  IMAD.WIDE R212, R252, 0x4, R176 ;  /* 0x00000004fcd47825 */ /* 0x000fc600078e02b0 */
[----:B------:R-:W4:Y:S04]  /*37e80*/  LDL.LU.64 R182, [R1+0x3b8] ;  /* 0x0003b80001b67983 */ /* 0x000f280000300a00 */
[----:B------:R-:W-:Y:S01]  /*37e90*/  STL.64 [R1+0x1900], R216 ;  /* 0x001900d801007387 */ /* 0x000fe20000100a00 */
[----:B------:R-:W-:-:S03]  /*37ea0*/  IMAD.WIDE R210, R252, 0x4, R56 ;  /* 0x00000004fcd27825 */ /* 0x000fc600078e0238 */
[----:B------:R-:W4:Y:S04]  /*37eb0*/  LDL.LU.64 R180, [R1+0x378] ;  /* 0x0003780001b47983 */ /* 0x000f280000300a00 */
[----:B------:R-:W4:Y:S04]  /*37ec0*/  LDL.LU.64 R178, [R1+0x338] ;  /* 0x0003380001b27983 */ /* 0x000f280000300a00 */
[----:B------:R-:W-:Y:S01]  /*37ed0*/  STL.64 [R1+0x1948], R214 ;  /* 0x001948d601007387 */ /* 0x000fe20000100a00 */
[----:B--2---:R-:W-:-:S03]  /*37ee0*/  IMAD.WIDE R208, R252, 0x4, R72 ;  /* 0x00000004fcd07825 */ /* 0x004fc600078e0248 */
[----:B------:R-:W2:Y:S01]  /*37ef0*/  LDL.LU.64 R176, [R1+0x2f8] ;  /* 0x0002f80001b07983 */ /* 0x000ea20000300a00 */
[----:B---3--:R-:W-:-:S03]  /*37f00*/  IMAD.WIDE R206, R252, 0x4, R168 ;  /* 0x00000004fcce7825 */ /* 0x008fc600078e02a8 */
[----:B------:R-:W3:Y:S04]  /*37f10*/  LDL.LU.64 R168, [R1+0x2b8] ;  /* 0x0002b80001a87983 */ /* 0x000ee80000300a00 */
[----:B------:R-:W-:Y:S01]  /*37f20*/  STL.64 [R1+0x1990], R212 ;  /* 0x001990d401007387 */ /* 0x000fe20000100a00 */
[----:B------:R-:W-:-:S03]  /*37f30*/  IMAD.WIDE R204, R252, 0x4, R104 ;  /* 0x00000004fccc7825 */ /* 0x000fc600078e0268 */
[----:B------:R-:W3:Y:S04]  /*37f40*/  LDL.LU.64 R160, [R1+0x278] ;  /* 0x0002780001a07983 */ /* 0x000ee80000300a00 */
[----:B------:R-:W3:Y:S04]  /*37f50*/  LDL.LU.64 R104, [R1+0x238] ;  /* 0x0002380001687983 */ /* 0x000ee80000300a00 */
[----:B------:R-:W-:Y:S01]  /*37f60*/  STL.64 [R1+0x19b8], R210 ;  /* 0x0019b8d201007387 */ /* 0x000fe20000100a00 */
[----:B------:R-:W-:-:S03]  /*37f70*/  IMAD.WIDE R12, R252, 0x4, R12 ;  /* 0x00000004fc0c7825 */ /* 0x000fc600078e020c */
[----:B------:R-:W-:Y:S04]  /*37f80*/  LDGSTS.E [R246+0x2da00], desc[UR54][R214.64], P0 ;  /* 0x2da00000d6f67fae */ /* 0x000fe80008121876 */
[----:B------:R-:W-:Y:S04]  /*37f90*/  LDGSTS.E [R246+0x2e200], desc[UR54][R212.64], P0 ;  /* 0x2e200000d4f67fae */ /* 0x000fe80008121876 */
[----:B------:R-:W-:Y:S04]  /*37fa0*/  LDGSTS.E [R246+0x2ea00], desc[UR54][R210.64], P0 ;  /* 0x2ea00000d2f67fae */ /* 0x000fe80008121876 */
[----:B------:R-:W-:Y:S04]  /*37fb0*/  LDGSTS.E [R246+0x2f200], desc[UR54][R208.64], P0 ;  /* 0x2f200000d0f67fae */ /* 0x000fe80008121876 */
[----:B------:R-:W-:Y:S04]  /*37fc0*/  LDGSTS.E [R246+0x2fa00], desc[UR54][R206.64], P0 ;  /* 0x2fa00000cef67fae */ /* 0x000fe80008121876 */
[----:B------:R-:W-:Y:S01]  /*37fd0*/  LDGSTS.E [R246+0x30200], desc[UR54][R204.64], P0 ;  /* 0x30200000ccf67fae */ /* 0x000fe20008121876 */
[----:B------:R-:W-:-:S03]  /*37fe0*/  IMAD.WIDE R202, R252, 0x4, R88 ;  /* 0x00000004fcca7825 */ /* 0x000fc600078e0258 */
[----:B------:R-:W3:Y:S04]  /*37ff0*/  LDL.LU.64 R88, [R1+0x1f8] ;  /* 0x0001f80001587983 */ /* 0x000ee80000300a00 */
[----:B------:R-:W3:Y:S04]  /*38000*/  LDL.LU.64 R56, [R1+0x1b8] ;  /* 0x0001b80001387983 */ /* 0x000ee80000300a00 */
[----:B------:R-:W-:Y:S01]  /*38010*/  STL.64 [R1+0x19e8], R208 ;  /* 0x0019e8d001007387 */ /* 0x000fe20000100a00 */
[----:B------:R-:W-:-:S03]  /*38020*/  IMAD.WIDE R200, R252, 0x4, R120 ;  /* 0x00000004fcc87825 */ /* 0x000fc600078e0278 */
[----:B------:R-:W3:Y:S04]  /*38030*/  LDL.LU.64 R72, [R1+0x178] ;  /* 0x0001780001487983 */ /* 0x000ee80000300a00 */
[----:B------:R-:W3:Y:S01]  /*38040*/  LDL.LU.64 R112, [R1+0x138] ;  /* 0x0001380001707983 */ /* 0x000ee20000300a00 */
[----:B------:R-:W-:-:S03]  /*38050*/  IMAD.WIDE R198, R252, 0x4, R152 ;  /* 0x00000004fcc67825 */ /* 0x000fc600078e0298 */
[----:B------:R-:W-:Y:S04]  /*38060*/  STL.64 [R1+0x1a18], R206 ;  /* 0x001a18ce01007387 */ /* 0x000fe80000100a00 */
[----:B------:R-:W3:Y:S04]  /*38070*/  LDL.LU.64 R120, [R1+0xf8] ;  /* 0x0000f80001787983 */ /* 0x000ee80000300a00 */
[----:B------:R-:W3:Y:S04]  /*38080*/  LDL.LU.64 R152, [R1+0xb8] ;  /* 0x0000b80001987983 */ /* 0x000ee80000300a00 */
[----:B------:R-:W-:Y:S04]  /*38090*/  STL.64 [R1+0x1a40], R204 ;  /* 0x001a40cc01007387 */ /* 0x000fe80000100a00 */
[----:B------:R-:W-:Y:S04]  /*380a0*/  LDGSTS.E [R246+0x30a00], desc[UR54][R202.64], P0 ;  /* 0x30a00000caf67fae */ /* 0x000fe80008121876 */
[----:B------:R1:W-:Y:S04]  /*380b0*/  LDGSTS.E [R246+0x31200], desc[UR54][R200.64], P0 ;  /* 0x31200000c8f67fae */ /* 0x0003e80008121876 */
[----:B------:R-:W-:Y:S01]  /*380c0*/  LDGSTS.E [R246+0x31a00], desc[UR54][R198.64], P0 ;  /* 0x31a00000c6f67fae */ /* 0x000fe20008121876 */
[----:B----4-:R-:W-:-:S03]  /*380d0*/  IMAD.WIDE R196, R252, 0x4, R136 ;  /* 0x00000004fcc47825 */ /* 0x010fc600078e0288 */
[----:B------:R-:W4:Y:S04]  /*380e0*/  LDL.LU.64 R136, [R1+0x78] ;  /* 0x0000780001887983 */ /* 0x000f280000300a00 */
[----:B------:R-:W4:Y:S04]  /*380f0*/  LDL.LU.64 R144, [R1+0x38] ;  /* 0x0000380001907983 */ /* 0x000f280000300a00 */
[----:B------:R-:W-:Y:S01]  /*38100*/  STL.64 [R1+0x1a58], R202 ;  /* 0x001a58ca01007387 */ /* 0x000fe20000100a00 */
[----:B------:R-:W-:-:S03]  /*38110*/  IMAD.WIDE R194, R252, 0x4, R194 ;  /* 0x00000004fcc27825 */ /* 0x000fc600078e02c2 */
[----:B------:R-:W-:Y:S01]  /*38120*/  STL.64 [R1+0x1a60], R200 ;  /* 0x001a60c801007387 */ /* 0x000fe20000100a00 */
[----:B------:R-:W-:-:S03]  /*38130*/  IMAD.WIDE R182, R252, 0x4, R182 ;  /* 0x00000004fcb67825 */ /* 0x000fc600078e02b6 */
[----:B------:R-:W-:Y:S04]  /*38140*/  STL.64 [R1+0x1a78], R198 ;  /* 0x001a78c601007387 */ /* 0x000fe80000100a00 */
[----:B------:R-:W-:Y:S01]  /*38150*/  STL.64 [R1+0x1a88], R196 ;  /* 0x001a88c401007387 */ /* 0x000fe20000100a00 */
[----:B------:R-:W-:-:S03]  /*38160*/  IMAD.WIDE R180, R252, 0x4, R180 ;  /* 0x00000004fcb47825 */ /* 0x000fc600078e02b4 */
[----:B------:R-:W-:Y:S01]  /*38170*/  STL.64 [R1+0x1ab8], R194 ;  /* 0x001ab8c201007387 */ /* 0x000fe20000100a00 */
[----:B------:R-:W-:-:S03]  /*38180*/  IMAD.WIDE R178, R252, 0x4, R178 ;  /* 0x00000004fcb27825 */ /* 0x000fc600078e02b2 */
[----:B------:R-:W-:Y:S01]  /*38190*/  STL.64 [R1+0x1ac0], R182 ;  /* 0x001ac0b601007387 */ /* 0x000fe20000100a00 */
[----:B--2---:R-:W-:-:S03]  /*381a0*/  IMAD.WIDE R176, R252, 0x4, R176 ;  /* 0x00000004fcb07825 */ /* 0x004fc600078e02b0 */
[----:B------:R-:W-:Y:S01]  /*381b0*/  STL.64 [R1+0x1ad8], R180 ;  /* 0x001ad8b401007387 */ /* 0x000fe20000100a00 */
[----:B---3--:R-:W-:-:S03]  /*381c0*/  IMAD.WIDE R168, R252, 0x4, R168 ;  /* 0x00000004fca87825 */ /* 0x008fc600078e02a8 */
[----:B------:R-:W-:Y:S04]  /*381d0*/  STL.64 [R1+0x1ae0], R178 ;  /* 0x001ae0b201007387 */ /* 0x000fe80000100a00 */
[----:B------:R2:W-:Y:S01]  /*381e0*/  STL.64 [R1+0x1ae8], R176 ;  /* 0x001ae8b001007387 */ /* 0x0005e20000100a00 */
[----:B------:R-:W-:-:S03]  /*381f0*/  IMAD.WIDE R160, R252, 0x4, R160 ;  /* 0x00000004fca07825 */ /* 0x000fc600078e02a0 */
[----:B------:R-:W-:Y:S01]  /*38200*/  STL.64 [R1+0x1c20], R168 ;  /* 0x001c20a801007387 */ /* 0x000fe20000100a00 */
[----:B------:R-:W-:-:S03]  /*38210*/  IMAD.WIDE R104, R252, 0x4, R104 ;  /* 0x00000004fc687825 */ /* 0x000fc600078e0268 */
[----:B------:R-:W-:Y:S04]  /*38220*/  STL.64 [R1+0x1c18], R160 ;  /* 0x001c18a001007387 */ /* 0x000fe80000100a00 */
[----:B------:R-:W-:Y:S04]  /*38230*/  STL.64 [R1+0x1c10], R104 ;  /* 0x001c106801007387 */ /* 0x000fe80000100a00 */
        /* <DEDUP_REMOVED lines=8> */
[----:B------:R-:W-:-:S03]  /*382c0*/  IMAD.WIDE R56, R252, 0x4, R56 ;  /* 0x00000004fc387825 */ /* 0x000fc600078e0238 */
[----:B------:R-:W-:Y:S01]  /*382d0*/  STL.64 [R1+0x1c08], R88 ;  /* 0x001c085801007387 */ /* 0x000fe20000100a00 */
[----:B------:R-:W-:-:S03]  /*382e0*/  IMAD.WIDE R72, R252, 0x4, R72 ;  /* 0x00000004fc487825 */ /* 0x000fc600078e0248 */
[----:B------:R3:W-:Y:S01]  /*382f0*/  STL.64 [R1+0x1c00], R56 ;  /* 0x001c003801007387 */ /* 0x0007e20000100a00 */
[----:B------:R-:W-:-:S03]  /*38300*/  IMAD.WIDE R158, R252, 0x4, R112 ;  /* 0x00000004fc9e7825 */ /* 0x000fc600078e0270 */
[----:B------:R3:W-:Y:S01]  /*38310*/  STL.64 [R1+0x1bf8], R72 ;  /* 0x001bf84801007387 */ /* 0x0007e20000100a00 */
[----:B------:R-:W-:-:S03]  /*38320*/  IMAD.WIDE R120, R252, 0x4, R120 ;  /* 0x00000004fc787825 */ /* 0x000fc600078e0278 */
[----:B------:R-:W-:Y:S01]  /*38330*/  STL.64 [R1+0x1bf0], R158 ;  /* 0x001bf09e01007387 */ /* 0x000fe20000100a00 */
[----:B------:R-:W-:-:S03]  /*38340*/  IMAD.WIDE R152, R252, 0x4, R152 ;  /* 0x00000004fc987825 */ /* 0x000fc600078e0298 */
[----:B------:R3:W-:Y:S01]  /*38350*/  STL.64 [R1+0x1be8], R120 ;  /* 0x001be87801007387 */ /* 0x0007e20000100a00 */
[----:B------:R-:W-:-:S03]  /*38360*/  IMAD.WIDE R112, R252, 0x4, R140 ;  /* 0x00000004fc707825 */ /* 0x000fc600078e028c */
[----:B------:R-:W-:Y:S04]  /*38370*/  STL.64 [R1+0x1be0], R152 ;  /* 0x001be09801007387 */ /* 0x000fe80000100a00 */
[----:B------:R-:W-:Y:S04]  /*38380*/  LDGSTS.E [R246+0x35a00], desc[UR54][R160.64], P0 ;  /* 0x35a00000a0f67fae */ /* 0x000fe80008121876 */
[----:B------:R-:W-:Y:S04]  /*38390*/  LDGSTS.E [R246+0x36200], desc[UR54][R104.64], P0 ;  /* 0x3620000068f67fae */ /* 0x000fe80008121876 */
[----:B------:R-:W-:Y:S04]  /*383a0*/  LDGSTS.E [R246+0x36a00], desc[UR54][R88.64], P0 ;  /* 0x36a0000058f67fae */ /* 0x000fe80008121876 */
[----:B------:R3:W-:Y:S04]  /*383b0*/  LDGSTS.E [R246+0x37200], desc[UR54][R56.64], P0 ;  /* 0x3720000038f67fae */ /* 0x0007e80008121876 */
[----:B------:R3:W-:Y:S04]  /*383c0*/  LDGSTS.E [R246+0x37a00], desc[UR54][R72.64], P0 ;  /* 0x37a0000048f67fae */ /* 0x0007e80008121876 */
[----:B------:R-:W-:Y:S04]  /*383d0*/  LDGSTS.E [R246+0x38200], desc[UR54][R158.64], P0 ;  /* 0x382000009ef67fae */ /* 0x000fe80008121876 */
[----:B------:R3:W-:Y:S04]  /*383e0*/  LDGSTS.E [R246+0x38a00], desc[UR54][R120.64], P0 ;  /* 0x38a0000078f67fae */ /* 0x0007e80008121876 */
[----:B------:R-:W-:Y:S01]  /*383f0*/  LDGSTS.E [R246+0x39200], desc[UR54][R152.64], P0 ;  /* 0x3920000098f67fae */ /* 0x000fe20008121876 */
[----:B----4-:R-:W-:-:S04]  /*38400*/  IMAD.WIDE R136, R252, 0x4, R136 ;  /* 0x00000004fc887825 */ /* 0x010fc800078e0288 */
[C---:B------:R-:W-:Y:S01]  /*38410*/  IMAD.WIDE R144, R252.reuse, 0x4, R144 ;  /* 0x00000004fc907825 */ /* 0x040fe200078e0290 */
        /* <DEDUP_REMOVED lines=10> */
[----:B-1----:R-:W4:Y:S04]  /*384c0*/  LDL.LU.64 R40, [R1+0x2f98] ;  /* 0x002f980001287983 */ /* 0x002f280000300a00 */
[----:B------:R-:W-:Y:S04]  /*384d0*/  STL.64 [R1+0x2e08], R30 ;  /* 0x002e081e01007387 */ /* 0x000fe80000100a00 */
[----:B------:R-:W4:Y:S04]  /*384e0*/  LDL.LU.64 R10, [R1+0x2f90] ;  /* 0x002f9000010a7983 */ /* 0x000f280000300a00 */
[----:B------:R-:W-:Y:S04]  /*384f0*/  STL.64 [R1+0x2e00], R14 ;  /* 0x002e000e01007387 */ /* 0x000fe80000100a00 */
[----:B------:R-:W4:Y:S04]  /*38500*/  LDL.LU.64 R26, [R1+0x2f88] ;  /* 0x002f8800011a7983 */ /* 0x000f280000300a00 */
[----:B------:R1:W-:Y:S04]  /*38510*/  STL.64 [R1+0x2df8], R12 ;  /* 0x002df80c01007387 */ /* 0x0003e80000100a00 */
[----:B------:R-:W4:Y:S04]  /*38520*/  LDL.LU.64 R42, [R1+0x2f80] ;  /* 0x002f8000012a7983 */ /* 0x000f280000300a00 */
        /* <DEDUP_REMOVED lines=9> */
[----:B--2---:R-:W2:Y:S04]  /*385c0*/  LDL.LU.64 R176, [R1+0xc00] ;  /* 0x000c000001b07983 */ /* 0x004ea80000300a00 */
[----:B---3--:R-:W3:Y:S04]  /*385d0*/  LDL.LU.64 R56, [R1+0xbc8] ;  /* 0x000bc80001387983 */ /* 0x008ee80000300a00 */
[----:B------:R-:W2:Y:S04]  /*385e0*/  LDL.LU.64 R72, [R1+0xb90] ;  /* 0x000b900001487983 */ /* 0x000ea80000300a00 */
[----:B------:R-:W2:Y:S04]  /*385f0*/  LDL.LU.64 R88, [R1+0xb58] ;  /* 0x000b580001587983 */ /* 0x000ea80000300a00 */
[----:B------:R-:W2:Y:S04]  /*38600*/  LDL.LU.64 R104, [R1+0xb20] ;  /* 0x000b200001687983 */ /* 0x000ea80000300a00 */
[----:B------:R-:W2:Y:S04]  /*38610*/  LDL.LU.64 R120, [R1+0xae8] ;  /* 0x000ae80001787983 */ /* 0x000ea80000300a00 */
[----:B------:R1:W-:Y:S04]  /*38620*/  LDGSTS.E [R246+0x39a00], desc[UR54][R136.64], P0 ;  /* 0x39a0000088f67fae */ /* 0x0003e80008121876 */
[----:B------:R-:W-:Y:S04]  /*38630*/  LDGSTS.E [R246+0x3a200], desc[UR54][R144.64], P0 ;  /* 0x3a20000090f67fae */ /* 0x000fe80008121876 */
[----:B------:R-:W-:Y:S04]  /*38640*/  LDGSTS.E [R246+0x3aa00], desc[UR54][R142.64], P0 ;  /* 0x3aa000008ef67fae */ /* 0x000fe80008121876 */
[----:B----4-:R-:W1:Y:S04]  /*38650*/  LDL.LU.64 R136, [R1+0xab0] ;  /* 0x000ab00001887983 */ /* 0x010e680000300a00 */
[----:B------:R-:W4:Y:S04]  /*38660*/  LDL.LU.64 R152, [R1+0xa78] ;  /* 0x000a780001987983 */ /* 0x000f280000300a00 */
        /* <DEDUP_REMOVED lines=13> */
[----:B------:R4:W-:Y:S01]  /*38740*/  LDGSTS.E [R246+0x3fa00], desc[UR54][R12.64], P0 ;  /* 0x3fa000000cf67fae */ /* 0x0009e20008121876 */
[----:B------:R-:W-:-:S03]  /*38750*/  IMAD.WIDE R200, R252, 0x4, R240 ;  /* 0x00000004fcc87825 */ /* 0x000fc600078e02f0 */
[----:B------:R-:W4:Y:S04]  /*38760*/  LDL.LU.64 R240, [R1+0x960] ;  /* 0x0009600001f07983 */ /* 0x000f280000300a00 */
[----:B------:R-:W4:Y:S01]  /*38770*/  LDL.LU.64 R182, [R1+0x928] ;  /* 0x0009280001b67983 */ /* 0x000f220000300a00 */
[----:B---3--:R-:W-:-:S03]  /*38780*/  IMAD.WIDE R56, R252, 0x4, R56 ;  /* 0x00000004fc387825 */ /* 0x008fc600078e0238 */
[----:B------:R-:W3:Y:S01]  /*38790*/  LDL.LU.64 R180, [R1+0x8f0] ;  /* 0x0008f00001b47983 */ /* 0x000ee20000300a00 */
[----:B--2---:R-:W-:-:S03]  /*387a0*/  IMAD.WIDE R72, R252, 0x4, R72 ;  /* 0x00000004fc487825 */ /* 0x004fc600078e0248 */
[----:B------:R2:W-:Y:S01]  /*387b0*/  STL.64 [R1+0x540], R56 ;  /* 0x0005403801007387 */ /* 0x0005e20000100a00 */
[----:B------:R-:W-:-:S03]  /*387c0*/  IMAD.WIDE R210, R252, 0x4, R176 ;  /* 0x00000004fcd27825 */ /* 0x000fc600078e02b0 */
[----:B------:R-:W2:Y:S04]  /*387d0*/  LDL.LU.64 R178, [R1+0x8b8] ;  /* 0x0008b80001b27983 */ /* 0x000ea80000300a00 */
[----:B------:R2:W-:Y:S01]  /*387e0*/  STL.64 [R1+0x570], R72 ;  /* 0x0005704801007387 */ /* 0x0005e20000100a00 */
[----:B------:R-:W-:-:S03]  /*387f0*/  IMAD.WIDE R88, R252, 0x4, R88 ;  /* 0x00000004fc587825 */ /* 0x000fc600078e0258 */
[----:B------:R-:W2:Y:S01]  /*38800*/  LDL.LU.64 R176, [R1+0x880] ;  /* 0x0008800001b07983 */ /* 0x000ea20000300a00 */
[----:B------:R-:W-:-:S03]  /*38810*/  IMAD.WIDE R104, R252, 0x4, R104 ;  /* 0x00000004fc687825 */ /* 0x000fc600078e0268 */
[----:B------:R2:W-:Y:S01]  /*38820*/  STL.64 [R1+0x708], R88 ;  /* 0x0007085801007387 */ /* 0x0005e20000100a00 */
[----:B------:R-:W-:-:S03]  /*38830*/  IMAD.WIDE R120, R252, 0x4, R120 ;  /* 0x00000004fc787825 */ /* 0x000fc600078e0278 */
[----:B------:R-:W2:Y:S04]  /*38840*/  LDL.LU.64 R204, [R1+0x848] ;  /* 0x0008480001cc7983 */ /* 0x000ea80000300a00 */
[----:B------:R2:W-:Y:S04]  /*38850*/  STL.64 [R1+0x738], R104 ;  /* 0x0007386801007387 */ /* 0x0005e80000100a00 */
[----:B------:R-:W2:Y:S04]  /*38860*/  LDL.LU.64 R212, [R1+0x810] ;  /* 0x0008100001d47983 */ /* 0x000ea80000300a00 */
[----:B------:R-:W2:Y:S04]  /*38870*/  LDL.LU.64 R202, [R1+0x7d8] ;  /* 0x0007d80001ca7983 */ /* 0x000ea80000300a00 */
[----:B------:R2:W-:Y:S04]  /*38880*/  STL.64 [R1+0x770], R120 ;  /* 0x0007707801007387 */ /* 0x0005e80000100a00 */
[----:B------:R-:W2:Y:S01]  /*38890*/  LDL.LU.64 R198, [R1+0x7a0] ;  /* 0x0007a00001c67983 */ /* 0x000ea20000300a00 */
[----:B-1----:R-:W-:-:S03]  /*388a0*/  IMAD.WIDE R136, R252, 0x4, R136 ;  /* 0x00000004fc887825 */ /* 0x002fc600078e0288 */
[----:B------:R-:W-:Y:S01]  /*388b0*/  LDGSTS.E [R248+0x20300], desc[UR54][R200.64], P0 ;  /* 0x20300000c8f87fae */ /* 0x000fe20008121876 */
[----:B----4-:R-:W-:-:S03]  /*388c0*/  IMAD.WIDE R152, R252, 0x4, R152 ;  /* 0x00000004fc987825 */ /* 0x010fc600078e0298 */
[----:B------:R1:W-:Y:S01]  /*388d0*/  STL.64 [R1+0x7a8], R136 ;  /* 0x0007a88801007387 */ /* 0x0003e20000100a00 */
[----:B------:R-:W-:-:S03]  /*388e0*/  IMAD.WIDE R168, R252, 0x4, R168 ;  /* 0x00000004fca87825 */ /* 0x000fc600078e02a8 */
[----:B------:R-:W4:Y:S01]  /*388f0*/  LDL.LU.64 R208, [R1+0x768] ;  /* 0x0007680001d07983 */ /* 0x000f220000300a00 */
[----:B------:R-:W-:-:S03]  /*38900*/  IMAD.WIDE R246, R252, 0x4, R194 ;  /* 0x00000004fcf67825 */ /* 0x000fc600078e02c2 */
[----:B------:R1:W-:Y:S01]  /*38910*/  STL.64 [R1+0x7e0], R152 ;  /* 0x0007e09801007387 */ /* 0x0003e20000100a00 */
[----:B------:R-:W-:-:S03]  /*38920*/  IMAD.WIDE R244, R252, 0x4, R244 ;  /* 0x00000004fcf47825 */ /* 0x000fc600078e02f4 */
[----:B------:R-:W4:Y:S01]  /*38930*/  LDL.LU.64 R196, [R1+0x730] ;  /* 0x0007300001c47983 */ /* 0x000f220000300a00 */
[----:B------:R-:W-:-:S03]  /*38940*/  IMAD.WIDE R242, R252, 0x4, R242 ;  /* 0x00000004fcf27825 */ /* 0x000fc600078e02f2 */
[----:B------:R1:W-:Y:S04]  /*38950*/  STL.64 [R1+0x818], R168 ;  /* 0x000818a801007387 */ /* 0x0003e80000100a00 */
        /* <DEDUP_REMOVED lines=17> */
[----:B------:R-:W-:Y:S01]  /*38a70*/  LDGSTS.E [R248+0x26300], desc[UR54][R242.64], P0 ;  /* 0x26300000f2f87fae */ /* 0x000fe20008121876 */
[----:B------:R-:W-:-:S04]  /*38a80*/  IMAD.WIDE R240, R252, 0x4, R240 ;  /* 0x00000004fcf07825 */ /* 0x000fc800078e02f0 */
[C---:B------:R-:W-:Y:S01]  /*38a90*/  IMAD.WIDE R238, R252.reuse, 0x4, R182 ;  /* 0x00000004fcee7825 */ /* 0x040fe200078e02b6 */
[----:B------:R-:W-:Y:S03]  /*38aa0*/  LDGSTS.E [R248+0x26b00], desc[UR54][R240.64], P0 ;  /* 0x26b00000f0f87fae */ /* 0x000fe60008121876 */
[C---:B---3--:R-:W-:Y:S01]  /*38ab0*/  IMAD.WIDE R236, R252.reuse, 0x4, R180 ;  /* 0x00000004fcec7825 */ /* 0x048fe200078e02b4 */
[----:B------:R-:W3:Y:S04]  /*38ac0*/  LDL.LU.64 R182, [R1+0x688] ;  /* 0x0006880001b67983 */ /* 0x000ee80000300a00 */
[----:B------:R-:W-:Y:S01]  /*38ad0*/  STL.64 [R1+0x888], R244 ;  /* 0x000888f401007387 */ /* 0x000fe20000100a00 */
[----:B--2---:R-:W-:-:S03]  /*38ae0*/  IMAD.WIDE R234, R252, 0x4, R178 ;  /* 0x00000004fcea7825 */ /* 0x004fc600078e02b2 */
[----:B------:R-:W2:Y:S04]  /*38af0*/  LDL.LU.64 R180, [R1+0x650] ;  /* 0x0006500001b47983 */ /* 0x000ea80000300a00 */
[----:B------:R-:W-:Y:S01]  /*38b00*/  STL.64 [R1+0x8c0], R242 ;  /* 0x0008c0f201007387 */ /* 0x000fe20000100a00 */
[----:B------:R-:W-:-:S03]  /*38b10*/  IMAD.WIDE R232, R252, 0x4, R176 ;  /* 0x00000004fce87825 */ /* 0x000fc600078e02b0 */
[----:B------:R-:W2:Y:S04]  /*38b20*/  LDL.LU.64 R178, [R1+0x618] ;  /* 0x0006180001b27983 */ /* 0x000ea80000300a00 */
[----:B------:R-:W-:Y:S04]  /*38b30*/  STL.64 [R1+0x8f8], R240 ;  /* 0x0008f8f001007387 */ /* 0x000fe80000100a00 */
[----:B------:R-:W2:Y:S01]  /*38b40*/  LDL.LU.64 R176, [R1+0x5e0] ;  /* 0x0005e00001b07983 */ /* 0x000ea20000300a00 */
[----:B------:R-:W-:-:S03]  /*38b50*/  IMAD.WIDE R230, R252, 0x4, R204 ;  /* 0x00000004fce67825 */ /* 0x000fc600078e02cc */
[----:B------:R-:W-:Y:S04]  /*38b60*/  STL.64 [R1+0x928], R238 ;  /* 0x000928ee01007387 */ /* 0x000fe80000100a00 */
[----:B------:R-:W2:Y:S01]  /*38b70*/  LDL.LU.64 R204, [R1+0x5a8] ;  /* 0x0005a80001cc7983 */ /* 0x000ea20000300a00 */
[----:B------:R-:W-:-:S03]  /*38b80*/  IMAD.WIDE R226, R252, 0x4, R202 ;  /* 0x00000004fce27825 */ /* 0x000fc600078e02ca */
[----:B------:R-:W-:Y:S04]  /*38b90*/  STL.64 [R1+0x8f0], R236 ;  /* 0x0008f0ec01007387 */ /* 0x000fe80000100a00 */
[----:B------:R-:W-:Y:S04]  /*38ba0*/  STL.64 [R1+0x930], R234 ;  /* 0x000930ea01007387 */ /* 0x000fe80000100a00 */
[----:B------:R-:W2:Y:S01]  /*38bb0*/  LDL.LU.64 R202, [R1+0x568] ;  /* 0x0005680001ca7983 */ /* 0x000ea20000300a00 */
[----:B------:R-:W-:-:S03]  /*38bc0*/  IMAD.WIDE R224, R252, 0x4, R198 ;  /* 0x00000004fce07825 */ /* 0x000fc600078e02c6 */
[----:B------:R-:W-:Y:S04]  /*38bd0*/  STL.64 [R1+0x960], R232 ;  /* 0x000960e801007387 */ /* 0x000fe80000100a00 */
[----:B------:R-:W2:Y:S01]  /*38be0*/  LDL.LU.64 R198, [R1+0x530] ;  /* 0x0005300001c67983 */ /* 0x000ea20000300a00 */
[----:B------:R-:W-:-:S03]  /*38bf0*/  IMAD.WIDE R228, R252, 0x4, R212 ;  /* 0x00000004fce47825 */ /* 0x000fc600078e02d4 */
[----:B------:R-:W-:Y:S01]  /*38c00*/  STL.64 [R1+0x998], R230 ;  /* 0x000998e601007387 */ /* 0x000fe20000100a00 */
[----:B----4-:R-:W-:-:S03]  /*38c10*/  IMAD.WIDE R222, R252, 0x4, R208 ;  /* 0x00000004fcde7825 */ /* 0x010fc600078e02d0 */
[----:B------:R-:W-:Y:S01]  /*38c20*/  STL.64 [R1+0x9d0], R228 ;  /* 0x0009d0e401007387 */ /* 0x000fe20000100a00 */
[----:B------:R-:W-:-:S03]  /*38c30*/  IMAD.WIDE R220, R252, 0x4, R196 ;  /* 0x00000004fcdc7825 */ /* 0x000fc600078e02c4 */
[----:B------:R-:W-:Y:S04]  /*38c40*/  LDGSTS.E [R248+0x27300], desc[UR54][R238.64], P0 ;  /* 0x27300000eef87fae */ /* 0x000fe80008121876 */
[----:B------:R-:W4:Y:S01]  /*38c50*/  LDL.LU.64 R196, [R1+0x4f8] ;  /* 0x0004f80001c47983 */ /* 0x000f220000300a00 */
[----:B------:R-:W-:-:S03]  /*38c60*/  IMAD.WIDE R218, R252, 0x4, R194 ;  /* 0x00000004fcda7825 */ /* 0x000fc600078e02c2 */
[----:B------:R-:W-:Y:S04]  /*38c70*/  STL.64 [R1+0xa40], R226 ;  /* 0x000a40e201007387 */ /* 0x000fe80000100a00 */
[----:B------:R-:W4:Y:S01]  /*38c80*/  LDL.LU.64 R194, [R1+0x4b0] ;  /* 0x0004b00001c27983 */ /* 0x000f220000300a00 */
[----:B------:R-:W-:-:S03]  /*38c90*/  IMAD.WIDE R216, R252, 0x4, R206 ;  /* 0x00000004fcd87825 */ /* 0x000fc600078e02ce */
[----:B------:R-:W-:Y:S04]  /*38ca0*/  STL.64 [R1+0xa78], R224 ;  /* 0x000a78e001007387 */ /* 0x000fe80000100a00 */
        /* <DEDUP_REMOVED lines=15> */
[----:B---3--:R-:W-:-:S03]  /*38da0*/  IMAD.WIDE R214, R252, 0x4, R182 ;  /* 0x00000004fcd67825 */ /* 0x008fc600078e02b6 */
[----:B------:R-:W3:Y:S04]  /*38db0*/  LDL.LU.64 R182, [R1+0x470] ;  /* 0x0004700001b67983 */ /* 0x000ee80000300a00 */
[----:B------:R-:W-:Y:S01]  /*38dc0*/  STL.64 [R1+0xaf0], R220 ;  /* 0x000af0dc01007387 */ /* 0x000fe20000100a00 */
[----:B--2---:R-:W-:-:S03]  /*38dd0*/  IMAD.WIDE R212, R252, 0x4, R180 ;  /* 0x00000004fcd47825 */ /* 0x004fc600078e02b4 */
[----:B------:R-:W2:Y:S04]  /*38de0*/  LDL.LU.64 R180, [R1+0x430] ;  /* 0x0004300001b47983 */ /* 0x000ea80000300a00 */
[----:B------:R-:W-:Y:S01]  /*38df0*/  STL.64 [R1+0xb58], R218 ;  /* 0x000b58da01007387 */ /* 0x000fe20000100a00 */
[----:B------:R-:W-:-:S03]  /*38e00*/  IMAD.WIDE R208, R252, 0x4, R178 ;  /* 0x00000004fcd07825 */ /* 0x000fc600078e02b2 */
[----:B------:R-:W-:Y:S04]  /*38e10*/  STL.64 [R1+0xb90], R216 ;  /* 0x000b90d801007387 */ /* 0x000fe80000100a00 */
[----:B------:R-:W2:Y:S01]  /*38e20*/  LDL.LU.64 R178, [R1+0x3f0] ;  /* 0x0003f00001b27983 */ /* 0x000ea20000300a00 */
[----:B------:R-:W-:-:S03]  /*38e30*/  IMAD.WIDE R206, R252, 0x4, R176 ;  /* 0x00000004fcce7825 */ /* 0x000fc600078e02b0 */
[----:B------:R-:W2:Y:S04]  /*38e40*/  LDL.LU.64 R176, [R1+0x3b0] ;  /* 0x0003b00001b07983 */ /* 0x000ea80000300a00 */
[----:B------:R-:W-:Y:S04]  /*38e50*/  STL.64 [R1+0xbc8], R214 ;  /* 0x000bc8d601007387 */ /* 0x000fe80000100a00 */
[----:B------:R-:W2:Y:S04]  /*38e60*/  LDL.LU.64 R172, [R1+0x370] ;  /* 0x0003700001ac7983 */ /* 0x000ea80000300a00 */
[----:B------:R-:W2:Y:S04]  /*38e70*/  LDL.LU.64 R160, [R1+0x330] ;  /* 0x0003300001a07983 */ /* 0x000ea80000300a00 */
[----:B------:R-:W-:Y:S01]  /*38e80*/  STL.64 [R1+0xc00], R212 ;  /* 0x000c00d401007387 */ /* 0x000fe20000100a00 */
[----:B------:R-:W-:-:S03]  /*38e90*/  IMAD.WIDE R204, R252, 0x4, R204 ;  /* 0x00000004fccc7825 */ /* 0x000fc600078e02cc */
[----:B------:R-:W2:Y:S04]  /*38ea0*/  LDL.LU.64 R158, [R1+0x2f0] ;  /* 0x0002f000019e7983 */ /* 0x000ea80000300a00 */
[----:B------:R-:W2:Y:S04]  /*38eb0*/  LDL.LU.64 R14, [R1+0x2b0] ;  /* 0x0002b000010e7983 */ /* 0x000ea80000300a00 */
[----:B------:R1:W-:Y:S01]  /*38ec0*/  STL.64 [R1+0x1890], R208 ;  /* 0x001890d001007387 */ /* 0x0003e20000100a00 */
[----:B------:R-:W-:-:S03]  /*38ed0*/  IMAD.WIDE R202, R252, 0x4, R202 ;  /* 0x00000004fcca7825 */ /* 0x000fc600078e02ca */
[----:B------:R-:W2:Y:S04]  /*38ee0*/  LDL.LU.64 R144, [R1+0x270] ;  /* 0x0002700001907983 */ /* 0x000ea80000300a00 */
[----:B------:R-:W2:Y:S04]  /*38ef0*/  LDL.LU.64 R142, [R1+0x230] ;  /* 0x00023000018e7983 */ /* 0x000ea80000300a00 */
[----:B------:R-:W-:Y:S01]  /*38f00*/  STL.64 [R1+0x18c0], R206 ;  /* 0x0018c0ce01007387 */ /* 0x000fe20000100a00 */
[----:B------:R-:W-:-:S03]  /*38f10*/  IMAD.WIDE R198, R252, 0x4, R198 ;  /* 0x00000004fcc67825 */ /* 0x000fc600078e02c6 */
[----:B------:R-:W2:Y:S04]  /*38f20*/  LDL.LU.64 R30, [R1+0x1f0] ;  /* 0x0001f000011e7983 */ /* 0x000ea80000300a00 */
[----:B------:R-:W2:Y:S04]  /*38f30*/  LDL.LU.64 R126, [R1+0x1b0] ;  /* 0x0001b000017e7983 */ /* 0x000ea80000300a00 */
[----:B------:R-:W-:Y:S04]  /*38f40*/  STL.64 [R1+0x18f8], R204 ;  /* 0x0018f8cc01007387 */ /* 0x000fe80000100a00 */
[----:B------:R-:W2:Y:S04]  /*38f50*/  LDL.LU.64 R46, [R1+0x170] ;  /* 0x00017000012e7983 */ /* 0x000ea80000300a00 */
[----:B------:R-:W2:Y:S04]  /*38f60*/  LDL.LU.64 R112, [R1+0x130] ;  /* 0x0001300001707983 */ /* 0x000ea80000300a00 */
[----:B------:R-:W-:Y:S04]  /*38f70*/  STL.64 [R1+0x1930], R202 ;  /* 0x001930ca01007387 */ /* 0x000fe80000100a00 */
[----:B------:R-:W2:Y:S04]  /*38f80*/  LDL.LU.64 R110, [R1+0xf0] ;  /* 0x0000f000016e7983 */ /* 0x000ea80000300a00 */
[----:B------:R-:W2:Y:S04]  /*38f90*/  LDL.LU.64 R62, [R1+0xb0] ;  /* 0x0000b000013e7983 */ /* 0x000ea80000300a00 */
[----:B------:R-:W-:Y:S04]  /*38fa0*/  STL.64 [R1+0x1988], R198 ;  /* 0x001988c601007387 */ /* 0x000fe80000100a00 */
[----:B------:R-:W2:Y:S04]  /*38fb0*/  LDL.LU.64 R94, [R1+0x70] ;  /* 0x00007000015e7983 */ /* 0x000ea80000300a00 */
[----:B------:R-:W2:Y:S01]  /*38fc0*/  LDL.LU.64 R78, [R1+0x30] ;  /* 0x00003000014e7983 */ /* 0x000ea20000300a00 */
[----:B----4-:R-:W-:-:S03]  /*38fd0*/  IMAD.WIDE R196, R252, 0x4, R196 ;  /* 0x00000004fcc47825 */ /* 0x010fc600078e02c4 */
[----:B------:R-:W-:Y:S01]  /*38fe0*/  LDGSTS.E [R248+0x2d300], desc[UR54][R214.64], P0 ;  /* 0x2d300000d6f87fae */ /* 0x000fe20008121876 */
[----:B------:R-:W-:-:S03]  /*38ff0*/  IMAD.WIDE R194, R252, 0x4, R194 ;  /* 0x00000004fcc27825 */ /* 0x000fc600078e02c2 */
[----:B------:R-:W-:Y:S04]  /*39000*/  STL.64 [R1+0x1998], R196 ;  /* 0x001998c401007387 */ /* 0x000fe80000100a00 */
        /* <DEDUP_REMOVED lines=9> */
[----:B---3--:R-:W-:-:S04]  /*390a0*/  IMAD.WIDE R182, R252, 0x4, R182 ;  /* 0x00000004fcb67825 */ /* 0x008fc800078e02b6 */
[C---:B--2---:R-:W-:Y:S01]  /*390b0*/  IMAD.WIDE R180, R252.reuse, 0x4, R180 ;  /* 0x00000004fcb47825 */ /* 0x044fe200078e02b4 */
[----:B------:R2:W-:Y:S04]  /*390c0*/  STL.64 [R1+0x19c0], R182 ;  /* 0x0019c0b601007387 */ /* 0x0005e80000100a00 */
[----:B------:R3:W-:Y:S04]  /*390d0*/  STL.64 [R1+0x19e0], R180 ;  /* 0x0019e0b401007387 */ /* 0x0007e80000100a00 */
[----:B------:R-:W-:Y:S01]  /*390e0*/  LDGSTS.E [R248+0x31b00], desc[UR54][R182.64], P0 ;  /* 0x31b00000b6f87fae */ /* 0x000fe20008121876 */
[----:B------:R-:W-:-:S03]  /*390f0*/  IMAD.WIDE R178, R252, 0x4, R178 ;  /* 0x00000004fcb27825 */ /* 0x000fc600078e02b2 */
[----:B------:R-:W-:Y:S01]  /*39100*/  LDGSTS.E [R248+0x32300], desc[UR54][R180.64], P0 ;  /* 0x32300000b4f87fae */ /* 0x000fe20008121876 */
[----:B------:R-:W-:-:S03]  /*39110*/  IMAD.WIDE R176, R252, 0x4, R176 ;  /* 0x00000004fcb07825 */ /* 0x000fc600078e02b0 */
[----:B------:R3:W-:Y:S01]  /*39120*/  STL.64 [R1+0x19f0], R178 ;  /* 0x0019f0b201007387 */ /* 0x0007e20000100a00 */
[----:B------:R-:W-:-:S03]  /*39130*/  IMAD.WIDE R172, R252, 0x4, R172 ;  /* 0x00000004fcac7825 */ /* 0x000fc600078e02ac */
[----:B------:R3:W-:Y:S01]  /*39140*/  STL.64 [R1+0x1a08], R176 ;  /* 0x001a08b001007387 */ /* 0x0007e20000100a00 */
[----:B------:R-:W-:-:S03]  /*39150*/  IMAD.WIDE R160, R252, 0x4, R160 ;  /* 0x00000004fca07825 */ /* 0x000fc600078e02a0 */
[----:B------:R-:W-:Y:S01]  /*39160*/  STL.64 [R1+0x1a10], R172 ;  /* 0x001a10ac01007387 */ /* 0x000fe20000100a00 */
        /* <DEDUP_REMOVED lines=20> */
[----:B------:R-:W-:-:S04]  /*392b0*/  IMAD.WIDE R62, R252, 0x4, R138 ;  /* 0x00000004fc3e7825 */ /* 0x000fc800078e028a */
[C---:B------:R-:W-:Y:S01]  /*392c0*/  IMAD.WIDE R94, R252.reuse, 0x4, R94 ;  /* 0x00000004fc5e7825 */ /* 0x040fe200078e025e */
[----:B------:R-:W-:Y:S03]  /*392d0*/  STL.64 [R1+0x1b30], R108 ;  /* 0x001b306c01007387 */ /* 0x000fe60000100a00 */
[C---:B------:R-:W-:Y:S01]  /*392e0*/  IMAD.WIDE R92, R252.reuse, 0x4, R78 ;  /* 0x00000004fc5c7825 */ /* 0x040fe200078e024e */
[----:B------:R-:W-:Y:S03]  /*392f0*/  STL.64 [R1+0x1b28], R94 ;  /* 0x001b285e01007387 */ /* 0x000fe60000100a00 */
[C---:B------:R-:W-:Y:S01]  /*39300*/  IMAD.WIDE R78, R252.reuse, 0x4, R170 ;  /* 0x00000004fc4e7825 */ /* 0x040fe200078e02aa */
[----:B------:R3:W-:Y:S03]  /*39310*/  STL.64 [R1+0x1b20], R92 ;  /* 0x001b205c01007387 */ /* 0x0007e60000100a00 */
        /* <DEDUP_REMOVED lines=8> */
[----:B------:R-:W-:Y:S04]  /*393a0*/  STL.64 [R1+0x2de8], R44 ;  /* 0x002de82c01007387 */ /* 0x000fe80000100a00 */
[----:B------:R-:W-:Y:S04]  /*393b0*/  STL.64 [R1+0x2de0], R30 ;  /* 0x002de01e01007387 */ /* 0x000fe80000100a00 */
[----:B------:R3:W-:Y:S04]  /*393c0*/  STL.64 [R1+0x2dd8], R28 ;  /* 0x002dd81c01007387 */ /* 0x0007e80000100a00 */
[----:B------:R-:W-:Y:S04]  /*393d0*/  STL.64 [R1+0x2dd0], R14 ;  /* 0x002dd00e01007387 */ /* 0x000fe80000100a00 */
[----:B------:R3:W-:Y:S04]  /*393e0*/  STL.64 [R1+0x2dc8], R12 ;  /* 0x002dc80c01007387 */ /* 0x0007e80000100a00 */
[----:B------:R-:W3:Y:S04]  /*393f0*/  LDL.LU.64 R56, [R1+0x2f38] ;  /* 0x002f380001387983 */ /* 0x000ee80000300a00 */
[----:B------:R3:W-:Y:S04]  /*39400*/  STL.64 [R1+0x2dc0], R10 ;  /* 0x002dc00a01007387 */ /* 0x0007e80000100a00 */
[----:B------:R-:W3:Y:S04]  /*39410*/  LDL.LU.64 R72, [R1+0x2f30] ;  /* 0x002f300001487983 */ /* 0x000ee80000300a00 */
[----:B------:R-:W3:Y:S04]  /*39420*/  LDL.LU.64 R88, [R1+0x2f28] ;  /* 0x002f280001587983 */ /* 0x000ee80000300a00 */
[----:B------:R-:W3:Y:S04]  /*39430*/  LDL.LU.64 R104, [R1+0x2f20] ;  /* 0x002f200001687983 */ /* 0x000ee80000300a00 */
[----:B------:R-:W3:Y:S04]  /*39440*/  LDL.LU.64 R120, [R1+0x2f18] ;  /* 0x002f180001787983 */ /* 0x000ee80000300a00 */
[----:B-1----:R-:W3:Y:S04]  /*39450*/  LDL.LU.64 R136, [R1+0x2f10] ;  /* 0x002f100001887983 */ /* 0x002ee80000300a00 */
[----:B------:R-:W3:Y:S04]  /*39460*/  LDL.LU.64 R152, [R1+0x2f08] ;  /* 0x002f080001987983 */ /* 0x000ee80000300a00 */
[----:B------:R-:W3:Y:S04]  /*39470*/  LDL.LU.64 R168, [R1+0x2f00] ;  /* 0x002f000001a87983 */ /* 0x000ee80000300a00 */
[----:B------:R-:W3:Y:S04]  /*39480*/  LDL.LU.64 R208, [R1+0xc30] ;  /* 0x000c300001d07983 */ /* 0x000ee80000300a00 */
[----:B----4-:R-:W4:Y:S04]  /*39490*/  LDL.LU.64 R194, [R1+0xbf8] ;  /* 0x000bf80001c27983 */ /* 0x010f280000300a00 */
[----:B------:R-:W4:Y:S04]  /*394a0*/  LDL.LU.64 R198, [R1+0xbc0] ;  /* 0x000bc00001c67983 */ /* 0x000f280000300a00 */
[----:B--2---:R-:W2:Y:S04]  /*394b0*/  LDL.LU.64 R182, [R1+0xb88] ;  /* 0x000b880001b67983 */ /* 0x004ea80000300a00 */
[----:B------:R-:W-:Y:S04]  /*394c0*/  LDGSTS.E [R248+0x32b00], desc[UR54][R178.64], P0 ;  /* 0x32b00000b2f87fae */ /* 0x000fe80008121876 */
[----:B---3--:R-:W3:Y:S04]  /*394d0*/  LDL.LU.64 R180, [R1+0xb50] ;  /* 0x000b500001b47983 */ /* 0x008ee80000300a00 */
[----:B------:R-:W-:Y:S04]  /*394e0*/  LDGSTS.E [R248+0x33300], desc[UR54][R176.64], P0 ;  /* 0x33300000b0f87fae */ /* 0x000fe80008121876 */
[----:B------:R-:W3:Y:S04]  /*394f0*/  LDL.LU.64 R178, [R1+0xb18] ;  /* 0x000b180001b27983 */ /* 0x000ee80000300a00 */
[----:B------:R-:W3:Y:S04]  /*39500*/  LDL.LU.64 R244, [R1+0xae0] ;  /* 0x000ae00001f47983 */ /* 0x000ee80000300a00 */
[----:B------:R-:W3:Y:S04]  /*39510*/  LDL.LU.64 R242, [R1+0xaa8] ;  /* 0x000aa80001f27983 */ /* 0x000ee80000300a00 */
[----:B------:R-:W3:Y:S04]  /*39520*/  LDL.LU.64 R240, [R1+0xa70] ;  /* 0x000a700001f07983 */ /* 0x000ee80000300a00 */
[----:B------:R-:W3:Y:S04]  /*39530*/  LDL.LU.64 R176, [R1+0xa38] ;  /* 0x000a380001b07983 */ /* 0x000ee80000300a00 */
[----:B------:R-:W3:Y:S04]  /*39540*/  LDL.LU.64 R212, [R1+0xa00] ;  /* 0x000a000001d47983 */ /* 0x000ee80000300a00 */
[----:B------:R-:W3:Y:S04]  /*39550*/  LDL.LU.64 R206, [R1+0x9c8] ;  /* 0x0009c80001ce7983 */ /* 0x000ee80000300a00 */
        /* <DEDUP_REMOVED lines=11> */
[----:B------:R-:W3:Y:S04]  /*39610*/  LDL.LU.64 R204, [R1+0x990] ;  /* 0x0009900001cc7983 */ /* 0x000ee80000300a00 */
[----:B------:R-:W-:Y:S04]  /*39620*/  LDGSTS.E [R248+0x39300], desc[UR54][R108.64], P0 ;  /* 0x393000006cf87fae */ /* 0x000fe80008121876 */
[----:B------:R-:W-:Y:S04]  /*39630*/  LDGSTS.E [R248+0x39b00], desc[UR54][R94.64], P0 ;  /* 0x39b000005ef87fae */ /* 0x000fe80008121876 */
[----:B------:R-:W3:Y:S04]  /*39640*/  LDL.LU.64 R202, [R1+0x958] ;  /* 0x0009580001ca7983 */ /* 0x000ee80000300a00 */
[----:B------:R4:W-:Y:S04]  /*39650*/  LDGSTS.E [R248+0x3a300], desc[UR54][R92.64], P0 ;  /* 0x3a3000005cf87fae */ /* 0x0009e80008121876 */
        /* <DEDUP_REMOVED lines=9> */
[----:B------:R-:W-:Y:S04]  /*396f0*/  LDGSTS.E [R248+0x3eb00], desc[UR54][R14.64], P0 ;  /* 0x3eb000000ef87fae */ /* 0x000fe80008121876 */
[----:B------:R1:W-:Y:S04]  /*39700*/  LDGSTS.E [R248+0x3f300], desc[UR54][R12.64], P0 ;  /* 0x3f3000000cf87fae */ /* 0x0003e80008121876 */
[----:B------:R1:W-:Y:S01]  /*39710*/  LDGSTS.E [R248+0x3fb00], desc[UR54][R10.64], P0 ;  /* 0x3fb000000af87fae */ /* 0x0003e20008121876 */
[----:B----4-:R-:W-:-:S03]  /*39720*/  IMAD.WIDE R92, R252, 0x4, R194 ;  /* 0x00000004fc5c7825 */ /* 0x010fc600078e02c2 */
[----:B------:R-:W4:Y:S01]  /*39730*/  LDL.LU.64 R194, [R1+0x8e8] ;  /* 0x0008e80001c27983 */ /* 0x000f220000300a00 */
[----:B------:R-:W-:-:S04]  /*39740*/  IMAD.WIDE R124, R252, 0x4, R198 ;  /* 0x00000004fc7c7825 */ /* 0x000fc800078e02c6 */
[C---:B--2---:R-:W-:Y:S02]  /*39750*/  IMAD.WIDE R138, R252.reuse, 0x4, R182 ;  /* 0x00000004fc8a7825 */ /* 0x044fe400078e02b6 */
[----:B------:R-:W2:Y:S02]  /*39760*/  LDL.LU.64 R182, [R1+0x8b0] ;  /* 0x0008b00001b67983 */ /* 0x000ea40000300a00 */
[----:B------:R-:W-:-:S04]  /*39770*/  IMAD.WIDE R74, R252, 0x4, R208 ;  /* 0x00000004fc4a7825 */ /* 0x000fc800078e02d0 */
[C---:B---3--:R-:W-:Y:S01]  /*39780*/  IMAD.WIDE R198, R252.reuse, 0x4, R180 ;  /* 0x00000004fcc67825 */ /* 0x048fe200078e02b4 */
[----:B------:R-:W-:Y:S04]  /*39790*/  LDGSTS.E [R3+0x20400], desc[UR54][R74.64], P0 ;  /* 0x204000004a037fae */ /* 0x000fe80008121876 */
[----:B------:R-:W3:Y:S01]  /*397a0*/  LDL.LU.64 R180, [R1+0x878] ;  /* 0x0008780001b47983 */ /* 0x000ee20000300a00 */
[----:B------:R-:W-:-:S03]  /*397b0*/  IMAD.WIDE R208, R252, 0x4, R178 ;  /* 0x00000004fcd07825 */ /* 0x000fc600078e02b2 */
[----:B------:R-:W-:Y:S04]  /*397c0*/  LDGSTS.E [R3+0x20c00], desc[UR54][R92.64], P0 ;  /* 0x20c000005c037fae */ /* 0x000fe80008121876 */
[----:B------:R-:W3:Y:S01]  /*397d0*/  LDL.LU.64 R178, [R1+0x840] ;  /* 0x0008400001b27983 */ /* 0x000ee20000300a00 */
[----:B------:R-:W-:-:S03]  /*397e0*/  IMAD.WIDE R244, R252, 0x4, R244 ;  /* 0x00000004fcf47825 */ /* 0x000fc600078e02f4 */
[----:B------:R-:W3:Y:S01]  /*397f0*/  LDL.LU.64 R216, [R1+0x808] ;  /* 0x0008080001d87983 */ /* 0x000ee20000300a00 */
[----:B------:R-:W-:-:S03]  /*39800*/  IMAD.WIDE R242, R252, 0x4, R242 ;  /* 0x00000004fcf27825 */ /* 0x000fc600078e02f2 */
[----:B------:R-:W-:Y:S01]  /*39810*/  LDGSTS.E [R3+0x21400], desc[UR54][R124.64], P0 ;  /* 0x214000007c037fae */ /* 0x000fe20008121876 */
[----:B------:R-:W-:-:S03]  /*39820*/  IMAD.WIDE R238, R252, 0x4, R176 ;  /* 0x00000004fcee7825 */ /* 0x000fc600078e02b0 */
[----:B------:R-:W-:Y:S04]  /*39830*/  LDGSTS.E [R3+0x21c00], desc[UR54][R138.64], P0 ;  /* 0x21c000008a037fae */ /* 0x000fe80008121876 */
[----:B------:R-:W3:Y:S01]  /*39840*/  LDL.LU.64 R176, [R1+0x7d0] ;  /* 0x0007d00001b07983 */ /* 0x000ee20000300a00 */
[----:B------:R-:W-:-:S03]  /*39850*/  IMAD.WIDE R240, R252, 0x4, R240 ;  /* 0x00000004fcf07825 */ /* 0x000fc600078e02f0 */
[----:B------:R-:W-:Y:S01]  /*39860*/  STL.64 [R1+0x508], R244 ;  /* 0x000508f401007387 */ /* 0x000fe20000100a00 */
[----:B------:R-:W-:-:S03]  /*39870*/  IMAD.WIDE R236, R252, 0x4, R212 ;  /* 0x00000004fcec7825 */ /* 0x000fc600078e02d4 */
[----:B------:R-:W3:Y:S01]  /*39880*/  LDL.LU.64 R214, [R1+0x798] ;  /* 0x0007980001d67983 */ /* 0x000ee20000300a00 */
[----:B------:R-:W-:-:S03]  /*39890*/  IMAD.WIDE R234, R252, 0x4, R206 ;  /* 0x00000004fcea7825 */ /* 0x000fc600078e02ce */
[----:B------:R-:W-:Y:S04]  /*398a0*/  STL.64 [R1+0x568], R242 ;  /* 0x000568f201007387 */ /* 0x000fe80000100a00 */
[----:B------:R-:W3:Y:S04]  /*398b0*/  LDL.LU.64 R212, [R1+0x760] ;  /* 0x0007600001d47983 */ /* 0x000ee80000300a00 */
[----:B------:R-:W-:Y:S04]  /*398c0*/  STL.64 [R1+0x700], R240 ;  /* 0x000700f001007387 */ /* 0x000fe80000100a00 */
        /* <DEDUP_REMOVED lines=9> */
[----:B------:R-:W3:Y:S04]  /*39960*/  LDL.LU.64 R204, [R1+0x6f0] ;  /* 0x0006f00001cc7983 */ /* 0x000ee80000300a00 */
[----:B------:R-:W-:Y:S01]  /*39970*/  STL.64 [R1+0x768], R236 ;  /* 0x000768ec01007387 */ /* 0x000fe20000100a00 */
[----:B------:R-:W-:-:S03]  /*39980*/  IMAD.WIDE R230, R252, 0x4, R202 ;  /* 0x00000004fce67825 */ /* 0x000fc600078e02ca */
[----:B------:R-:W-:Y:S04]  /*39990*/  LDGSTS.E [R3+0x24400], desc[UR54][R240.64], P0 ;  /* 0x24400000f0037fae */ /* 0x000fe80008121876 */
[----:B------:R-:W3:Y:S01]  /*399a0*/  LDL.LU.64 R202, [R1+0x6b8] ;  /* 0x0006b80001ca7983 */ /* 0x000ee20000300a00 */
[----:B------:R-:W-:-:S03]  /*399b0*/  IMAD.WIDE R228, R252, 0x4, R196 ;  /* 0x00000004fce47825 */ /* 0x000fc600078e02c4 */
[----:B------:R-:W-:Y:S04]  /*399c0*/  LDGSTS.E [R3+0x24c00], desc[UR54][R238.64], P0 ;  /* 0x24c00000ee037fae */ /* 0x000fe80008121876 */
[----:B------:R-:W3:Y:S04]  /*399d0*/  LDL.LU.64 R196, [R1+0x680] ;  /* 0x0006800001c47983 */ /* 0x000ee80000300a00 */
[----:B------:R-:W-:Y:S01]  /*399e0*/  STL.64 [R1+0x7a0], R234 ;  /* 0x0007a0ea01007387 */ /* 0x000fe20000100a00 */
[----:B-1----:R-:W-:-:S03]  /*399f0*/  IMAD.WIDE R28, R252, 0x4, R88 ;  /* 0x00000004fc1c7825 */ /* 0x002fc600078e0258 */
        /* <DEDUP_REMOVED lines=9> */
[----:B----4-:R-:W-:-:S03]  /*39a90*/  IMAD.WIDE R226, R252, 0x4, R194 ;  /* 0x00000004fce27825 */ /* 0x010fc600078e02c2 */
[----:B------:R-:W4:Y:S04]  /*39aa0*/  LDL.LU.64 R194, [R1+0x648] ;  /* 0x0006480001c27983 */ /* 0x000f280000300a00 */
[----:B------:R-:W-:Y:S01]  /*39ab0*/  STL.64 [R1+0x7d8], R232 ;  /* 0x0007d8e801007387 */ /* 0x000fe20000100a00 */
[----:B--2---:R-:W-:-:S03]  /*39ac0*/  IMAD.WIDE R224, R252, 0x4, R182 ;  /* 0x00000004fce07825 */ /* 0x004fc600078e02b6 */
[----:B------:R-:W2:Y:S04]  /*39ad0*/  LDL.LU.64 R182, [R1+0x610] ;  /* 0x0006100001b67983 */ /* 0x000ea80000300a00 */
[----:B------:R-:W-:Y:S04]  /*39ae0*/  STL.64 [R1+0x810], R230 ;  /* 0x000810e601007387 */ /* 0x000fe80000100a00 */
[----:B------:R-:W-:Y:S01]  /*39af0*/  LDGSTS.E [R3+0x27c00], desc[UR54][R226.64], P0 ;  /* 0x27c00000e2037fae */ /* 0x000fe20008121876 */
[----:B---3--:R-:W-:-:S03]  /*39b00*/  IMAD.WIDE R222, R252, 0x4, R180 ;  /* 0x00000004fcde7825 */ /* 0x008fc600078e02b4 */
[----:B------:R-:W3:Y:S04]  /*39b10*/  LDL.LU.64 R180, [R1+0x5d8] ;  /* 0x0005d80001b47983 */ /* 0x000ee80000300a00 */
[----:B------:R-:W-:Y:S01]  /*39b20*/  STL.64 [R1+0x848], R228 ;  /* 0x000848e401007387 */ /* 0x000fe20000100a00 */
[----:B------:R-:W-:-:S03]  /*39b30*/  IMAD.WIDE R220, R252, 0x4, R178 ;  /* 0x00000004fcdc7825 */ /* 0x000fc600078e02b2 */
[----:B------:R-:W3:Y:S01]  /*39b40*/  LDL.LU.64 R178, [R1+0x5a0] ;  /* 0x0005a00001b27983 */ /* 0x000ee20000300a00 */
[----:B------:R-:W-:-:S03]  /*39b50*/  IMAD.WIDE R218, R252, 0x4, R216 ;  /* 0x00000004fcda7825 */ /* 0x000fc600078e02d8 */
[----:B------:R-:W-:Y:S04]  /*39b60*/  STL.64 [R1+0x880], R226 ;  /* 0x000880e201007387 */ /* 0x000fe80000100a00 */
[----:B------:R-:W-:Y:S04]  /*39b70*/  STL.64 [R1+0x8b0], R224 ;  /* 0x0008b0e001007387 */ /* 0x000fe80000100a00 */
[----:B------:R-:W-:Y:S01]  /*39b80*/  LDGSTS.E [R3+0x28400], desc[UR54][R224.64], P0 ;  /* 0x28400000e0037fae */ /* 0x000fe20008121876 */
[----:B------:R-:W-:-:S03]  /*39b90*/  IMAD.WIDE R216, R252, 0x4, R176 ;  /* 0x00000004fcd87825 */ /* 0x000fc600078e02b0 */
[----:B------:R-:W3:Y:S04]  /*39ba0*/  LDL.LU.64 R176, [R1+0x560] ;  /* 0x0005600001b07983 */ /* 0x000ee80000300a00 */
[----:B------:R-:W-:Y:S01]  /*39bb0*/  STL.64 [R1+0x878], R222 ;  /* 0x000878de01007387 */ /* 0x000fe20000100a00 */
[----:B------:R-:W-:-:S03]  /*39bc0*/  IMAD.WIDE R214, R252, 0x4, R214 ;  /* 0x00000004fcd67825 */ /* 0x000fc600078e02d6 */
[----:B------:R-:W3:Y:S04]  /*39bd0*/  LDL.LU.64 R112, [R1+0x528] ;  /* 0x0005280001707983 */ /* 0x000ee80000300a00 */
[----:B------:R1:W-:Y:S01]  /*39be0*/  STL.64 [R1+0x8b8], R220 ;  /* 0x0008b8dc01007387 */ /* 0x0003e20000100a00 */
[----:B------:R-:W-:-:S03]  /*39bf0*/  IMAD.WIDE R212, R252, 0x4, R212 ;  /* 0x00000004fcd47825 */ /* 0x000fc600078e02d4 */
[----:B------:R-:W-:Y:S04]  /*39c00*/  STL.64 [R1+0x8e8], R218 ;  /* 0x0008e8da01007387 */ /* 0x000fe80000100a00 */
[----:B------:R-:W3:Y:S01]  /*39c10*/  LDL.LU.64 R94, [R1+0x4f0] ;  /* 0x0004f000015e7983 */ /* 0x000ee20000300a00 */
[----:B------:R-:W-:-:S03]  /*39c20*/  IMAD.WIDE R206, R252, 0x4, R206 ;  /* 0x00000004fcce7825 */ /* 0x000fc600078e02ce */
[----:B------:R-:W-:Y:S04]  /*39c30*/  STL.64 [R1+0x920], R216 ;  /* 0x000920d801007387 */ /* 0x000fe80000100a00 */
[----:B------:R-:W3:Y:S04]  /*39c40*/  LDL.LU.64 R160, [R1+0x4a8] ;  /* 0x0004a80001a07983 */ /* 0x000ee80000300a00 */
[----:B------:R1:W-:Y:S04]  /*39c50*/  STL.64 [R1+0x958], R214 ;  /* 0x000958d601007387 */ /* 0x0003e80000100a00 */
[----:B------:R1:W-:Y:S04]  /*39c60*/  STL.64 [R1+0x990], R212 ;  /* 0x000990d401007387 */ /* 0x0003e80000100a00 */
[----:B------:R-:W3:Y:S04]  /*39c70*/  LDL.LU.64 R158, [R1+0x468] ;  /* 0x00046800019e7983 */ /* 0x000ee80000300a00 */
[----:B------:R-:W-:Y:S04]  /*39c80*/  STL.64 [R1+0x9c8], R206 ;  /* 0x0009c8ce01007387 */ /* 0x000fe80000100a00 */
[----:B------:R-:W3:Y:S04]  /*39c90*/  LDL.LU.64 R62, [R1+0x428] ;  /* 0x00042800013e7983 */ /* 0x000ee80000300a00 */
[----:B------:R-:W-:Y:S01]  /*39ca0*/  LDGSTS.E [R3+0x28c00], desc[UR54][R222.64], P0 ;  /* 0x28c00000de037fae */ /* 0x000fe20008121876 */
[----:B------:R-:W-:-:S03]  /*39cb0*/  IMAD.WIDE R204, R252, 0x4, R204 ;  /* 0x00000004fccc7825 */ /* 0x000fc600078e02cc */
[----:B------:R-:W-:Y:S04]  /*39cc0*/  LDGSTS.E [R3+0x29400], desc[UR54][R220.64], P0 ;  /* 0x29400000dc037fae */ /* 0x000fe80008121876 */
[----:B------:R1:W-:Y:S04]  /*39cd0*/  STL.64 [R1+0xa08], R204 ;  /* 0x000a08cc01007387 */ /* 0x0003e80000100a00 */
[----:B------:R-:W-:Y:S01]  /*39ce0*/  LDGSTS.E [R3+0x29c00], desc[UR54][R218.64], P0 ;  /* 0x29c00000da037fae */ /* 0x000fe20008121876 */
[----:B------:R-:W-:-:S03]  /*39cf0*/  IMAD.WIDE R202, R252, 0x4, R202 ;  /* 0x00000004fcca7825 */ /* 0x000fc600078e02ca */
[----:B------:R-:W-:Y:S01]  /*39d00*/  LDGSTS.E [R3+0x2a400], desc[UR54][R216.64], P0 ;  /* 0x2a400000d8037fae */ /* 0x000fe20008121876 */
[----:B------:R-:W-:-:S03]  /*39d10*/  IMAD.WIDE R196, R252, 0x4, R196 ;  /* 0x00000004fcc47825 */ /* 0x000fc600078e02c4 */
[----:B------:R1:W-:Y:S04]  /*39d20*/  STL.64 [R1+0xa70], R202 ;  /* 0x000a70ca01007387 */ /* 0x0003e80000100a00 */
[----:B------:R-:W3:Y:S04]  /*39d30*/  LDL.LU.64 R44, [R1+0x3e8] ;  /* 0x0003e800012c7983 */ /* 0x000ee80000300a00 */
[----:B------:R-:W3:Y:S04]  /*39d40*/  LDL.LU.64 R144, [R1+0x3a8] ;  /* 0x0003a80001907983 */ /* 0x000ee80000300a00 */
[----:B------:R1:W-:Y:S04]  /*39d50*/  STL.64 [R1+0xaa8], R196 ;  /* 0x000aa8c401007387 */ /* 0x0003e80000100a00 */
[----:B------:R-:W3:Y:S04]  /*39d60*/  LDL.LU.64 R142, [R1+0x368] ;  /* 0x00036800018e7983 */ /* 0x000ee80000300a00 */
[----:B------:R-:W3:Y:S04]  /*39d70*/  LDL.LU.64 R140, [R1+0x328] ;  /* 0x00032800018c7983 */ /* 0x000ee80000300a00 */
[----:B------:R-:W-:Y:S04]  /*39d80*/  LDGSTS.E [R3+0x2ac00], desc[UR54][R214.64], P0 ;  /* 0x2ac00000d6037fae */ /* 0x000fe80008121876 */
[----:B------:R-:W-:Y:S04]  /*39d90*/  LDGSTS.E [R3+0x2b400], desc[UR54][R212.64], P0 ;  /* 0x2b400000d4037fae */ /* 0x000fe80008121876 */
[----:B------:R-:W-:Y:S04]  /*39da0*/  LDGSTS.E [R3+0x2bc00], desc[UR54][R206.64], P0 ;  /* 0x2bc00000ce037fae */ /* 0x000fe80008121876 */
[----:B------:R-:W-:Y:S04]  /*39db0*/  LDGSTS.E [R3+0x2c400], desc[UR54][R204.64], P0 ;  /* 0x2c400000cc037fae */ /* 0x000fe80008121876 */
[----:B------:R-:W-:Y:S04]  /*39dc0*/  LDGSTS.E [R3+0x2cc00], desc[UR54][R202.64], P0 ;  /* 0x2cc00000ca037fae */ /* 0x000fe80008121876 */
[----:B------:R-:W-:Y:S01]  /*39dd0*/  LDGSTS.E [R3+0x2d400], desc[UR54][R196.64], P0 ;  /* 0x2d400000c4037fae */ /* 0x000fe20008121876 */
[----:B----4-:R-:W-:-:S05]  /*39de0*/  IMAD.WIDE R194, R252, 0x4, R194 ;  /* 0x00000004fcc27825 */ /* 0x010fca00078e02c2 */
[----:B------:R4:W-:Y:S01]  /*39df0*/  STL.64 [R1+0xae0], R194 ;  /* 0x000ae0c201007387 */ /* 0x0009e20000100a00 */
[----:B--2---:R-:W-:-:S03]  /*39e00*/  IMAD.WIDE R182, R252, 0x4, R182 ;  /* 0x00000004fcb67825 */ /* 0x004fc600078e02b6 */
[----:B------:R-:W2:Y:S04]  /*39e10*/  LDL.LU.64 R126, [R1+0x2e8] ;  /* 0x0002e800017e7983 */ /* 0x000ea80000300a00 */
[----:B------:R-:W4:Y:S04]  /*39e20*/  LDL.LU.64 R60, [R1+0x2a8] ;  /* 0x0002a800013c7983 */ /* 0x000f280000300a00 */
[----:B------:R1:W-:Y:S01]  /*39e30*/  STL.64 [R1+0xb18], R182 ;  /* 0x000b18b601007387 */ /* 0x0003e20000100a00 */
[----:B---3--:R-:W-:-:S03]  /*39e40*/  IMAD.WIDE R180, R252, 0x4, R180 ;  /* 0x00000004fcb47825 */ /* 0x008fc600078e02b4 */
[----:B------:R-:W-:Y:S04]  /*39e50*/  LDGSTS.E [R3+0x2dc00], desc[UR54][R194.64], P0 ;  /* 0x2dc00000c2037fae */ /* 0x000fe80008121876 */
[----:B------:R-:W-:Y:S01]  /*39e60*/  LDGSTS.E [R3+0x2e400], desc[UR54][R182.64], P0 ;  /* 0x2e400000b6037fae */ /* 0x000fe20008121876 */
[----:B------:R-:W-:-:S03]  /*39e70*/  IMAD.WIDE R178, R252, 0x4, R178 ;  /* 0x00000004fcb27825 */ /* 0x000fc600078e02b2 */
[----:B------:R-:W-:Y:S04]  /*39e80*/  LDGSTS.E [R3+0x2ec00], desc[UR54][R180.64], P0 ;  /* 0x2ec00000b4037fae */ /* 0x000fe80008121876 */
[----:B------:R-:W-:Y:S01]  /*39e90*/  LDGSTS.E [R3+0x2f400], desc[UR54][R178.64], P0 ;  /* 0x2f400000b2037fae */ /* 0x000fe20008121876 */
[----:B------:R-:W-:-:S05]  /*39ea0*/  IMAD.WIDE R176, R252, 0x4, R176 ;  /* 0x00000004fcb07825 */ /* 0x000fca00078e02b0 */
[----:B------:R-:W-:Y:S01]  /*39eb0*/  LDGSTS.E [R3+0x2fc00], desc[UR54][R176.64], P0 ;  /* 0x2fc00000b0037fae */ /* 0x000fe20008121876 */
[----:B------:R-:W-:-:S03]  /*39ec0*/  IMAD.WIDE R172, R252, 0x4, R112 ;  /* 0x00000004fcac7825 */ /* 0x000fc600078e0270 */
[----:B------:R-:W3:Y:S04]  /*39ed0*/  LDL.LU.64 R112, [R1+0x268] ;  /* 0x0002680001707983 */ /* 0x000ee80000300a00 */
[----:B------:R-:W3:Y:S04]  /*39ee0*/  LDL.LU.64 R110, [R1+0x228] ;  /* 0x00022800016e7983 */ /* 0x000ee80000300a00 */
[----:B------:R1:W-:Y:S01]  /*39ef0*/  STL.64 [R1+0xb88], R180 ;  /* 0x000b88b401007387 */ /* 0x0003e20000100a00 */
[----:B------:R-:W-:-:S03]  /*39f00*/  IMAD.WIDE R170, R252, 0x4, R94 ;  /* 0x00000004fcaa7825 */ /* 0x000fc600078e025e */
[----:B------:R-:W3:Y:S04]  /*39f10*/  LDL.LU.64 R108, [R1+0x1e8] ;  /* 0x0001e800016c7983 */ /* 0x000ee80000300a00 */
[----:B------:R-:W3:Y:S04]  /*39f20*/  LDL.LU.64 R76, [R1+0x1a8] ;  /* 0x0001a800014c7983 */ /* 0x000ee80000300a00 */
[----:B------:R1:W-:Y:S04]  /*39f30*/  STL.64 [R1+0xbc0], R178 ;  /* 0x000bc0b201007387 */ /* 0x0003e80000100a00 */
[----:B------:R-:W3:Y:S04]  /*39f40*/  LDL.LU.64 R94, [R1+0x168] ;  /* 0x00016800015e7983 */ /* 0x000ee80000300a00 */
[----:B------:R-:W3:Y:S04]  /*39f50*/  LDL.LU.64 R14, [R1+0x128] ;  /* 0x00012800010e7983 */ /* 0x000ee80000300a00 */
[----:B------:R1:W-:Y:S04]  /*39f60*/  STL.64 [R1+0xbf8], R176 ;  /* 0x000bf8b001007387 */ /* 0x0003e80000100a00 */
[----:B------:R-:W3:Y:S01]  /*39f70*/  LDL.LU.64 R78, [R1+0xe8] ;  /* 0x0000e800014e7983 */ /* 0x000ee20000300a00 */
[----:B------:R-:W-:-:S03]  /*39f80*/  IMAD.WIDE R156, R252, 0x4, R62 ;  /* 0x00000004fc9c7825 */ /* 0x000fc600078e023e */
[----:B------:R-:W3:Y:S04]  /*39f90*/  LDL.LU.64 R30, [R1+0xa8] ;  /* 0x0000a800011e7983 */ /* 0x000ee80000300a00 */
[----:B------:R-:W-:Y:S04]  /*39fa0*/  STL.64 [R1+0xc38], R172 ;  /* 0x000c38ac01007387 */ /* 0x000fe80000100a00 */
[----:B------:R-:W3:Y:S04]  /*39fb0*/  LDL.LU.64 R62, [R1+0x68] ;  /* 0x00006800013e7983 */ /* 0x000ee80000300a00 */
[----:B------:R-:W3:Y:S01]  /*39fc0*/  LDL.LU.64 R46, [R1+0x28] ;  /* 0x00002800012e7983 */ /* 0x000ee20000300a00 */
[----:B------:R-:W-:-:S04]  /*39fd0*/  IMAD.WIDE R160, R252, 0x4, R160 ;  /* 0x00000004fca07825 */ /* 0x000fc800078e02a0 */
[C---:B------:R-:W-:Y:S01]  /*39fe0*/  IMAD.WIDE R158, R252.reuse, 0x4, R158 ;  /* 0x00000004fc9e7825 */ /* 0x040fe200078e029e */
[----:B------:R-:W-:Y:S04]  /*39ff0*/  STL.64 [R1+0x1898], R170 ;  /* 0x001898aa01007387 */ /* 0x000fe80000100a00 */
        /* <DEDUP_REMOVED lines=22> */
[C---:B----4-:R-:W-:Y:S01]  /*3a160*/  IMAD.WIDE R122, R252.reuse, 0x4, R60 ;  /* 0x00000004fc7a7825 */ /* 0x050fe200078e023c */
[----:B------:R-:W-:Y:S04]  /*3a170*/  STL.64 [R1+0x1980], R126 ;  /* 0x0019807e01007387 */ /* 0x000fe80000100a00 */
[----:B------:R-:W-:Y:S04]  /*3a180*/  STL.64 [R1+0x1a80], R122 ;  /* 0x001a807a01007387 */ /* 0x000fe80000100a00 */
[----:B------:R-:W-:Y:S04]  /*3a190*/  LDGSTS.E [R3+0x34c00], desc[UR54][R126.64], P0 ;  /* 0x34c000007e037fae */ /* 0x000fe80008121876 */
[----:B------:R-:W-:Y:S01]  /*3a1a0*/  LDGSTS.E [R3+0x35400], desc[UR54][R122.64], P0 ;  /* 0x354000007a037fae */ /* 0x000fe20008121876 */
[----:B---3--:R-:W-:-:S04]  /*3a1b0*/  IMAD.WIDE R112, R252, 0x4, R112 ;  /* 0x00000004fc707825 */ /* 0x008fc800078e0270 */
        /* <DEDUP_REMOVED lines=23> */
[----:B------:R-:W-:Y:S04]  /*3a330*/  STL.64 [R1+0x2d78], R46 ;  /* 0x002d782e01007387 */ /* 0x000fe80000100a00 */
[----:B------:R2:W-:Y:S04]  /*3a340*/  STL.64 [R1+0x2d70], R44 ;  /* 0x002d702c01007387 */ /* 0x0005e80000100a00 */
[----:B------:R3:W-:Y:S04]  /*3a350*/  STL.64 [R1+0x2d68], R42 ;  /* 0x002d682a01007387 */ /* 0x0007e80000100a00 */
[----:B------:R-:W-:Y:S04]  /*3a360*/  STL.64 [R1+0x2d60], R30 ;  /* 0x002d601e01007387 */ /* 0x000fe80000100a00 */
[----:B------:R4:W-:Y:S04]  /*3a370*/  STL.64 [R1+0x2d58], R28 ;  /* 0x002d581c01007387 */ /* 0x0009e80000100a00 */
[----:B------:R4:W-:Y:S04]  /*3a380*/  STL.64 [R1+0x2d50], R26 ;  /* 0x002d501a01007387 */ /* 0x0009e80000100a00 */
[----:B------:R-:W-:Y:S04]  /*3a390*/  STL.64 [R1+0x2d48], R14 ;  /* 0x002d480e01007387 */ /* 0x000fe80000100a00 */
[----:B------:R4:W-:Y:S04]  /*3a3a0*/  STL.64 [R1+0x2d40], R12 ;  /* 0x002d400c01007387 */ /* 0x0009e80000100a00 */
[----:B------:R4:W-:Y:S04]  /*3a3b0*/  STL.64 [R1+0x2d38], R10 ;  /* 0x002d380a01007387 */ /* 0x0009e80000100a00 */
[----:B------:R4:W-:Y:S04]  /*3a3c0*/  STL.64 [R1+0x2d30], R8 ;  /* 0x002d300801007387 */ /* 0x0009e80000100a00 */
[----:B-1----:R-:W3:Y:S04]  /*3a3d0*/  LDL.LU.64 R220, [R1+0xc28] ;  /* 0x000c280001dc7983 */ /* 0x002ee80000300a00 */
[----:B------:R-:W2:Y:S04]  /*3a3e0*/  LDL.LU.64 R214, [R1+0xbf0] ;  /* 0x000bf00001d67983 */ /* 0x000ea80000300a00 */
[----:B------:R-:W4:Y:S04]  /*3a3f0*/  LDL.LU.64 R218, [R1+0xbb8] ;  /* 0x000bb80001da7983 */ /* 0x000f280000300a00 */
[----:B------:R-:W3:Y:S04]  /*3a400*/  LDL.LU.64 R212, [R1+0xb80] ;  /* 0x000b800001d47983 */ /* 0x000ee80000300a00 */
        /* <DEDUP_REMOVED lines=18> */
[----:B------:R-:W4:Y:S04]  /*3a530*/  LDL.LU.64 R176, [R1+0x8a8] ;  /* 0x0008a80001b07983 */ /* 0x000f280000300a00 */
[----:B------:R-:W-:Y:S04]  /*3a540*/  LDGSTS.E [R3+0x38c00], desc[UR54][R78.64], P0 ;  /* 0x38c000004e037fae */ /* 0x000fe80008121876 */
[----:B------:R-:W-:Y:S04]  /*3a550*/  LDGSTS.E [R3+0x39400], desc[UR54][R76.64], P0 ;  /* 0x394000004c037fae */ /* 0x000fe80008121876 */
[----:B------:R-:W-:Y:S04]  /*3a560*/  LDGSTS.E [R3+0x39c00], desc[UR54][R62.64], P0 ;  /* 0x39c000003e037fae */ /* 0x000fe80008121876 */
[----:B------:R-:W-:Y:S04]  /*3a570*/  LDGSTS.E [R3+0x3a400], desc[UR54][R60.64], P0 ;  /* 0x3a4000003c037fae */ /* 0x000fe80008121876 */
[----:B------:R-:W-:Y:S04]  /*3a580*/  LDGSTS.E [R3+0x3ac00], desc[UR54][R58.64], P0 ;  /* 0x3ac000003a037fae */ /* 0x000fe80008121876 */
[----:B------:R-:W-:Y:S04]  /*3a590*/  LDGSTS.E [R3+0x3b400], desc[UR54][R46.64], P0 ;  /* 0x3b4000002e037fae */ /* 0x000fe80008121876 */
[----:B------:R2:W-:Y:S04]  /*3a5a0*/  LDGSTS.E [R3+0x3bc00], desc[UR54][R44.64], P0 ;  /* 0x3bc000002c037fae */ /* 0x0005e80008121876 */
[----:B------:R1:W-:Y:S04]  /*3a5b0*/  LDGSTS.E [R3+0x3c400], desc[UR54][R42.64], P0 ;  /* 0x3c4000002a037fae */ /* 0x0003e80008121876 */
[----:B------:R-:W-:Y:S04]  /*3a5c0*/  LDGSTS.E [R3+0x3cc00], desc[UR54][R30.64], P0 ;  /* 0x3cc000001e037fae */ /* 0x000fe80008121876 */
[----:B------:R1:W-:Y:S04]  /*3a5d0*/  LDGSTS.E [R3+0x3d400], desc[UR54][R28.64], P0 ;  /* 0x3d4000001c037fae */ /* 0x0003e80008121876 */
[----:B------:R1:W-:Y:S04]  /*3a5e0*/  LDGSTS.E [R3+0x3dc00], desc[UR54][R26.64], P0 ;  /* 0x3dc000001a037fae */ /* 0x0003e80008121876 */
[----:B------:R-:W-:Y:S04]  /*3a5f0*/  LDGSTS.E [R3+0x3e400], desc[UR54][R14.64], P0 ;  /* 0x3e4000000e037fae */ /* 0x000fe80008121876 */
[----:B------:R1:W-:Y:S04]  /*3a600*/  LDGSTS.E [R3+0x3ec00], desc[UR54][R12.64], P0 ;  /* 0x3ec000000c037fae */ /* 0x0003e80008121876 */
[----:B------:R1:W-:Y:S04]  /*3a610*/  LDGSTS.E [R3+0x3f400], desc[UR54][R10.64], P0 ;  /* 0x3f4000000a037fae */ /* 0x0003e80008121876 */
[----:B------:R1:W-:Y:S01]  /*3a620*/  LDGSTS.E [R3+0x3fc00], desc[UR54][R8.64], P0 ;  /* 0x3fc0000008037fae */ /* 0x0003e20008121876 */
[----:B--2---:R-:W-:-:S03]  /*3a630*/  IMAD.WIDE R44, R252, 0x4, R214 ;  /* 0x00000004fc2c7825 */ /* 0x004fc600078e02d6 */
[----:B------:R-:W2:Y:S01]  /*3a640*/  LDL.LU.64 R214, [R1+0x870] ;  /* 0x0008700001d67983 */ /* 0x000ea20000300a00 */
[----:B---3--:R-:W-:-:S03]  /*3a650*/  IMAD.WIDE R60, R252, 0x4, R212 ;  /* 0x00000004fc3c7825 */ /* 0x008fc600078e02d4 */
[----:B------:R-:W3:Y:S01]  /*3a660*/  LDL.LU.64 R212, [R1+0x838] ;  /* 0x0008380001d47983 */ /* 0x000ee20000300a00 */
[----:B----4-:R-:W-:-:S03]  /*3a670*/  IMAD.WIDE R78, R252, 0x4, R204 ;  /* 0x00000004fc4e7825 */ /* 0x010fc600078e02cc */
[----:B------:R-:W4:Y:S01]  /*3a680*/  LDL.LU.64 R204, [R1+0x800] ;  /* 0x0008000001cc7983 */ /* 0x000f220000300a00 */
[----:B------:R-:W-:-:S03]  /*3a690*/  IMAD.WIDE R122, R252, 0x4, R202 ;  /* 0x00000004fc7a7825 */ /* 0x000fc600078e02ca */
[----:B------:R-:W4:Y:S01]  /*3a6a0*/  LDL.LU.64 R202, [R1+0x7c8] ;  /* 0x0007c80001ca7983 */ /* 0x000f220000300a00 */
[----:B------:R-:W-:-:S04]  /*3a6b0*/  IMAD.WIDE R136, R252, 0x4, R196 ;  /* 0x00000004fc887825 */ /* 0x000fc800078e02c4 */
[C---:B------:R-:W-:Y:S02]  /*3a6c0*/  IMAD.WIDE R196, R252.reuse, 0x4, R194 ;  /* 0x00000004fcc47825 */ /* 0x040fe400078e02c2 */
[----:B------:R-:W4:Y:S02]  /*3a6d0*/  LDL.LU.64 R194, [R1+0x790] ;  /* 0x0007900001c27983 */ /* 0x000f240000300a00 */
[C---:B------:R-:W-:Y:S02]  /*3a6e0*/  IMAD.WIDE R234, R252.reuse, 0x4, R182 ;  /* 0x00000004fcea7825 */ /* 0x040fe400078e02b6 */
[----:B------:R-:W4:Y:S02]  /*3a6f0*/  LDL.LU.64 R182, [R1+0x758] ;  /* 0x0007580001b67983 */ /* 0x000f240000300a00 */
[C---:B------:R-:W-:Y:S02]  /*3a700*/  IMAD.WIDE R232, R252.reuse, 0x4, R180 ;  /* 0x00000004fce87825 */ /* 0x040fe400078e02b4 */
[----:B------:R-:W4:Y:S02]  /*3a710*/  LDL.LU.64 R180, [R1+0x720] ;  /* 0x0007200001b47983 */ /* 0x000f240000300a00 */
[----:B------:R-:W-:-:S04]  /*3a720*/  IMAD.WIDE R230, R252, 0x4, R178 ;  /* 0x00000004fce67825 */ /* 0x000fc800078e02b2 */
[C---:B------:R-:W-:Y:S02]  /*3a730*/  IMAD.WIDE R228, R252.reuse, 0x4, R240 ;  /* 0x00000004fce47825 */ /* 0x040fe400078e02f0 */
[----:B------:R-:W4:Y:S02]  /*3a740*/  LDL.LU.64 R240, [R1+0x6e8] ;  /* 0x0006e80001f07983 */ /* 0x000f240000300a00 */
[C---:B------:R-:W-:Y:S02]  /*3a750*/  IMAD.WIDE R226, R252.reuse, 0x4, R242 ;  /* 0x00000004fce27825 */ /* 0x040fe400078e02f2 */
[----:B------:R-:W-:Y:S02]  /*3a760*/  STL.64 [R1+0x500], R234 ;  /* 0x000500ea01007387 */ /* 0x000fe40000100a00 */
[C---:B------:R-:W-:Y:S02]  /*3a770*/  IMAD.WIDE R224, R252.reuse, 0x4, R244 ;  /* 0x00000004fce07825 */ /* 0x040fe400078e02f4 */
[----:B------:R-:W4:Y:S04]  /*3a780*/  LDL.LU.64 R178, [R1+0x6b0] ;  /* 0x0006b00001b27983 */ /* 0x000f280000300a00 */
[----:B------:R-:W4:Y:S04]  /*3a790*/  LDL.LU.64 R242, [R1+0x678] ;  /* 0x0006780001f27983 */ /* 0x000f280000300a00 */
[----:B------:R-:W-:Y:S04]  /*3a7a0*/  STL.64 [R1+0x560], R232 ;  /* 0x000560e801007387 */ /* 0x000fe80000100a00 */
[----:B------:R-:W4:Y:S04]  /*3a7b0*/  LDL.LU.64 R244, [R1+0x640] ;  /* 0x0006400001f47983 */ /* 0x000f280000300a00 */
[----:B------:R-:W-:Y:S01]  /*3a7c0*/  STL.64 [R1+0x578], R230 ;  /* 0x000578e601007387 */ /* 0x000fe20000100a00 */
[----:B------:R-:W-:-:S04]  /*3a7d0*/  IMAD.WIDE R40, R252, 0x4, R220 ;  /* 0x00000004fc287825 */ /* 0x000fc800078e02dc */
[C---:B------:R-:W-:Y:S01]  /*3a7e0*/  IMAD.WIDE R56, R252.reuse, 0x4, R218 ;  /* 0x00000004fc387825 */ /* 0x040fe200078e02da */
[----:B------:R-:W-:Y:S03]  /*3a7f0*/  LDGSTS.E [R249+0x20500], desc[UR54][R40.64], P0 ;  /* 0x2050000028f97fae */ /* 0x000fe60008121876 */
[C---:B------:R-:W-:Y:S01]  /*3a800*/  IMAD.WIDE R222, R252.reuse, 0x4, R176 ;  /* 0x00000004fcde7825 */ /* 0x040fe200078e02b0 */
[----:B------:R-:W-:Y:S04]  /*3a810*/  LDGSTS.E [R249+0x20d00], desc[UR54][R44.64], P0 ;  /* 0x20d000002cf97fae */ /* 0x000fe80008121876 */
[----:B------:R-:W4:Y:S04]  /*3a820*/  LDL.LU.64 R176, [R1+0x608] ;  /* 0x0006080001b07983 */ /* 0x000f280000300a00 */
[----:B------:R-:W-:Y:S04]  /*3a830*/  STL.64 [R1+0x648], R228 ;  /* 0x000648e401007387 */ /* 0x000fe80000100a00 */
[----:B------:R-:W4:Y:S01]  /*3a840*/  LDL.LU.64 R144, [R1+0x5d0] ;  /* 0x0005d00001907983 */ /* 0x000f220000300a00 */
[----:B------:R-:W-:-:S03]  /*3a850*/  IMAD.WIDE R72, R252, 0x4, R216 ;  /* 0x00000004fc487825 */ /* 0x000fc600078e02d8 */
[----:B------:R-:W-:Y:S04]  /*3a860*/  STL.64 [R1+0x728], R226 ;  /* 0x000728e201007387 */ /* 0x000fe80000100a00 */
[----:B------:R-:W4:Y:S04]  /*3a870*/  LDL.LU.64 R112, [R1+0x598] ;  /* 0x0005980001707983 */ /* 0x000f280000300a00 */
[----:B------:R-:W-:Y:S04]  /*3a880*/  STL.64 [R1+0x760], R224 ;  /* 0x000760e001007387 */ /* 0x000fe80000100a00 */
[----:B------:R-:W-:Y:S04]  /*3a890*/  STL.64 [R1+0x798], R222 ;  /* 0x000798de01007387 */ /* 0x000fe80000100a00 */
[----:B------:R-:W4:Y:S01]  /*3a8a0*/  LDL.LU.64 R160, [R1+0x558] ;  /* 0x0005580001a07983 */ /* 0x000f220000300a00 */
[----:B------:R-:W-:-:S03]  /*3a8b0*/  IMAD.WIDE R206, R252, 0x4, R206 ;  /* 0x00000004fcce7825 */ /* 0x000fc600078e02ce */
[----:B------:R-:W-:Y:S01]  /*3a8c0*/  LDGSTS.E [R249+0x21500], desc[UR54][R56.64], P0 ;  /* 0x2150000038f97fae */ /* 0x000fe20008121876 */
[----:B-1----:R-:W-:-:S03]  /*3a8d0*/  IMAD.WIDE R42, R252, 0x4, R150 ;  /* 0x00000004fc2a7825 */ /* 0x002fc600078e0296 */
        /* <DEDUP_REMOVED lines=16> */
[----:B------:R-:W-:Y:S04]  /*3a9e0*/  LDGSTS.E [R249+0x26500], desc[UR54][R230.64], P0 ;  /* 0x26500000e6f97fae */ /* 0x000fe80008121876 */
[----:B------:R-:W-:Y:S04]  /*3a9f0*/  LDGSTS.E [R249+0x26d00], desc[UR54][R228.64], P0 ;  /* 0x26d00000e4f97fae */ /* 0x000fe80008121876 */
[----:B------:R-:W-:Y:S04]  /*3aa00*/  LDGSTS.E [R249+0x27500], desc[UR54][R226.64], P0 ;  /* 0x27500000e2f97fae */ /* 0x000fe80008121876 */
[----:B------:R-:W-:Y:S04]  /*3aa10*/  LDGSTS.E [R249+0x27d00], desc[UR54][R224.64], P0 ;  /* 0x27d00000e0f97fae */ /* 0x000fe80008121876 */
[----:B------:R-:W-:Y:S01]  /*3aa20*/  LDGSTS.E [R249+0x28500], desc[UR54][R222.64], P0 ;  /* 0x28500000def97fae */ /* 0x000fe20008121876 */
[----:B--2---:R-:W-:-:S05]  /*3aa30*/  IMAD.WIDE R220, R252, 0x4, R214 ;  /* 0x00000004fcdc7825 */ /* 0x004fca00078e02d6 */
[----:B------:R-:W-:Y:S01]  /*3aa40*/  STL.64 [R1+0x7d0], R220 ;  /* 0x0007d0dc01007387 */ /* 0x000fe20000100a00 */
[----:B---3--:R-:W-:-:S03]  /*3aa50*/  IMAD.WIDE R218, R252, 0x4, R212 ;  /* 0x00000004fcda7825 */ /* 0x008fc600078e02d4 */
[----:B------:R-:W2:Y:S01]  /*3aa60*/  LDL.LU.64 R238, [R1+0x520] ;  /* 0x0005200001ee7983 */ /* 0x000ea20000300a00 */
[----:B----4-:R-:W-:-:S03]  /*3aa70*/  IMAD.WIDE R216, R252, 0x4, R204 ;  /* 0x00000004fcd87825 */ /* 0x010fc600078e02cc */
[----:B------:R1:W-:Y:S01]  /*3aa80*/  STL.64 [R1+0x808], R218 ;  /* 0x000808da01007387 */ /* 0x0003e20000100a00 */
[----:B------:R-:W-:-:S03]  /*3aa90*/  IMAD.WIDE R214, R252, 0x4, R202 ;  /* 0x00000004fcd67825 */ /* 0x000fc600078e02ca */
[----:B------:R3:W-:Y:S04]  /*3aaa0*/  STL.64 [R1+0x800], R216 ;  /* 0x000800d801007387 */ /* 0x0007e80000100a00 */
[----:B------:R-:W4:Y:S01]  /*3aab0*/  LDL.LU.64 R236, [R1+0x4e8] ;  /* 0x0004e80001ec7983 */ /* 0x000f220000300a00 */
[----:B------:R-:W-:-:S03]  /*3aac0*/  IMAD.WIDE R212, R252, 0x4, R194 ;  /* 0x00000004fcd47825 */ /* 0x000fc600078e02c2 */
[----:B------:R-:W-:Y:S04]  /*3aad0*/  STL.64 [R1+0x838], R214 ;  /* 0x000838d601007387 */ /* 0x000fe80000100a00 */
[----:B------:R-:W-:Y:S01]  /*3aae0*/  LDGSTS.E [R249+0x28d00], desc[UR54][R220.64], P0 ;  /* 0x28d00000dcf97fae */ /* 0x000fe20008121876 */
        /* <DEDUP_REMOVED lines=8> */
[----:B------:R1:W-:Y:S01]  /*3ab70*/  STL.64 [R1+0x840], R212 ;  /* 0x000840d401007387 */ /* 0x0003e20000100a00 */
[----:B------:R-:W-:-:S03]  /*3ab80*/  IMAD.WIDE R182, R252, 0x4, R178 ;  /* 0x00000004fcb67825 */ /* 0x000fc600078e02b2 */
[----:B------:R-:W-:Y:S01]  /*3ab90*/  STL.64 [R1+0x870], R204 ;  /* 0x000870cc01007387 */ /* 0x000fe20000100a00 */
[----:B------:R-:W-:-:S03]  /*3aba0*/  IMAD.WIDE R180, R252, 0x4, R242 ;  /* 0x00000004fcb47825 */ /* 0x000fc600078e02f2 */
[----:B------:R-:W3:Y:S01]  /*3abb0*/  LDL.LU.64 R242, [R1+0x460] ;  /* 0x0004600001f27983 */ /* 0x000ee20000300a00 */
[----:B------:R-:W-:-:S03]  /*3abc0*/  IMAD.WIDE R178, R252, 0x4, R244 ;  /* 0x00000004fcb27825 */ /* 0x000fc600078e02f4 */
[----:B------:R1:W-:Y:S04]  /*3abd0*/  STL.64 [R1+0x8a8], R202 ;  /* 0x0008a8ca01007387 */ /* 0x0003e80000100a00 */
[----:B------:R-:W3:Y:S04]  /*3abe0*/  LDL.LU.64 R244, [R1+0x420] ;  /* 0x0004200001f47983 */ /* 0x000ee80000300a00 */
[----:B------:R-:W-:Y:S04]  /*3abf0*/  STL.64 [R1+0x8e0], R194 ;  /* 0x0008e0c201007387 */ /* 0x000fe80000100a00 */
[----:B------:R1:W-:Y:S04]  /*3ac00*/  STL.64 [R1+0x918], R182 ;  /* 0x000918b601007387 */ /* 0x0003e80000100a00 */
[----:B------:R-:W-:Y:S01]  /*3ac10*/  LDGSTS.E [R249+0x2b500], desc[UR54][R204.64], P0 ;  /* 0x2b500000ccf97fae */ /* 0x000fe20008121876 */
[----:B------:R-:W-:-:S03]  /*3ac20*/  IMAD.WIDE R176, R252, 0x4, R176 ;  /* 0x00000004fcb07825 */ /* 0x000fc600078e02b0 */
[----:B------:R-:W-:Y:S04]  /*3ac30*/  LDGSTS.E [R249+0x2bd00], desc[UR54][R202.64], P0 ;  /* 0x2bd00000caf97fae */ /* 0x000fe80008121876 */
        /* <DEDUP_REMOVED lines=11> */
[----:B------:R1:W-:Y:S01]  /*3acf0*/  STL.64 [R1+0xa00], R176 ;  /* 0x000a00b001007387 */ /* 0x0003e20000100a00 */
[----:B------:R-:W-:-:S03]  /*3ad00*/  IMAD.WIDE R168, R252, 0x4, R160 ;  /* 0x00000004fca87825 */ /* 0x000fc600078e02a0 */
[----:B------:R-:W3:Y:S04]  /*3ad10*/  LDL.LU.64 R110, [R1+0x260] ;  /* 0x00026000016e7983 */ /* 0x000ee80000300a00 */
[----:B------:R-:W3:Y:S04]  /*3ad20*/  LDL.LU.64 R30, [R1+0x220] ;  /* 0x00022000011e7983 */ /* 0x000ee80000300a00 */
[----:B------:R-:W-:Y:S04]  /*3ad30*/  STL.64 [R1+0xa38], R172 ;  /* 0x000a38ac01007387 */ /* 0x000fe80000100a00 */
[----:B------:R-:W3:Y:S04]  /*3ad40*/  LDL.LU.64 R46, [R1+0x1e0] ;  /* 0x0001e000012e7983 */ /* 0x000ee80000300a00 */
[----:B------:R-:W3:Y:S04]  /*3ad50*/  LDL.LU.64 R62, [R1+0x1a0] ;  /* 0x0001a000013e7983 */ /* 0x000ee80000300a00 */
[----:B------:R-:W-:Y:S04]  /*3ad60*/  STL.64 [R1+0xaa0], R170 ;  /* 0x000aa0aa01007387 */ /* 0x000fe80000100a00 */
[----:B------:R-:W3:Y:S04]  /*3ad70*/  LDL.LU.64 R94, [R1+0x160] ;  /* 0x00016000015e7983 */ /* 0x000ee80000300a00 */
[----:B------:R-:W-:Y:S04]  /*3ad80*/  LDGSTS.E [R249+0x2cd00], desc[UR54][R182.64], P0 ;  /* 0x2cd00000b6f97fae */ /* 0x000fe80008121876 */
        /* <DEDUP_REMOVED lines=10> */
[----:B----4-:R-:W-:-:S03]  /*3ae30*/  IMAD.WIDE R158, R252, 0x4, R236 ;  /* 0x00000004fc9e7825 */ /* 0x010fc600078e02ec */
[----:B------:R-:W4:Y:S04]  /*3ae40*/  LDL.LU.64 R236, [R1+0xe0] ;  /* 0x0000e00001ec7983 */ /* 0x000f280000300a00 */
[----:B------:R-:W-:Y:S01]  /*3ae50*/  LDGSTS.E [R249+0x30d00], desc[UR54][R158.64], P0 ;  /* 0x30d000009ef97fae */ /* 0x000fe20008121876 */
[----:B---3--:R-:W-:-:S03]  /*3ae60*/  IMAD.WIDE R156, R252, 0x4, R240 ;  /* 0x00000004fc9c7825 */ /* 0x008fc600078e02f0 */
[----:B------:R-:W3:Y:S04]  /*3ae70*/  LDL.LU.64 R240, [R1+0xa0] ;  /* 0x0000a00001f07983 */ /* 0x000ee80000300a00 */
[----:B------:R-:W-:Y:S04]  /*3ae80*/  STL.64 [R1+0xb10], R160 ;  /* 0x000b10a001007387 */ /* 0x000fe80000100a00 */
[----:B------:R-:W-:Y:S01]  /*3ae90*/  LDGSTS.E [R249+0x31500], desc[UR54][R156.64], P0 ;  /* 0x315000009cf97fae */ /* 0x000fe20008121876 */
[----:B------:R-:W-:-:S03]  /*3aea0*/  IMAD.WIDE R154, R252, 0x4, R242 ;  /* 0x00000004fc9a7825 */ /* 0x000fc600078e02f2 */
[----:B------:R-:W3:Y:S04]  /*3aeb0*/  LDL.LU.64 R242, [R1+0x60] ;  /* 0x0000600001f27983 */ /* 0x000ee80000300a00 */
[----:B------:R-:W-:Y:S01]  /*3aec0*/  LDGSTS.E [R249+0x31d00], desc[UR54][R154.64], P0 ;  /* 0x31d000009af97fae */ /* 0x000fe20008121876 */
[----:B------:R-:W-:-:S03]  /*3aed0*/  IMAD.WIDE R152, R252, 0x4, R244 ;  /* 0x00000004fc987825 */ /* 0x000fc600078e02f4 */
[----:B------:R-:W3:Y:S04]  /*3aee0*/  LDL.LU.64 R244, [R1+0x20] ;  /* 0x0000200001f47983 */ /* 0x000ee80000300a00 */
[----:B------:R-:W-:Y:S04]  /*3aef0*/  STL.64 [R1+0xb20], R158 ;  /* 0x000b209e01007387 */ /* 0x000fe80000100a00 */
[----:B------:R-:W-:Y:S04]  /*3af00*/  STL.64 [R1+0xb48], R156 ;  /* 0x000b489c01007387 */ /* 0x000fe80000100a00 */
[----:B------:R-:W-:Y:S04]  /*3af10*/  STL.64 [R1+0xb50], R154 ;  /* 0x000b509a01007387 */ /* 0x000fe80000100a00 */
[----:B------:R-:W-:Y:S04]  /*3af20*/  STL.64 [R1+0xb80], R152 ;  /* 0x000b809801007387 */ /* 0x000fe80000100a00 */
        /* <DEDUP_REMOVED lines=25> */
[----:B------:R-:W-:Y:S03]  /*3b0c0*/  LDGSTS.E [R249+0x32d00], desc[UR54][R144.64], P0 ;  /* 0x32d0000090f97fae */ /* 0x000fe60008121876 */
[C---:B------:R-:W-:Y:S01]  /*3b0d0*/  IMAD.WIDE R14, R252.reuse, 0x4, R70 ;  /* 0x00000004fc0e7825 */ /* 0x040fe200078e0246 */
        /* <DEDUP_REMOVED lines=10> */
[----:B--2---:R-:W-:-:S05]  /*3b180*/  IMAD.WIDE R90, R252, 0x4, R238 ;  /* 0x00000004fc5a7825 */ /* 0x004fca00078e02ee */
[----:B------:R-:W-:Y:S04]  /*3b190*/  STL.64 [R1+0x2cb0], R90 ;  /* 0x002cb05a01007387 */ /* 0x000fe80000100a00 */
[----:B------:R-:W-:Y:S01]  /*3b1a0*/  LDGSTS.E [R249+0x38500], desc[UR54][R90.64], P0 ;  /* 0x385000005af97fae */ /* 0x000fe20008121876 */
[----:B----4-:R-:W-:-:S05]  /*3b1b0*/  IMAD.WIDE R88, R252, 0x4, R236 ;  /* 0x00000004fc587825 */ /* 0x010fca00078e02ec */
[----:B------:R-:W-:Y:S04]  /*3b1c0*/  STL.64 [R1+0x2d28], R88 ;  /* 0x002d285801007387 */ /* 0x000fe80000100a00 */
[----:B------:R-:W-:Y:S01]  /*3b1d0*/  LDGSTS.E [R249+0x38d00], desc[UR54][R88.64], P0 ;  /* 0x38d0000058f97fae */ /* 0x000fe20008121876 */
[----:B---3--:R-:W-:-:S05]  /*3b1e0*/  IMAD.WIDE R76, R252, 0x4, R240 ;  /* 0x00000004fc4c7825 */ /* 0x008fca00078e02f0 */
[----:B------:R-:W-:Y:S04]  /*3b1f0*/  STL.64 [R1+0x2d20], R76 ;  /* 0x002d204c01007387 */ /* 0x000fe80000100a00 */
[----:B------:R-:W-:Y:S01]  /*3b200*/  LDGSTS.E [R249+0x39500], desc[UR54][R76.64], P0 ;  /* 0x395000004cf97fae */ /* 0x000fe20008121876 */
[----:B------:R-:W-:-:S04]  /*3b210*/  IMAD.WIDE R62, R252, 0x4, R242 ;  /* 0x00000004fc3e7825 */ /* 0x000fc800078e02f2 */
[C---:B------:R-:W-:Y:S01]  /*3b220*/  IMAD.WIDE R58, R252.reuse, 0x4, R244 ;  /* 0x00000004fc3a7825 */ /* 0x040fe200078e02f4 */
        /* <DEDUP_REMOVED lines=12> */
[----:B------:R4:W-:Y:S04]  /*3b2f0*/  STL.64 [R1+0x2cb8], R6 ;  /* 0x002cb80601007387 */ /* 0x0009e80000100a00 */
[----:B-1----:R-:W2:Y:S04]  /*3b300*/  LDL.LU.64 R218, [R1+0xc20] ;  /* 0x000c200001da7983 */ /* 0x002ea80000300a00 */
        /* <DEDUP_REMOVED lines=25> */
[----:B------:R-:W4:Y:S04]  /*3b4a0*/  LDL.LU.64 R222, [R1+0x868] ;  /* 0x0008680001de7983 */ /* 0x000f280000300a00 */
[----:B------:R2:W-:Y:S04]  /*3b4b0*/  LDGSTS.E [R249+0x3e500], desc[UR54][R12.64], P0 ;  /* 0x3e5000000cf97fae */ /* 0x0005e80008121876 */
[----:B------:R-:W4:Y:S04]  /*3b4c0*/  LDL.LU.64 R220, [R1+0x830] ;  /* 0x0008300001dc7983 */ /* 0x000f280000300a00 */
        /* <DEDUP_REMOVED lines=8> */
[----:B------:R-:W-:Y:S04]  /*3b550*/  LDGSTS.E [R2+0x20600], desc[UR54][R12.64], P0 ;  /* 0x206000000c027fae */ /* 0x000fe80008121876 */
[----:B------:R-:W4:Y:S01]  /*3b560*/  LDL.LU.64 R212, [R1+0x788] ;  /* 0x0007880001d47983 */ /* 0x000f220000300a00 */
[----:B------:R-:W-:-:S03]  /*3b570*/  IMAD.WIDE R42, R252, 0x4, R202 ;  /* 0x00000004fc2a7825 */ /* 0x000fc600078e02ca */
[----:B------:R-:W-:Y:S01]  /*3b580*/  LDGSTS.E [R2+0x20e00], desc[UR54][R22.64], P0 ;  /* 0x20e0000016027fae */ /* 0x000fe20008121876 */
[----:B------:R-:W-:-:S03]  /*3b590*/  IMAD.WIDE R54, R252, 0x4, R182 ;  /* 0x00000004fc367825 */ /* 0x000fc600078e02b6 */
[----:B------:R-:W4:Y:S04]  /*3b5a0*/  LDL.LU.64 R202, [R1+0x750] ;  /* 0x0007500001ca7983 */ /* 0x000f280000300a00 */
        /* <DEDUP_REMOVED lines=11> */
[C---:B------:R-:W-:Y:S01]  /*3b660*/  IMAD.WIDE R38, R252.reuse, 0x4, R226 ;  /* 0x00000004fc267825 */ /* 0x040fe200078e02e2 */
[----:B------:R-:W-:Y:S03]  /*3b670*/  LDGSTS.E [R2+0x21600], desc[UR54][R24.64], P0 ;  /* 0x2160000018027fae */ /* 0x000fe60008121876 */
[C---:B------:R-:W-:Y:S01]  /*3b680*/  IMAD.WIDE R58, R252.reuse, 0x4, R224 ;  /* 0x00000004fc3a7825 */ /* 0x040fe200078e02e0 */
[----:B------:R-:W-:Y:S04]  /*3b690*/  LDGSTS.E [R2+0x21e00], desc[UR54][R28.64], P0 ;  /* 0x21e000001c027fae */ /* 0x000fe80008121876 */
[----:B------:R-:W-:Y:S01]  /*3b6a0*/  LDGSTS.E [R2+0x22600], desc[UR54][R38.64], P0 ;  /* 0x2260000026027fae */ /* 0x000fe20008121876 */
[----:B------:R-:W-:-:S03]  /*3b6b0*/  IMAD.WIDE R194, R252, 0x4, R194 ;  /* 0x00000004fcc27825 */ /* 0x000fc600078e02c2 */
[----:B------:R-:W-:Y:S04]  /*3b6c0*/  LDGSTS.E [R2+0x22e00], desc[UR54][R42.64], P0 ;  /* 0x22e000002a027fae */ /* 0x000fe80008121876 */
[----:B------:R-:W-:Y:S01]  /*3b6d0*/  LDGSTS.E [R2+0x23600], desc[UR54][R54.64], P0 ;  /* 0x2360000036027fae */ /* 0x000fe20008121876 */
[----:B------:R-:W-:-:S03]  /*3b6e0*/  IMAD.WIDE R214, R252, 0x4, R214 ;  /* 0x00000004fcd67825 */ /* 0x000fc600078e02d6 */
[----:B------:R-:W-:Y:S01]  /*3b6f0*/  LDGSTS.E [R2+0x23e00], desc[UR54][R58.64], P0 ;  /* 0x23e000003a027fae */ /* 0x000fe20008121876 */
[----:B------:R-:W-:-:S03]  /*3b700*/  IMAD.WIDE R232, R252, 0x4, R178 ;  /* 0x00000004fce87825 */ /* 0x000fc600078e02b2 */
[----:B------:R-:W-:Y:S04]  /*3b710*/  LDGSTS.E [R2+0x24600], desc[UR54][R70.64], P0 ;  /* 0x2460000046027fae */ /* 0x000fe80008121876 */
[----:B------:R-:W4:Y:S01]  /*3b720*/  LDL.LU.64 R178, [R1+0x600] ;  /* 0x0006000001b27983 */ /* 0x000f220000300a00 */
[----:B------:R-:W-:-:S03]  /*3b730*/  IMAD.WIDE R230, R252, 0x4, R176 ;  /* 0x00000004fce67825 */ /* 0x000fc600078e02b0 */
[----:B------:R-:W-:Y:S04]  /*3b740*/  LDGSTS.E [R2+0x24e00], desc[UR54][R76.64], P0 ;  /* 0x24e000004c027fae */ /* 0x000fe80008121876 */
[----:B------:R-:W4:Y:S04]  /*3b750*/  LDL.LU.64 R176, [R1+0x5c8] ;  /* 0x0005c80001b07983 */ /* 0x000f280000300a00 */
[----:B------:R-:W4:Y:S01]  /*3b760*/  LDL.LU.64 R160, [R1+0x590] ;  /* 0x0005900001a07983 */ /* 0x000f220000300a00 */
[----:B------:R-:W-:-:S03]  /*3b770*/  IMAD.WIDE R228, R252, 0x4, R222 ;  /* 0x00000004fce47825 */ /* 0x000fc600078e02de */
[----:B------:R-:W-:Y:S04]  /*3b780*/  STL.64 [R1+0x4e8], R232 ;  /* 0x0004e8e801007387 */ /* 0x000fe80000100a00 */
[----:B------:R-:W-:Y:S01]  /*3b790*/  STL.64 [R1+0x558], R230 ;  /* 0x000558e601007387 */ /* 0x000fe20000100a00 */
[----:B------:R-:W-:-:S03]  /*3b7a0*/  IMAD.WIDE R226, R252, 0x4, R220 ;  /* 0x00000004fce27825 */ /* 0x000fc600078e02dc */
[----:B------:R-:W4:Y:S04]  /*3b7b0*/  LDL.LU.64 R238, [R1+0x550] ;  /* 0x0005500001ee7983 */ /* 0x000f280000300a00 */
[----:B------:R-:W-:Y:S04]  /*3b7c0*/  STL.64 [R1+0x640], R228 ;  /* 0x000640e401007387 */ /* 0x000fe80000100a00 */
[----:B------:R-:W4:Y:S04]  /*3b7d0*/  LDL.LU.64 R236, [R1+0x518] ;  /* 0x0005180001ec7983 */ /* 0x000f280000300a00 */
[----:B------:R-:W-:Y:S01]  /*3b7e0*/  STL.64 [R1+0x720], R226 ;  /* 0x000720e201007387 */ /* 0x000fe20000100a00 */
        /* <DEDUP_REMOVED lines=16> */
[----:B--2---:R-:W-:-:S04]  /*3b8f0*/  IMAD.WIDE R224, R252, 0x4, R218 ;  /* 0x00000004fce07825 */ /* 0x004fc800078e02da */
[C---:B---3--:R-:W-:Y:S01]  /*3b900*/  IMAD.WIDE R222, R252.reuse, 0x4, R216 ;  /* 0x00000004fcde7825 */ /* 0x048fe200078e02d8 */
[----:B------:R-:W-:Y:S04]  /*3b910*/  STL.64 [R1+0x758], R224 ;  /* 0x000758e001007387 */ /* 0x000fe80000100a00 */
[----:B------:R-:W2:Y:S01]  /*3b920*/  LDL.LU.64 R234, [R1+0x4e0] ;  /* 0x0004e00001ea7983 */ /* 0x000ea20000300a00 */
[----:B----4-:R-:W-:-:S03]  /*3b930*/  IMAD.WIDE R220, R252, 0x4, R212 ;  /* 0x00000004fcdc7825 */ /* 0x010fc600078e02d4 */
[----:B------:R-:W-:Y:S04]  /*3b940*/  STL.64 [R1+0x790], R222 ;  /* 0x000790de01007387 */ /* 0x000fe80000100a00 */
[----:B------:R-:W-:Y:S01]  /*3b950*/  LDGSTS.E [R2+0x29e00], desc[UR54][R224.64], P0 ;  /* 0x29e00000e0027fae */ /* 0x000fe20008121876 */
[----:B------:R-:W-:-:S03]  /*3b960*/  IMAD.WIDE R218, R252, 0x4, R202 ;  /* 0x00000004fcda7825 */ /* 0x000fc600078e02ca */
[----:B------:R-:W-:Y:S01]  /*3b970*/  LDGSTS.E [R2+0x2a600], desc[UR54][R222.64], P0 ;  /* 0x2a600000de027fae */ /* 0x000fe20008121876 */
[----:B------:R-:W-:-:S03]  /*3b980*/  IMAD.WIDE R216, R252, 0x4, R182 ;  /* 0x00000004fcd87825 */ /* 0x000fc600078e02b6 */
[----:B------:R-:W-:Y:S01]  /*3b990*/  LDGSTS.E [R2+0x2ae00], desc[UR54][R220.64], P0 ;  /* 0x2ae00000dc027fae */ /* 0x000fe20008121876 */
[----:B------:R-:W-:-:S03]  /*3b9a0*/  IMAD.WIDE R212, R252, 0x4, R240 ;  /* 0x00000004fcd47825 */ /* 0x000fc600078e02f0 */
[----:B------:R-:W-:Y:S04]  /*3b9b0*/  LDGSTS.E [R2+0x2b600], desc[UR54][R218.64], P0 ;  /* 0x2b600000da027fae */ /* 0x000fe80008121876 */
[----:B------:R-:W3:Y:S04]  /*3b9c0*/  LDL.LU.64 R240, [R1+0x498] ;  /* 0x0004980001f07983 */ /* 0x000ee80000300a00 */
[----:B------:R-:W-:Y:S01]  /*3b9d0*/  STL.64 [R1+0x788], R220 ;  /* 0x000788dc01007387 */ /* 0x000fe20000100a00 */
[----:B------:R-:W-:-:S03]  /*3b9e0*/  IMAD.WIDE R202, R252, 0x4, R180 ;  /* 0x00000004fcca7825 */ /* 0x000fc600078e02b4 */
[----:B------:R-:W-:Y:S01]  /*3b9f0*/  STL.64 [R1+0x7c0], R218 ;  /* 0x0007c0da01007387 */ /* 0x000fe20000100a00 */
[----:B------:R-:W-:-:S03]  /*3ba00*/  IMAD.WIDE R182, R252, 0x4, R242 ;  /* 0x00000004fcb67825 */ /* 0x000fc600078e02f2 */
[----:B------:R-:W4:Y:S01]  /*3ba10*/  LDL.LU.64 R242, [R1+0x458] ;  /* 0x0004580001f27983 */ /* 0x000f220000300a00 */
[----:B------:R-:W-:-:S03]  /*3ba20*/  IMAD.WIDE R180, R252, 0x4, R244 ;  /* 0x00000004fcb47825 */ /* 0x000fc600078e02f4 */
[----:B------:R1:W-:Y:S04]  /*3ba30*/  STL.64 [R1+0x7c8], R216 ;  /* 0x0007c8d801007387 */ /* 0x0003e80000100a00 */
[----:B------:R-:W4:Y:S04]  /*3ba40*/  LDL.LU.64 R244, [R1+0x418] ;  /* 0x0004180001f47983 */ /* 0x000f280000300a00 */
[----:B------:R-:W-:Y:S04]  /*3ba50*/  STL.64 [R1+0x7f8], R212 ;  /* 0x0007f8d401007387 */ /* 0x000fe80000100a00 */
[----:B------:R-:W-:Y:S04]  /*3ba60*/  STL.64 [R1+0x830], R202 ;  /* 0x000830ca01007387 */ /* 0x000fe80000100a00 */
[----:B------:R-:W4:Y:S04]  /*3ba70*/  LDL.LU.64 R14, [R1+0x3d8] ;  /* 0x0003d800010e7983 */ /* 0x000f280000300a00 */
[----:B------:R-:W4:Y:S04]  /*3ba80*/  LDL.LU.64 R30, [R1+0x398] ;  /* 0x00039800011e7983 */ /* 0x000f280000300a00 */
[----:B------:R1:W-:Y:S04]  /*3ba90*/  STL.64 [R1+0x868], R182 ;  /* 0x000868b601007387 */ /* 0x0003e80000100a00 */
[----:B------:R-:W4:Y:S04]  /*3baa0*/  LDL.LU.64 R46, [R1+0x358] ;  /* 0x00035800012e7983 */ /* 0x000f280000300a00 */
[----:B------:R-:W4:Y:S01]  /*3bab0*/  LDL.LU.64 R144, [R1+0x318] ;  /* 0x0003180001907983 */ /* 0x000f220000300a00 */
[----:B------:R-:W-:-:S03]  /*3bac0*/  IMAD.WIDE R178, R252, 0x4, R178 ;  /* 0x00000004fcb27825 */ /* 0x000fc600078e02b2 */
[----:B------:R1:W-:Y:S04]  /*3bad0*/  STL.64 [R1+0x8a0], R180 ;  /* 0x0008a0b401007387 */ /* 0x0003e80000100a00 */
[----:B------:R-:W4:Y:S01]  /*3bae0*/  LDL.LU.64 R142, [R1+0x2d8] ;  /* 0x0002d800018e7983 */ /* 0x000f220000300a00 */
[----:B------:R-:W-:-:S03]  /*3baf0*/  IMAD.WIDE R176, R252, 0x4, R176 ;  /* 0x00000004fcb07825 */ /* 0x000fc600078e02b0 */
[----:B------:R-:W4:Y:S01]  /*3bb00*/  LDL.LU.64 R62, [R1+0x298] ;  /* 0x00029800013e7983 */ /* 0x000f220000300a00 */
[----:B------:R-:W-:-:S03]  /*3bb10*/  IMAD.WIDE R172, R252, 0x4, R160 ;  /* 0x00000004fcac7825 */ /* 0x000fc600078e02a0 */
[----:B------:R1:W-:Y:S04]  /*3bb20*/  STL.64 [R1+0x8d8], R178 ;  /* 0x0008d8b201007387 */ /* 0x0003e80000100a00 */
[----:B------:R-:W4:Y:S04]  /*3bb30*/  LDL.LU.64 R126, [R1+0x258] ;  /* 0x00025800017e7983 */ /* 0x000f280000300a00 */
[----:B------:R-:W4:Y:S01]  /*3bb40*/  LDL.LU.64 R94, [R1+0x218] ;  /* 0x00021800015e7983 */ /* 0x000f220000300a00 */
[----:B------:R-:W-:-:S03]  /*3bb50*/  IMAD.WIDE R170, R252, 0x4, R238 ;  /* 0x00000004fcaa7825 */ /* 0x000fc600078e02ee */
[----:B------:R1:W-:Y:S04]  /*3bb60*/  STL.64 [R1+0x910], R176 ;  /* 0x000910b001007387 */ /* 0x0003e80000100a00 */
[----:B------:R-:W4:Y:S01]  /*3bb70*/  LDL.LU.64 R112, [R1+0x1d8] ;  /* 0x0001d80001707983 */ /* 0x000f220000300a00 */
[----:B------:R-:W-:-:S03]  /*3bb80*/  IMAD.WIDE R168, R252, 0x4, R236 ;  /* 0x00000004fca87825 */ /* 0x000fc600078e02ec */
[----:B------:R-:W4:Y:S04]  /*3bb90*/  LDL.LU.64 R110, [R1+0x198] ;  /* 0x00019800016e7983 */ /* 0x000f280000300a00 */
[----:B------:R-:W-:Y:S04]  /*3bba0*/  STL.64 [R1+0x950], R172 ;  /* 0x000950ac01007387 */ /* 0x000fe80000100a00 */
[----:B------:R-:W4:Y:S04]  /*3bbb0*/  LDL.LU.64 R238, [R1+0x158] ;  /* 0x0001580001ee7983 */ /* 0x000f280000300a00 */
[----:B------:R-:W4:Y:S04]  /*3bbc0*/  LDL.LU.64 R236, [R1+0x118] ;  /* 0x0001180001ec7983 */ /* 0x000f280000300a00 */
[----:B------:R-:W-:Y:S04]  /*3bbd0*/  STL.64 [R1+0x9b8], R170 ;  /* 0x0009b8aa01007387 */ /* 0x000fe80000100a00 */
        /* <DEDUP_REMOVED lines=12> */
[----:B------:R-:W-:Y:S01]  /*3bca0*/  LDGSTS.E [R2+0x30e00], desc[UR54][R166.64], P0 ;  /* 0x30e00000a6027fae */ /* 0x000fe20008121876 */
[----:B---3--:R-:W-:-:S03]  /*3bcb0*/  IMAD.WIDE R160, R252, 0x4, R240 ;  /* 0x00000004fca07825 */ /* 0x008fc600078e02f0 */
[----:B------:R-:W3:Y:S04]  /*3bcc0*/  LDL.LU.64 R240, [R1+0x98] ;  /* 0x0000980001f07983 */ /* 0x000ee80000300a00 */
[----:B------:R-:W-:Y:S04]  /*3bcd0*/  STL.64 [R1+0x9f0], R168 ;  /* 0x0009f0a801007387 */ /* 0x000fe80000100a00 */
[----:B------:R-:W-:Y:S01]  /*3bce0*/  LDGSTS.E [R2+0x31600], desc[UR54][R160.64], P0 ;  /* 0x31600000a0027fae */ /* 0x000fe20008121876 */
[----:B----4-:R-:W-:-:S03]  /*3bcf0*/  IMAD.WIDE R158, R252, 0x4, R242 ;  /* 0x00000004fc9e7825 */ /* 0x010fc600078e02f2 */
[----:B------:R-:W4:Y:S04]  /*3bd00*/  LDL.LU.64 R242, [R1+0x58] ;  /* 0x0000580001f27983 */ /* 0x000f280000300a00 */
[----:B------:R-:W-:Y:S01]  /*3bd10*/  LDGSTS.E [R2+0x31e00], desc[UR54][R158.64], P0 ;  /* 0x31e000009e027fae */ /* 0x000fe20008121876 */
[----:B------:R-:W-:-:S03]  /*3bd20*/  IMAD.WIDE R156, R252, 0x4, R244 ;  /* 0x00000004fc9c7825 */ /* 0x000fc600078e02f4 */
[----:B------:R-:W4:Y:S04]  /*3bd30*/  LDL.LU.64 R244, [R1+0x18] ;  /* 0x0000180001f47983 */ /* 0x000f280000300a00 */
[----:B------:R-:W-:Y:S04]  /*3bd40*/  STL.64 [R1+0x9f8], R166 ;  /* 0x0009f8a601007387 */ /* 0x000fe80000100a00 */
        /* <DEDUP_REMOVED lines=47> */
[----:B---3--:R-:W-:-:S05]  /*3c040*/  IMAD.WIDE R102, R252, 0x4, R240 ;  /* 0x00000004fc667825 */ /* 0x008fca00078e02f0 */
[----:B------:R-:W-:Y:S04]  /*3c050*/  STL.64 [R1+0x2c18], R102 ;  /* 0x002c186601007387 */ /* 0x000fe80000100a00 */
[----:B------:R-:W-:Y:S01]  /*3c060*/  LDGSTS.E [R2+0x39600], desc[UR54][R102.64], P0 ;  /* 0x3960000066027fae */ /* 0x000fe20008121876 */
[----:B----4-:R-:W-:-:S04]  /*3c070*/  IMAD.WIDE R94, R252, 0x4, R242 ;  /* 0x00000004fc5e7825 */ /* 0x010fc800078e02f2 */
        /* <DEDUP_REMOVED lines=46> */
[----:B------:R2:W-:Y:S04]  /*3c360*/  LDGSTS.E [R2+0x3fe00], desc[UR54][R4.64], P0 ;  /* 0x3fe0000004027fae */ /* 0x0005e80008121876 */
[----:B------:R-:W4:Y:S01]  /*3c370*/  LDL.LU.64 R218, [R1+0x7b8] ;  /* 0x0007b80001da7983 */ /* 0x000f220000300a00 */
[----:B--2---:R-:W-:-:S03]  /*3c380*/  IMAD.WIDE R4, R252, 0x4, R216 ;  /* 0x00000004fc047825 */ /* 0x004fc600078e02d8 */
[----:B------:R-:W2:Y:S01]  /*3c390*/  LDL.LU.64 R216, [R1+0x780] ;  /* 0x0007800001d87983 */ /* 0x000ea20000300a00 */
[----:B---3--:R-:W-:-:S03]  /*3c3a0*/  IMAD.WIDE R6, R252, 0x4, R182 ;  /* 0x00000004fc067825 */ /* 0x008fc600078e02b6 */
[----:B------:R-:W3:Y:S01]  /*3c3b0*/  LDL.LU.64 R182, [R1+0x748] ;  /* 0x0007480001b67983 */ /* 0x000ee20000300a00 */
[----:B----4-:R-:W-:-:S03]  /*3c3c0*/  IMAD.WIDE R2, R252, 0x4, R180 ;  /* 0x00000004fc027825 */ /* 0x010fc600078e02b4 */
[----:B------:R-:W4:Y:S01]  /*3c3d0*/  LDL.LU.64 R180, [R1+0x710] ;  /* 0x0007100001b47983 */ /* 0x000f220000300a00 */
[----:B------:R-:W-:-:S03]  /*3c3e0*/  IMAD.WIDE R10, R252, 0x4, R240 ;  /* 0x00000004fc0a7825 */ /* 0x000fc600078e02f0 */
        /* <DEDUP_REMOVED lines=8> */
[----:B------:R-:W-:Y:S04]  /*3c470*/  LDGSTS.E [R250+0x21700], desc[UR54][R2.64], P0 ;  /* 0x2170000002fa7fae */ /* 0x000fe80008121876 */
[----:B------:R-:W4:Y:S01]  /*3c480*/  LDL.LU.64 R244, [R1+0x630] ;  /* 0x0006300001f47983 */ /* 0x000f220000300a00 */
[----:B------:R-:W-:-:S04]  /*3c490*/  IMAD.WIDE R14, R252, 0x4, R236 ;  /* 0x00000004fc0e7825 */ /* 0x000fc800078e02ec */
[----:B------:R-:W-:-:S04]  /*3c4a0*/  IMAD.WIDE R30, R252, 0x4, R234 ;  /* 0x00000004fc1e7825 */ /* 0x000fc800078e02ea */
[C---:B------:R-:W-:Y:S02]  /*3c4b0*/  IMAD.WIDE R52, R252.reuse, 0x4, R176 ;  /* 0x00000004fc347825 */ /* 0x040fe400078e02b0 */
[----:B------:R-:W4:Y:S04]  /*3c4c0*/  LDL.LU.64 R176, [R1+0x5f8] ;  /* 0x0005f80001b07983 */ /* 0x000f280000300a00 */
[----:B------:R-:W4:Y:S01]  /*3c4d0*/  LDL.LU.64 R236, [R1+0x5c0] ;  /* 0x0005c00001ec7983 */ /* 0x000f220000300a00 */
[----:B------:R-:W-:-:S03]  /*3c4e0*/  IMAD.WIDE R46, R252, 0x4, R232 ;  /* 0x00000004fc2e7825 */ /* 0x000fc600078e02e8 */
[----:B------:R-:W4:Y:S01]  /*3c4f0*/  LDL.LU.64 R234, [R1+0x588] ;  /* 0x0005880001ea7983 */ /* 0x000f220000300a00 */
[----:B------:R-:W-:-:S03]  /*3c500*/  IMAD.WIDE R62, R252, 0x4, R230 ;  /* 0x00000004fc3e7825 */ /* 0x000fc600078e02e6 */
[----:B------:R-:W4:Y:S01]  /*3c510*/  LDL.LU.64 R232, [R1+0x548] ;  /* 0x0005480001e87983 */ /* 0x000f220000300a00 */
[----:B------:R-:W-:-:S03]  /*3c520*/  IMAD.WIDE R68, R252, 0x4, R228 ;  /* 0x00000004fc447825 */ /* 0x000fc600078e02e4 */
[----:B------:R-:W4:Y:S01]  /*3c530*/  LDL.LU.64 R230, [R1+0x510] ;  /* 0x0005100001e67983 */ /* 0x000f220000300a00 */
[----:B------:R-:W-:-:S04]  /*3c540*/  IMAD.WIDE R94, R252, 0x4, R226 ;  /* 0x00000004fc5e7825 */ /* 0x000fc800078e02e2 */
[----:B------:R-:W-:-:S04]  /*3c550*/  IMAD.WIDE R126, R252, 0x4, R224 ;  /* 0x00000004fc7e7825 */ /* 0x000fc800078e02e0 */
[----:B------:R-:W-:-:S04]  /*3c560*/  IMAD.WIDE R132, R252, 0x4, R222 ;  /* 0x00000004fc847825 */ /* 0x000fc800078e02de */
[----:B------:R-:W-:-:S05]  /*3c570*/  IMAD.WIDE R226, R252, 0x4, R220 ;  /* 0x00000004fce27825 */ /* 0x000fca00078e02dc */
[----:B------:R-:W-:Y:S04]  /*3c580*/  STL.64 [R1+0x4e0], R226 ;  /* 0x0004e0e201007387 */ /* 0x000fe80000100a00 */
[----:B------:R-:W4:Y:S01]  /*3c590*/  LDL.LU.64 R228, [R1+0x4d8] ;  /* 0x0004d80001e47983 */ /* 0x000f220000300a00 */
[----:B------:R-:W-:-:S05]  /*3c5a0*/  IMAD.WIDE R224, R252, 0x4, R218 ;  /* 0x00000004fce07825 */ /* 0x000fca00078e02da */
[----:B------:R-:W-:Y:S01]  /*3c5b0*/  STL.64 [R1+0x518], R224 ;  /* 0x000518e001007387 */ /* 0x000fe20000100a00 */
[----:B--2---:R-:W-:-:S04]  /*3c5c0*/  IMAD.WIDE R222, R252, 0x4, R216 ;  /* 0x00000004fcde7825 */ /* 0x004fc800078e02d8 */
[----:B---3--:R-:W-:-:S04]  /*3c5d0*/  IMAD.WIDE R220, R252, 0x4, R182 ;  /* 0x00000004fcdc7825 */ /* 0x008fc800078e02b6 */
[----:B----4-:R-:W-:-:S04]  /*3c5e0*/  IMAD.WIDE R218, R252, 0x4, R180 ;  /* 0x00000004fcda7825 */ /* 0x010fc800078e02b4 */
[C---:B------:R-:W-:Y:S02]  /*3c5f0*/  IMAD.WIDE R216, R252.reuse, 0x4, R240 ;  /* 0x00000004fcd87825 */ /* 0x040fe400078e02f0 */
[----:B------:R-:W2:Y:S04]  /*3c600*/  LDL.LU.64 R240, [R1+0x490] ;  /* 0x0004900001f07983 */ /* 0x000ea80000300a00 */
[----:B------:R-:W-:Y:S01]  /*3c610*/  STL.64 [R1+0x550], R222 ;  /* 0x000550de01007387 */ /* 0x000fe20000100a00 */
[----:B------:R-:W-:-:S03]  /*3c620*/  IMAD.WIDE R182, R252, 0x4, R178 ;  /* 0x00000004fcb67825 */ /* 0x000fc600078e02b2 */
[----:B------:R-:W-:Y:S01]  /*3c630*/  STL.64 [R1+0x718], R220 ;  /* 0x000718dc01007387 */ /* 0x000fe20000100a00 */
[----:B------:R-:W-:-:S03]  /*3c640*/  IMAD.WIDE R180, R252, 0x4, R242 ;  /* 0x00000004fcb47825 */ /* 0x000fc600078e02f2 */
[----:B------:R-:W3:Y:S04]  /*3c650*/  LDL.LU.64 R242, [R1+0x450] ;  /* 0x0004500001f27983 */ /* 0x000ee80000300a00 */
[----:B------:R-:W-:Y:S01]  /*3c660*/  STL.64 [R1+0x710], R218 ;  /* 0x000710da01007387 */ /* 0x000fe20000100a00 */
[----:B------:R-:W-:-:S03]  /*3c670*/  IMAD.WIDE R178, R252, 0x4, R244 ;  /* 0x00000004fcb27825 */ /* 0x000fc600078e02f4 */
[----:B------:R-:W4:Y:S04]  /*3c680*/  LDL.LU.64 R244, [R1+0x410] ;  /* 0x0004100001f47983 */ /* 0x000f280000300a00 */
[----:B------:R-:W-:Y:S04]  /*3c690*/  STL.64 [R1+0x748], R216 ;  /* 0x000748d801007387 */ /* 0x000fe80000100a00 */
[----:B------:R-:W-:Y:S04]  /*3c6a0*/  STL.64 [R1+0x750], R182 ;  /* 0x000750b601007387 */ /* 0x000fe80000100a00 */
[----:B------:R-:W4:Y:S04]  /*3c6b0*/  LDL.LU.64 R246, [R1+0x3d0] ;  /* 0x0003d00001f67983 */ /* 0x000f280000300a00 */
[----:B------:R-:W4:Y:S01]  /*3c6c0*/  LDL.LU.64 R108, [R1+0x390] ;  /* 0x00039000016c7983 */ /* 0x000f220000300a00 */
[----:B------:R-:W-:-:S03]  /*3c6d0*/  IMAD.WIDE R176, R252, 0x4, R176 ;  /* 0x00000004fcb07825 */ /* 0x000fc600078e02b0 */
[----:B------:R-:W-:Y:S01]  /*3c6e0*/  STL.64 [R1+0x780], R180 ;  /* 0x000780b401007387 */ /* 0x000fe20000100a00 */
[----:B------:R-:W-:-:S03]  /*3c6f0*/  IMAD.WIDE R172, R252, 0x4, R236 ;  /* 0x00000004fcac7825 */ /* 0x000fc600078e02ec */
[----:B------:R-:W4:Y:S04]  /*3c700*/  LDL.LU.64 R140, [R1+0x350] ;  /* 0x00035000018c7983 */ /* 0x000f280000300a00 */
[----:B------:R-:W4:Y:S04]  /*3c710*/  LDL.LU.64 R110, [R1+0x310] ;  /* 0x00031000016e7983 */ /* 0x000f280000300a00 */
[----:B------:R-:W-:Y:S01]  /*3c720*/  STL.64 [R1+0x7b8], R178 ;  /* 0x0007b8b201007387 */ /* 0x000fe20000100a00 */
[----:B------:R-:W-:-:S03]  /*3c730*/  IMAD.WIDE R8, R252, 0x4, R238 ;  /* 0x00000004fc087825 */ /* 0x000fc600078e02ee */
[----:B------:R-:W4:Y:S01]  /*3c740*/  LDL.LU.64 R144, [R1+0x2d0] ;  /* 0x0002d00001907983 */ /* 0x000f220000300a00 */
[----:B------:R-:W-:-:S03]  /*3c750*/  IMAD.WIDE R170, R252, 0x4, R234 ;  /* 0x00000004fcaa7825 */ /* 0x000fc600078e02ea */
[----:B------:R-:W4:Y:S04]  /*3c760*/  LDL.LU.64 R142, [R1+0x290] ;  /* 0x00029000018e7983 */ /* 0x000f280000300a00 */
[----:B------:R1:W-:Y:S01]  /*3c770*/  STL.64 [R1+0x7f0], R176 ;  /* 0x0007f0b001007387 */ /* 0x0003e20000100a00 */
[----:B------:R-:W-:-:S03]  /*3c780*/  IMAD.WIDE R168, R252, 0x4, R232 ;  /* 0x00000004fca87825 */ /* 0x000fc600078e02e8 */
[----:B------:R-:W4:Y:S04]  /*3c790*/  LDL.LU.64 R112, [R1+0x250] ;  /* 0x0002500001707983 */ /* 0x000f280000300a00 */
[----:B------:R-:W4:Y:S04]  /*3c7a0*/  LDL.LU.64 R238, [R1+0x210] ;  /* 0x0002100001ee7983 */ /* 0x000f280000300a00 */
[----:B------:R1:W-:Y:S01]  /*3c7b0*/  STL.64 [R1+0x828], R172 ;  /* 0x000828ac01007387 */ /* 0x0003e20000100a00 */
[----:B------:R-:W-:-:S03]  /*3c7c0*/  IMAD.WIDE R166, R252, 0x4, R230 ;  /* 0x00000004fca67825 */ /* 0x000fc600078e02e6 */
[----:B------:R-:W4:Y:S04]  /*3c7d0*/  LDL.LU.64 R236, [R1+0x1d0] ;  /* 0x0001d00001ec7983 */ /* 0x000f280000300a00 */
[----:B------:R-:W4:Y:S04]  /*3c7e0*/  LDL.LU.64 R234, [R1+0x190] ;  /* 0x0001900001ea7983 */ /* 0x000f280000300a00 */
[----:B------:R-:W-:Y:S04]  /*3c7f0*/  STL.64 [R1+0x860], R170 ;  /* 0x000860aa01007387 */ /* 0x000fe80000100a00 */
[----:B------:R-:W4:Y:S04]  /*3c800*/  LDL.LU.64 R232, [R1+0x150] ;  /* 0x0001500001e87983 */ /* 0x000f280000300a00 */
[----:B------:R-:W4:Y:S04]  /*3c810*/  LDL.LU.64 R230, [R1+0x110] ;  /* 0x0001100001e67983 */ /* 0x000f280000300a00 */
[----:B------:R1:W-:Y:S01]  /*3c820*/  STL.64 [R1+0x548], R168 ;  /* 0x000548a801007387 */ /* 0x0003e20000100a00 */
[----:B------:R-:W-:-:S03]  /*3c830*/  IMAD.WIDE R90, R252, 0x4, R162 ;  /* 0x00000004fc5a7825 */ /* 0x000fc600078e02a2 */
[----:B------:R-:W-:Y:S01]  /*3c840*/  LDGSTS.E [R250+0x21f00], desc[UR54][R8.64], P0 ;  /* 0x21f0000008fa7fae */ /* 0x000fe20008121876 */
[----:B------:R-:W-:-:S03]  /*3c850*/  IMAD.WIDE R164, R252, 0x4, R228 ;  /* 0x00000004fca47825 */ /* 0x000fc600078e02e4 */
[----:B------:R-:W4:Y:S01]  /*3c860*/  LDL.LU.64 R228, [R1+0xd0] ;  /* 0x0000d00001e47983 */ /* 0x000f220000300a00 */
[----:B------:R-:W-:-:S03]  /*3c870*/  IMAD.WIDE R88, R252, 0x4, R146 ;  /* 0x00000004fc587825 */ /* 0x000fc600078e0292 */
[----:B------:R-:W-:Y:S01]  /*3c880*/  LDGSTS.E [R250+0x22700], desc[UR54][R10.64], P0 ;  /* 0x227000000afa7fae */ /* 0x000fe20008121876 */
[----:B------:R-:W-:-:S03]  /*3c890*/  IMAD.WIDE R86, R252, 0x4, R114 ;  /* 0x00000004fc567825 */ /* 0x000fc600078e0272 */
[----:B------:R-:W-:Y:S01]  /*3c8a0*/  LDGSTS.E [R250+0x22f00], desc[UR54][R14.64], P0 ;  /* 0x22f000000efa7fae */ /* 0x000fe20008121876 */
[----:B------:R-:W-:-:S03]  /*3c8b0*/  IMAD.WIDE R84, R252, 0x4, R98 ;  /* 0x00000004fc547825 */ /* 0x000fc600078e0262 */
[----:B------:R-:W-:Y:S04]  /*3c8c0*/  LDGSTS.E [R250+0x23700], desc[UR54][R20.64], P0 ;  /* 0x2370000014fa7fae */ /* 0x000fe80008121876 */
[----:B------:R-:W-:Y:S04]  /*3c8d0*/  LDGSTS.E [R250+0x23f00], desc[UR54][R26.64], P0 ;  /* 0x23f000001afa7fae */ /* 0x000fe80008121876 */
        /* <DEDUP_REMOVED lines=26> */
[----:B------:R-:W-:Y:S04]  /*3ca80*/  LDGSTS.E [R250+0x30700], desc[UR54][R166.64], P0 ;  /* 0x30700000a6fa7fae */ /* 0x000fe80008121876 */
[----:B------:R1:W-:Y:S01]  /*3ca90*/  LDGSTS.E [R250+0x30f00], desc[UR54][R164.64], P0 ;  /* 0x30f00000a4fa7fae */ /* 0x0003e20008121876 */
[----:B--2---:R-:W-:-:S03]  /*3caa0*/  IMAD.WIDE R160, R252, 0x4, R240 ;  /* 0x00000004fca07825 */ /* 0x004fc600078e02f0 */
[----:B------:R-:W2:Y:S04]  /*3cab0*/  LDL.LU.64 R240, [R1+0x90] ;  /* 0x0000900001f07983 */ /* 0x000ea80000300a00 */
[----:B------:R-:W-:Y:S04]  /*3cac0*/  STL.64 [R1+0x510], R166 ;  /* 0x000510a601007387 */ /* 0x000fe80000100a00 */
[----:B------:R1:W-:Y:S01]  /*3cad0*/  LDGSTS.E [R250+0x31700], desc[UR54][R160.64], P0 ;  /* 0x31700000a0fa7fae */ /* 0x0003e20008121876 */
[----:B---3--:R-:W-:-:S03]  /*3cae0*/  IMAD.WIDE R158, R252, 0x4, R242 ;  /* 0x00000004fc9e7825 */ /* 0x008fc600078e02f2 */
[----:B------:R-:W3:Y:S04]  /*3caf0*/  LDL.LU.64 R242, [R1+0x50] ;  /* 0x0000500001f27983 */ /* 0x000ee80000300a00 */
[----:B------:R-:W-:Y:S01]  /*3cb00*/  LDGSTS.E [R250+0x31f00], desc[UR54][R158.64], P0 ;  /* 0x31f000009efa7fae */ /* 0x000fe20008121876 */
[----:B----4-:R-:W-:-:S03]  /*3cb10*/  IMAD.WIDE R156, R252, 0x4, R244 ;  /* 0x00000004fc9c7825 */ /* 0x010fc600078e02f4 */
[----:B------:R-:W4:Y:S04]  /*3cb20*/  LDL.LU.64 R244, [R1+0x10] ;  /* 0x0000100001f47983 */ /* 0x000f280000300a00 */
[----:B------:R1:W-:Y:S04]  /*3cb30*/  STL.64 [R1+0x898], R164 ;  /* 0x000898a401007387 */ /* 0x0003e80000100a00 */
[----:B------:R1:W-:Y:S01]  /*3cb40*/  STL.64 [R1+0x8d0], R160 ;  /* 0x0008d0a001007387 */ /* 0x0003e20000100a00 */
[----:B------:R-:W-:-:S03]  /*3cb50*/  IMAD.WIDE R154, R252, 0x4, R246 ;  /* 0x00000004fc9a7825 */ /* 0x000fc600078e02f6 */
[----:B------:R-:W-:Y:S01]  /*3cb60*/  STL.64 [R1+0x908], R158 ;  /* 0x0009089e01007387 */ /* 0x000fe20000100a00 */
[----:B------:R-:W-:-:S03]  /*3cb70*/  IMAD.WIDE R152, R252, 0x4, R108 ;  /* 0x00000004fc987825 */ /* 0x000fc600078e026c */
[----:B------:R1:W-:Y:S01]  /*3cb80*/  STL.64 [R1+0x940], R156 ;  /* 0x0009409c01007387 */ /* 0x0003e20000100a00 */
[----:B------:R-:W-:-:S03]  /*3cb90*/  IMAD.WIDE R150, R252, 0x4, R140 ;  /* 0x00000004fc967825 */ /* 0x000fc600078e028c */
[----:B------:R-:W-:Y:S01]  /*3cba0*/  STL.64 [R1+0x948], R154 ;  /* 0x0009489a01007387 */ /* 0x000fe20000100a00 */
[----:B------:R-:W-:-:S03]  /*3cbb0*/  IMAD.WIDE R148, R252, 0x4, R110 ;  /* 0x00000004fc947825 */ /* 0x000fc600078e026e */
[----:B------:R1:W-:Y:S04]  /*3cbc0*/  STL.64 [R1+0x978], R152 ;  /* 0x0009789801007387 */ /* 0x0003e80000100a00 */
[----:B------:R-:W-:Y:S01]  /*3cbd0*/  STL.64 [R1+0x980], R150 ;  /* 0x0009809601007387 */ /* 0x000fe20000100a00 */
[----:B------:R-:W-:-:S03]  /*3cbe0*/  IMAD.WIDE R144, R252, 0x4, R144 ;  /* 0x00000004fc907825 */ /* 0x000fc600078e0290 */
[----:B------:R1:W-:Y:S01]  /*3cbf0*/  STL.64 [R1+0x9b0], R148 ;  /* 0x0009b09401007387 */ /* 0x0003e20000100a00 */
[----:B------:R-:W-:-:S03]  /*3cc00*/  IMAD.WIDE R142, R252, 0x4, R142 ;  /* 0x00000004fc8e7825 */ /* 0x000fc600078e028e */
[----:B------:R1:W-:Y:S04]  /*3cc10*/  STL.64 [R1+0x9e0], R144 ;  /* 0x0009e09001007387 */ /* 0x0003e80000100a00 */
[----:B------:R1:W-:Y:S01]  /*3cc20*/  LDGSTS.E [R250+0x32700], desc[UR54][R156.64], P0 ;  /* 0x327000009cfa7fae */ /* 0x0003e20008121876 */
[----:B------:R-:W-:-:S03]  /*3cc30*/  IMAD.WIDE R140, R252, 0x4, R112 ;  /* 0x00000004fc8c7825 */ /* 0x000fc600078e0270 */
[----:B------:R-:W-:Y:S01]  /*3cc40*/  STL.64 [R1+0x9e8], R142 ;  /* 0x0009e88e01007387 */ /* 0x000fe20000100a00 */
[----:B------:R-:W-:-:S03]  /*3cc50*/  IMAD.WIDE R118, R252, 0x4, R238 ;  /* 0x00000004fc767825 */ /* 0x000fc600078e02ee */
[----:B------:R1:W-:Y:S01]  /*3cc60*/  STL.64 [R1+0xa20], R140 ;  /* 0x000a208c01007387 */ /* 0x0003e20000100a00 */
[----:B------:R-:W-:-:S03]  /*3cc70*/  IMAD.WIDE R116, R252, 0x4, R236 ;  /* 0x00000004fc747825 */ /* 0x000fc600078e02ec */
[----:B------:R-:W-:Y:S01]  /*3cc80*/  STL.64 [R1+0xa58], R118 ;  /* 0x000a587601007387 */ /* 0x000fe20000100a00 */
[----:B------:R-:W-:-:S03]  /*3cc90*/  IMAD.WIDE R112, R252, 0x4, R234 ;  /* 0x00000004fc707825 */ /* 0x000fc600078e02ea */
[----:B------:R1:W-:Y:S01]  /*3cca0*/  STL.64 [R1+0xa90], R116 ;  /* 0x000a907401007387 */ /* 0x0003e20000100a00 */
[----:B------:R-:W-:-:S03]  /*3ccb0*/  IMAD.WIDE R110, R252, 0x4, R232 ;  /* 0x00000004fc6e7825 */ /* 0x000fc600078e02e8 */
[----:B------:R1:W-:Y:S01]  /*3ccc0*/  STL.64 [R1+0xac8], R112 ;  /* 0x000ac87001007387 */ /* 0x0003e20000100a00 */
[----:B------:R-:W-:-:S03]  /*3ccd0*/  IMAD.WIDE R108, R252, 0x4, R230 ;  /* 0x00000004fc6c7825 */ /* 0x000fc600078e02e6 */
[----:B------:R-:W-:Y:S04]  /*3cce0*/  STL.64 [R1+0xb00], R110 ;  /* 0x000b006e01007387 */ /* 0x000fe80000100a00 */
[----:B------:R1:W-:Y:S04]  /*3ccf0*/  STL.64 [R1+0xb38], R108 ;  /* 0x000b386c01007387 */ /* 0x0003e80000100a00 */
[----:B------:R-:W-:Y:S01]  /*3cd00*/  LDGSTS.E [R250+0x32f00], desc[UR54][R154.64], P0 ;  /* 0x32f000009afa7fae */ /* 0x000fe20008121876 */
[----:B------:R-:W-:-:S03]  /*3cd10*/  IMAD.WIDE R106, R252, 0x4, R228 ;  /* 0x00000004fc6a7825 */ /* 0x000fc600078e02e4 */
[----:B------:R1:W-:Y:S04]  /*3cd20*/  LDGSTS.E [R250+0x33700], desc[UR54][R152.64], P0 ;  /* 0x3370000098fa7fae */ /* 0x0003e80008121876 */
[----:B------:R-:W-:Y:S04]  /*3cd30*/  STL.64 [R1+0xb40], R106 ;  /* 0x000b406a01007387 */ /* 0x000fe80000100a00 */
[----:B------:R-:W-:Y:S04]  /*3cd40*/  LDGSTS.E [R250+0x33f00], desc[UR54][R150.64], P0 ;  /* 0x33f0000096fa7fae */ /* 0x000fe80008121876 */
[----:B------:R1:W-:Y:S04]  /*3cd50*/  LDGSTS.E [R250+0x34700], desc[UR54][R148.64], P0 ;  /* 0x3470000094fa7fae */ /* 0x0003e80008121876 */
[----:B------:R1:W-:Y:S04]  /*3cd60*/  LDGSTS.E [R250+0x34f00], desc[UR54][R144.64], P0 ;  /* 0x34f0000090fa7fae */ /* 0x0003e80008121876 */
[----:B------:R-:W-:Y:S04]  /*3cd70*/  LDGSTS.E [R250+0x35700], desc[UR54][R142.64], P0 ;  /* 0x357000008efa7fae */ /* 0x000fe80008121876 */
[----:B------:R1:W-:Y:S04]  /*3cd80*/  LDGSTS.E [R250+0x35f00], desc[UR54][R140.64], P0 ;  /* 0x35f000008cfa7fae */ /* 0x0003e80008121876 */
[----:B------:R-:W-:Y:S04]  /*3cd90*/  LDGSTS.E [R250+0x36700], desc[UR54][R118.64], P0 ;  /* 0x3670000076fa7fae */ /* 0x000fe80008121876 */
[----:B------:R1:W-:Y:S04]  /*3cda0*/  LDGSTS.E [R250+0x36f00], desc[UR54][R116.64], P0 ;  /* 0x36f0000074fa7fae */ /* 0x0003e80008121876 */
[----:B------:R1:W-:Y:S01]  /*3cdb0*/  LDGSTS.E [R250+0x37700], desc[UR54][R112.64], P0 ;  /* 0x3770000070fa7fae */ /* 0x0003e20008121876 */
[----:B------:R-:W-:-:S03]  /*3cdc0*/  IMAD.WIDE R130, R252, 0x4, R130 ;  /* 0x00000004fc827825 */ /* 0x000fc600078e0282 */
[----:B------:R-:W-:Y:S04]  /*3cdd0*/  LDGSTS.E [R250+0x37f00], desc[UR54][R110.64], P0 ;  /* 0x37f000006efa7fae */ /* 0x000fe80008121876 */
[----:B------:R1:W-:Y:S04]  /*3cde0*/  LDGSTS.E [R250+0x38700], desc[UR54][R108.64], P0 ;  /* 0x387000006cfa7fae */ /* 0x0003e80008121876 */
[----:B------:R-:W-:Y:S01]  /*3cdf0*/  LDGSTS.E [R250+0x38f00], desc[UR54][R106.64], P0 ;  /* 0x38f000006afa7fae */ /* 0x000fe20008121876 */
[----:B--2---:R-:W-:-:S05]  /*3ce00*/  IMAD.WIDE R104, R252, 0x4, R240 ;  /* 0x00000004fc687825 */ /* 0x004fca00078e02f0 */
[----:B------:R2:W-:Y:S01]  /*3ce10*/  STL.64 [R1+0xb70], R104 ;  /* 0x000b706801007387 */ /* 0x0005e20000100a00 */
[----:B------:R-:W-:-:S03]  /*3ce20*/  IMAD.WIDE R98, R252, 0x4, R82 ;  /* 0x00000004fc627825 */ /* 0x000fc600078e0252 */
[----:B------:R2:W-:Y:S01]  /*3ce30*/  LDGSTS.E [R250+0x39700], desc[UR54][R104.64], P0 ;  /* 0x3970000068fa7fae */ /* 0x0005e20008121876 */
[----:B---3--:R-:W-:-:S04]  /*3ce40*/  IMAD.WIDE R102, R252, 0x4, R242 ;  /* 0x00000004fc667825 */ /* 0x008fc800078e02f2 */
[C---:B----4-:R-:W-:Y:S01]  /*3ce50*/  IMAD.WIDE R100, R252.reuse, 0x4, R244 ;  /* 0x00000004fc647825 */ /* 0x050fe200078e02f4 */
[----:B------:R-:W-:Y:S01]  /*3ce60*/  STL.64 [R1+0xb78], R102 ;  /* 0x000b786601007387 */ /* 0x000fe20000100a00 */
[----:B------:R-:W3:Y:S03]  /*3ce70*/  LDC R245, c[0x0][0x230] ;  /* 0x00008c00fff57b82 */ /* 0x000ee60000000800 */
[----:B------:R4:W-:Y:S04]  /*3ce80*/  STL.64 [R1+0xba8], R100 ;  /* 0x000ba86401007387 */ /* 0x0009e80000100a00 */
[----:B------:R-:W-:Y:S04]  /*3ce90*/  STL.64 [R1+0xbb0], R90 ;  /* 0x000bb05a01007387 */ /* 0x000fe80000100a00 */
[----:B------:R4:W-:Y:S04]  /*3cea0*/  STL.64 [R1+0xbe0], R88 ;  /* 0x000be05801007387 */ /* 0x0009e80000100a00 */
[----:B------:R-:W-:Y:S04]  /*3ceb0*/  STL.64 [R1+0xc18], R86 ;  /* 0x000c185601007387 */ /* 0x000fe80000100a00 */
[----:B------:R4:W-:Y:S04]  /*3cec0*/  STL.64 [R1+0xbe8], R84 ;  /* 0x000be85401007387 */ /* 0x0009e80000100a00 */
[----:B------:R1:W-:Y:S04]  /*3ced0*/  STL [R1+0x4c8], RZ ;  /* 0x0004c8ff01007387 */ /* 0x0003e80000100800 */
        /* <DEDUP_REMOVED lines=794> */
[----:B------:R1:W-:Y:S01]  /*40080*/  STL [R1+0xf4], RZ ;  /* 0x0000f4ff01007387 */ /* 0x0003e20000100800 */
[----:B------:R-:W-:-:S03]  /*40090*/  IMAD.WIDE R82, R252, 0x4, R66 ;  /* 0x00000004fc527825 */ /* 0x000fc600078e0242 */
[----:B------:R-:W-:Y:S04]  /*400a0*/  LDGSTS.E [R250+0x39f00], desc[UR54][R102.64], P0 ;  /* 0x39f0000066fa7fae */ /* 0x000fe80008121876 */
[----:B------:R1:W-:Y:S01]  /*400b0*/  STL [R1+0xf8], RZ ;  /* 0x0000f8ff01007387 */ /* 0x0003e20000100800 */
[----:B------:R-:W-:-:S03]  /*400c0*/  IMAD.WIDE R66, R252, 0x4, R50 ;  /* 0x00000004fc427825 */ /* 0x000fc600078e0232 */
[----:B------:R4:W-:Y:S04]  /*400d0*/  LDGSTS.E [R250+0x3a700], desc[UR54][R100.64], P0 ;  /* 0x3a70000064fa7fae */ /* 0x0009e80008121876 */
[----:B------:R1:W-:Y:S01]  /*400e0*/  STL [R1+0xfc], RZ ;  /* 0x0000fcff01007387 */ /* 0x0003e20000100800 */
[----:B------:R-:W-:-:S03]  /*400f0*/  IMAD.WIDE R50, R252, 0x4, R34 ;  /* 0x00000004fc327825 */ /* 0x000fc600078e0222 */
[----:B------:R-:W-:Y:S04]  /*40100*/  LDGSTS.E [R250+0x3af00], desc[UR54][R90.64], P0 ;  /* 0x3af000005afa7fae */ /* 0x000fe80008121876 */
[----:B------:R1:W-:Y:S01]  /*40110*/  STL [R1+0xe0], RZ ;  /* 0x0000e0ff01007387 */ /* 0x0003e20000100800 */
[----:B------:R-:W-:-:S03]  /*40120*/  IMAD.WIDE R34, R252, 0x4, R18 ;  /* 0x00000004fc227825 */ /* 0x000fc600078e0212 */
[----:B------:R-:W-:Y:S04]  /*40130*/  LDGSTS.E [R250+0x3b700], desc[UR54][R88.64], P0 ;  /* 0x3b70000058fa7fae */ /* 0x000fe80008121876 */
[----:B------:R1:W-:Y:S01]  /*40140*/  STL [R1+0xe4], RZ ;  /* 0x0000e4ff01007387 */ /* 0x0003e20000100800 */
[----:B------:R-:W-:-:S03]  /*40150*/  IMAD.WIDE R18, R252, 0x4, R174 ;  /* 0x00000004fc127825 */ /* 0x000fc600078e02ae */
[----:B------:R-:W-:Y:S04]  /*40160*/  LDGSTS.E [R250+0x3bf00], desc[UR54][R130.64], P0 ;  /* 0x3bf0000082fa7fae */ /* 0x000fe80008121876 */
[----:B------:R1:W-:Y:S04]  /*40170*/  STL [R1+0xe8], RZ ;  /* 0x0000e8ff01007387 */ /* 0x0003e80000100800 */
        /* <DEDUP_REMOVED lines=14> */
[----:B------:R4:W-:Y:S04]  /*40260*/  LDGSTS.E [R250+0x3ff00], desc[UR54][R18.64], P0 ;  /* 0x3ff0000012fa7fae */ /* 0x0009e80008121876 */
[----:B------:R1:W-:Y:S04]  /*40270*/  STL [R1+0xfb8], RZ ;  /* 0x000fb8ff01007387 */ /* 0x0003e80000100800 */
[----:B------:R1:W-:Y:S04]  /*40280*/  STL [R1+0xfbc], RZ ;  /* 0x000fbcff01007387 */ /* 0x0003e80000100800 */
[----:B------:R-:W0:Y:S01]  /*40290*/  LDGDEPBAR ;  /* 0x00000000000079af */ /* 0x000e220000000000 */
[----:B---3--:R-:W-:Y:S01]  /*402a0*/  VIADD R245, R245, 0x3f ;  /* 0x0000003ff5f57836 */ /* 0x008fe20000000000 */
[----:B------:R-:W-:-:S02]  /*402b0*/  CS2R R232, SRZ ;  /* 0x0000000000e87805 */ /* 0x000fc4000001ff00 */
[----:B------:R-:W-:Y:S02]  /*402c0*/  CS2R R234, SRZ ;  /* 0x0000000000ea7805 */ /* 0x000fe4000001ff00 */
[----:B------:R-:W-:Y:S02]  /*402d0*/  CS2R R228, SRZ ;  /* 0x0000000000e47805 */ /* 0x000fe4000001ff00 */
[----:B------:R-:W-:Y:S02]  /*402e0*/  CS2R R230, SRZ ;  /* 0x0000000000e67805 */ /* 0x000fe4000001ff00 */
[----:B-1----:R-:W-:Y:S02]  /*402f0*/  CS2R R176, SRZ ;  /* 0x0000000000b07805 */ /* 0x002fe4000001ff00 */
[----:B------:R-:W-:Y:S02]  /*40300*/  CS2R R178, SRZ ;  /* 0x0000000000b27805 */ /* 0x000fe4000001ff00 */
[----:B------:R-:W-:-:S02]  /*40310*/  CS2R R172, SRZ ;  /* 0x0000000000ac7805 */ /* 0x000fc4000001ff00 */
[----:B------:R-:W-:Y:S02]  /*40320*/  CS2R R174, SRZ ;  /* 0x0000000000ae7805 */ /* 0x000fe4000001ff00 */
[----:B------:R-:W-:Y:S02]  /*40330*/  CS2R R168, SRZ ;  /* 0x0000000000a87805 */ /* 0x000fe4000001ff00 */
[----:B------:R-:W-:Y:S02]  /*40340*/  CS2R R170, SRZ ;  /* 0x0000000000aa7805 */ /* 0x000fe4000001ff00 */
[----:B------:R-:W-:Y:S02]  /*40350*/  CS2R R164, SRZ ;  /* 0x0000000000a47805 */ /* 0x000fe4000001ff00 */
        /* <DEDUP_REMOVED lines=19> */
[----:B--2---:R-:W-:-:S02]  /*40490*/  CS2R R104, SRZ ;  /* 0x0000000000687805 */ /* 0x004fc4000001ff00 */
[----:B------:R-:W-:Y:S02]  /*404a0*/  CS2R R106, SRZ ;  /* 0x00000000006a7805 */ /* 0x000fe4000001ff00 */
[----:B----4-:R-:W-:Y:S02]  /*404b0*/  CS2R R100, SRZ ;  /* 0x0000000000647805 */ /* 0x010fe4000001ff00 */
[----:B------:R-:W-:Y:S02]  /*404c0*/  CS2R R102, SRZ ;  /* 0x0000000000667805 */ /* 0x000fe4000001ff00 */
[----:B------:R-:W-:Y:S02]  /*404d0*/  CS2R R180, SRZ ;  /* 0x0000000000b47805 */ /* 0x000fe4000001ff00 */
[----:B------:R-:W-:Y:S02]  /*404e0*/  CS2R R182, SRZ ;  /* 0x0000000000b67805 */ /* 0x000fe4000001ff00 */
[----:B------:R-:W-:Y:S01]  /*404f0*/  ISETP.GE.AND P0, PT, R245, 0x40, PT ;  /* 0x00000040f500780c */ /* 0x000fe20003f06270 */
[----:B------:R1:W-:Y:S01]  /*40500*/  STL [R1+0xfa0], RZ ;  /* 0x000fa0ff01007387 */ /* 0x0003e20000100800 */
[----:B------:R-:W-:-:S02]  /*40510*/  CS2R R244, SRZ ;  /* 0x0000000000f47805 */ /* 0x000fc4000001ff00 */
[----:B------:R-:W-:Y:S02]  /*40520*/  CS2R R246, SRZ ;  /* 0x0000000000f67805 */ /* 0x000fe4000001ff00 */
[----:B------:R-:W-:Y:S01]  /*40530*/  CS2R R240, SRZ ;  /* 0x0000000000f07805 */ /* 0x000fe2000001ff00 */
[----:B------:R1:W-:Y:S01]  /*40540*/  STL [R1+0xfa4], RZ ;  /* 0x000fa4ff01007387 */ /* 0x0003e20000100800 */
[----:B------:R-:W-:Y:S02]  /*40550*/  CS2R R242, SRZ ;  /* 0x0000000000f27805 */ /* 0x000fe4000001ff00 */
[----:B------:R-:W-:Y:S02]  /*40560*/  CS2R R236, SRZ ;  /* 0x0000000000ec7805 */ /* 0x000fe4000001ff00 */
[----:B------:R-:W-:Y:S01]  /*40570*/  CS2R R238, SRZ ;  /* 0x0000000000ee7805 */ /* 0x000fe2000001ff00 */
        /* <DEDUP_REMOVED lines=42> */
[----:B------:R1:W-:Y:S04]  /*40820*/  STL [R1], RZ ;  /* 0x000000ff01007387 */ /* 0x0003e80000100800 */
        /* <DEDUP_REMOVED lines=71> */
[----:B------:R-:W-:Y:S05]  /*40ca0*/  @!P0 BRA `(.L_x_0) ;  /* 0x0000062000208947 */ /* 0x000fea0003800000 */
[----:B------:R-:W2:Y:S04]  /*40cb0*/  LDL.LU.64 R88, [R1+0x17e0] ;  /* 0x0017e00001587983 */ /* 0x000ea80000300a00 */
        /* <DEDUP_REMOVED lines=10> */
[----:B--2---:R2:W-:Y:S01]  /*40d60*/  STL [R1+0x2008], R88 ;  /* 0x0020085801007387 */ /* 0x0045e20000100800 */
[----:B------:R-:W-:-:S03]  /*40d70*/  IMAD.MOV.U32 R100, RZ, RZ, R89 ;  /* 0x000000ffff647224 */ /* 0x000fc600078e0059 */
[----:B--2---:R-:W2:Y:S04]  /*40d80*/  LDL.LU.64 R88, [R1+0xd08] ;  /* 0x000d080001587983 */ /* 0x004ea80000300a00 */
[----:B------:R1:W-:Y:S04]  /*40d90*/  STL [R1+0x2004], R100 ;  /* 0x0020046401007387 */ /* 0x0003e80000100800 */
[----:B---3--:R3:W-:Y:S01]  /*40da0*/  STL [R1+0x2010], R90 ;  /* 0x0020105a01007387 */ /* 0x0087e20000100800 */
[----:B-1----:R-:W-:-:S03]  /*40db0*/  IMAD.MOV.U32 R100, RZ, RZ, R91 ;  /* 0x000000ffff647224 */ /* 0x002fc600078e005b */
[----:B---3--:R-:W3:Y:S04]  /*40dc0*/  LDL.LU.64 R90, [R1+0xc98] ;  /* 0x000c9800015a7983 */ /* 0x008ee80000300a00 */
[----:B------:R1:W-:Y:S04]  /*40dd0*/  STL [R1+0x200c], R100 ;  /* 0x00200c6401007387 */ /* 0x0003e80000100800 */
[----:B----4-:R4:W-:Y:S01]  /*40de0*/  STL [R1+0x2018], R222 ;  /* 0x002018de01007387 */ /* 0x0109e20000100800 */
[----:B-1----:R-:W-:-:S03]  /*40df0*/  IMAD.MOV.U32 R100, RZ, RZ, R223 ;  /* 0x000000ffff647224 */ /* 0x002fc600078e00df */
[----:B----4-:R-:W4:Y:S04]  /*40e00*/  LDL.LU.64 R222, [R1+0xca8] ;  /* 0x000ca80001de7983 */ /* 0x010f280000300a00 */
[----:B------:R1:W-:Y:S04]  /*40e10*/  STL [R1+0x2014], R100 ;  /* 0x0020146401007387 */ /* 0x0003e80000100800 */
[----:B------:R1:W-:Y:S02]  /*40e20*/  STL [R1+0x2020], R250 ;  /* 0x002020fa01007387 */ /* 0x0003e40000100800 */
[----:B-1----:R-:W-:-:S02]  /*40e30*/  MOV R100, R251 ;  /* 0x000000fb00647202 */ /* 0x002fc40000000f00 */
[----:B------:R-:W4:Y:S04]  /*40e40*/  LDL.LU.64 R250, [R1+0xc60] ;  /* 0x000c600001fa7983 */ /* 0x000f280000300a00 */
[----:B------:R1:W-:Y:S04]  /*40e50*/  STL [R1+0x201c], R100 ;  /* 0x00201c6401007387 */ /* 0x0003e80000100800 */
[----:B------:R1:W-:Y:S02]  /*40e60*/  STL [R1+0x2028], R224 ;  /* 0x002028e001007387 */ /* 0x0003e40000100800 */
[----:B-1----:R-:W-:-:S02]  /*40e70*/  IMAD.MOV.U32 R100, RZ, RZ, R225 ;  /* 0x000000ffff647224 */ /* 0x002fc400078e00e1 */
        /* <DEDUP_REMOVED lines=26> */
[----:B--2---:R2:W-:Y:S01]  /*41020*/  STL [R1+0x2060], R88 ;  /* 0x0020605801007387 */ /* 0x0045e20000100800 */
[----:B-1----:R-:W-:-:S03]  /*41030*/  IMAD.MOV.U32 R100, RZ, RZ, R89 ;  /* 0x000000ffff647224 */ /* 0x002fc600078e0059 */
        /* <DEDUP_REMOVED lines=86> */
[----:B--2---:R2:W-:Y:S01]  /*415a0*/  STL [R1+0x2110], R88 ;  /* 0x0021105801007387 */ /* 0x0045e20000100800 */
[----:B-1----:R-:W-:-:S03]  /*415b0*/  MOV R100, R89 ;  /* 0x0000005900647202 */ /* 0x002fc60000000f00 */
        /* <DEDUP_REMOVED lines=34> */
[----:B------:R-:W-:Y:S04]  /*417e0*/  STL [R1+0x2158], R218 ;  /* 0x002158da01007387 */ /* 0x000fe80000100800 */
[----:B------:R-:W4:Y:S01]  /*417f0*/  LDL.LU.64 R248, [R1+0xd88] ;  /* 0x000d880001f87983 */ /* 0x000f220000300a00 */
[----:B-1----:R-:W-:-:S05]  /*41800*/  IMAD.MOV.U32 R100, RZ, RZ, R219 ;  /* 0x000000ffff647224 */ /* 0x002fca00078e00db */
[----:B------:R1:W-:Y:S04]  /*41810*/  STL [R1+0x2154], R100 ;  /* 0x0021546401007387 */ /* 0x0003e80000100800 */
[----:B------:R2:W-:Y:S01]  /*41820*/  STL [R1+0x2160], R220 ;  /* 0x002160dc01007387 */ /* 0x0005e20000100800 */
[----:B-1----:R-:W-:-:S03]  /*41830*/  IMAD.MOV.U32 R100, RZ, RZ, R221 ;  /* 0x000000ffff647224 */ /* 0x002fc600078e00dd */
[----:B------:R-:W4:Y:S04]  /*41840*/  LDL.LU.64 R218, [R1+0xd10] ;  /* 0x000d100001da7983 */ /* 0x000f280000300a00 */
[----:B------:R-:W-:Y:S04]  /*41850*/  STL [R1+0x215c], R100 ;  /* 0x00215c6401007387 */ /* 0x000fe80000100800 */
[----:B--2---:R1:W-:Y:S04]  /*41860*/  STL [R1+0x2168], R88 ;  /* 0x0021685801007387 */ /* 0x0043e80000100800 */
[----:B------:R-:W2:Y:S01]  /*41870*/  LDL.LU.64 R220, [R1+0xd28] ;  /* 0x000d280001dc7983 */ /* 0x000ea20000300a00 */
[----:B-1----:R-:W-:-:S05]  /*41880*/  IMAD.MOV.U32 R88, RZ, RZ, R89 ;  /* 0x000000ffff587224 */ /* 0x002fca00078e0059 */
[----:B------:R1:W-:Y:S04]  /*41890*/  STL [R1+0x2164], R88 ;  /* 0x0021645801007387 */ /* 0x0003e80000100800 */
[----:B---3--:R3:W-:Y:S04]  /*418a0*/  STL [R1+0x2170], R90 ;  /* 0x0021705a01007387 */ /* 0x0087e80000100800 */
[----:B-1----:R-:W2:Y:S01]  /*418b0*/  LDL.LU.64 R88, [R1+0x16e8] ;  /* 0x0016e80001587983 */ /* 0x002ea20000300a00 */
[----:B---3--:R-:W-:-:S03]  /*418c0*/  MOV R90, R91 ;  /* 0x0000005b005a7202 */ /* 0x008fc60000000f00 */
[----:B----4-:R-:W-:Y:S01]  /*418d0*/  STL [R1+0x2178], R222 ;  /* 0x002178de01007387 */ /* 0x010fe20000100800 */
[----:B------:R-:W-:-:S03]  /*418e0*/  IMAD.MOV.U32 R100, RZ, RZ, R223 ;  /* 0x000000ffff647224 */ /* 0x000fc600078e00df */
[----:B------:R1:W-:Y:S04]  /*418f0*/  STL [R1+0x216c], R90 ;  /* 0x00216c5a01007387 */ /* 0x0003e80000100800 */
[----:B-1----:R-:W3:Y:S04]  /*41900*/  LDL.LU.64 R90, [R1+0x16f8] ;  /* 0x0016f800015a7983 */ /* 0x002ee80000300a00 */
[----:B------:R-:W-:Y:S04]  /*41910*/  STL [R1+0x2180], R250 ;  /* 0x002180fa01007387 */ /* 0x000fe80000100800 */
[----:B------:R1:W-:Y:S04]  /*41920*/  STL [R1+0x2174], R100 ;  /* 0x0021746401007387 */ /* 0x0003e80000100800 */
[----:B------:R-:W4:Y:S01]  /*41930*/  LDL.LU.64 R222, [R1+0x16a0] ;  /* 0x0016a00001de7983 */ /* 0x000f220000300a00 */
[----:B-1----:R-:W-:-:S03]  /*41940*/  IMAD.MOV.U32 R100, RZ, RZ, R251 ;  /* 0x000000ffff647224 */ /* 0x002fc600078e00fb */
[----:B------:R-:W-:Y:S04]  /*41950*/  STL [R1+0x2188], R224 ;  /* 0x002188e001007387 */ /* 0x000fe80000100800 */
[----:B------:R1:W-:Y:S02]  /*41960*/  STL [R1+0x217c], R100 ;  /* 0x00217c6401007387 */ /* 0x0003e40000100800 */
[----:B-1----:R-:W-:Y:S02]  /*41970*/  IMAD.MOV.U32 R100, RZ, RZ, R225 ;  /* 0x000000ffff647224 */ /* 0x002fe400078e00e1 */
        /* <DEDUP_REMOVED lines=10> */
[----:B------:R1:W-:Y:S04]  /*41a20*/  STL [R1+0x21a0], R216 ;  /* 0x0021a0d801007387 */ /* 0x0003e80000100800 */
[----:B------:R-:W4:Y:S01]  /*41a30*/  LDL.LU.64 R250, [R1+0xd40] ;  /* 0x000d400001fa7983 */ /* 0x000f220000300a00 */
[----:B-1----:R-:W-:-:S03]  /*41a40*/  MOV R100, R217 ;  /* 0x000000d900647202 */ /* 0x002fc60000000f00 */
[----:B------:R1:W-:Y:S04]  /*41a50*/  STL [R1+0x21a8], R86 ;  /* 0x0021a85601007387 */ /* 0x0003e80000100800 */
[----:B------:R1:W-:Y:S04]  /*41a60*/  STL [R1+0x219c], R100 ;  /* 0x00219c6401007387 */ /* 0x0003e80000100800 */
[----:B------:R-:W4:Y:S01]  /*41a70*/  LDL.LU.64 R216, [R1+0xd58] ;  /* 0x000d580001d87983 */ /* 0x000f220000300a00 */
[----:B-1----:R-:W-:-:S03]  /*41a80*/  IMAD.MOV.U32 R86, RZ, RZ, R87 ;  /* 0x000000ffff567224 */ /* 0x002fc600078e0057 */
[----:B------:R-:W-:Y:S01]  /*41a90*/  STL [R1+0x21b0], R248 ;  /* 0x0021b0f801007387 */ /* 0x000fe20000100800 */
[----:B------:R-:W-:-:S03]  /*41aa0*/  IMAD.MOV.U32 R100, RZ, RZ, R249 ;  /* 0x000000ffff647224 */ /* 0x000fc600078e00f9 */
[----:B------:R1:W-:Y:S04]  /*41ab0*/  STL [R1+0x21a4], R86 ;  /* 0x0021a45601007387 */ /* 0x0003e80000100800 */
[----:B-1----:R-:W4:Y:S04]  /*41ac0*/  LDL.LU.64 R86, [R1+0x1708] ;  /* 0x0017080001567983 */ /* 0x002f280000300a00 */
[----:B------:R-:W-:Y:S04]  /*41ad0*/  STL [R1+0x21b8], R218 ;  /* 0x0021b8da01007387 */ /* 0x000fe80000100800 */
[----:B------:R1:W-:Y:S02]  /*41ae0*/  STL [R1+0x21ac], R100 ;  /* 0x0021ac6401007387 */ /* 0x0003e40000100800 */
[----:B-1----:R-:W-:-:S02]  /*41af0*/  IMAD.MOV.U32 R100, RZ, RZ, R219 ;  /* 0x000000ffff647224 */ /* 0x002fc400078e00db */
[----:B------:R-:W4:Y:S04]  /*41b00*/  LDL.LU.64 R218, [R1+0x1718] ;  /* 0x0017180001da7983 */ /* 0x000f280000300a00 */
[----:B------:R2:W-:Y:S02]  /*41b10*/  STL [R1+0x21b4], R100 ;  /* 0x0021b46401007387 */ /* 0x0005e40000100800 */
[----:B--2---:R-:W-:Y:S02]  /*41b20*/  IMAD.MOV.U32 R100, RZ, RZ, R221 ;  /* 0x000000ffff647224 */ /* 0x004fe400078e00dd */
[----:B------:R1:W-:Y:S04]  /*41b30*/  STL [R1+0x21c0], R220 ;  /* 0x0021c0dc01007387 */ /* 0x0003e80000100800 */
[----:B------:R2:W-:Y:S04]  /*41b40*/  STL [R1+0x21c8], R88 ;  /* 0x0021c85801007387 */ /* 0x0005e80000100800 */
[----:B------:R-:W-:Y:S04]  /*41b50*/  STL [R1+0x21bc], R100 ;  /* 0x0021bc6401007387 */ /* 0x000fe80000100800 */
[----:B-1----:R-:W4:Y:S01]  /*41b60*/  LDL.LU.64 R220, [R1+0x16c0] ;  /* 0x0016c00001dc7983 */ /* 0x002f220000300a00 */
[----:B--2---:R-:W-:-:S03]  /*41b70*/  IMAD.MOV.U32 R88, RZ, RZ, R89 ;  /* 0x000000ffff587224 */ /* 0x004fc600078e0059 */
[----:B---3--:R1:W-:Y:S04]  /*41b80*/  STL [R1+0x21d0], R90 ;  /* 0x0021d05a01007387 */ /* 0x0083e80000100800 */
[----:B------:R2:W-:Y:S01]  /*41b90*/  STL [R1+0x21c4], R88 ;  /* 0x0021c45801007387 */ /* 0x0005e20000100800 */
[----:B-1----:R-:W-:-:S03]  /*41ba0*/  MOV R90, R91 ;  /* 0x0000005b005a7202 */ /* 0x002fc60000000f00 */
[----:B--2---:R-:W2:Y:S04]  /*41bb0*/  LDL.LU.64 R88, [R1+0x16d0] ;  /* 0x0016d00001587983 */ /* 0x004ea80000300a00 */
[----:B----4-:R-:W-:Y:S04]  /*41bc0*/  STL [R1+0x21d8], R222 ;  /* 0x0021d8de01007387 */ /* 0x010fe80000100800 */
[----:B------:R1:W-:Y:S01]  /*41bd0*/  STL [R1+0x21cc], R90 ;  /* 0x0021cc5a01007387 */ /* 0x0003e20000100800 */
[----:B------:R-:W-:-:S03]  /*41be0*/  IMAD.MOV.U32 R100, RZ, RZ, R223 ;  /* 0x000000ffff647224 */ /* 0x000fc600078e00df */
[----:B-1----:R-:W3:Y:S04]  /*41bf0*/  LDL.LU.64 R90, [R1+0xdb0] ;  /* 0x000db000015a7983 */ /* 0x002ee80000300a00 */
        /* <DEDUP_REMOVED lines=12> */
[----:B------:R-:W-:Y:S04]  /*41cc0*/  STL [R1+0x21f8], R250 ;  /* 0x0021f8fa01007387 */ /* 0x000fe80000100800 */
[----:B------:R1:W-:Y:S04]  /*41cd0*/  STL [R1+0x21ec], R100 ;  /* 0x0021ec6401007387 */ /* 0x0003e80000100800 */
[----:B------:R-:W4:Y:S01]  /*41ce0*/  LDL.LU.64 R226, [R1+0x1728] ;  /* 0x0017280001e27983 */ /* 0x000f220000300a00 */
[----:B-1----:R-:W-:-:S03]  /*41cf0*/  IMAD.MOV.U32 R100, RZ, RZ, R251 ;  /* 0x000000ffff647224 */ /* 0x002fc600078e00fb */
[----:B------:R-:W-:Y:S04]  /*41d00*/  STL [R1+0x2200], R216 ;  /* 0x002200d801007387 */ /* 0x000fe80000100800 */
[----:B------:R1:W-:Y:S04]  /*41d10*/  STL [R1+0x21f4], R100 ;  /* 0x0021f46401007387 */ /* 0x0003e80000100800 */
[----:B------:R-:W4:Y:S01]  /*41d20*/  LDL.LU.64 R238, [R1+0x1738] ;  /* 0x0017380001ee7983 */ /* 0x000f220000300a00 */
[----:B-1----:R-:W-:-:S05]  /*41d30*/  MOV R100, R217 ;  /* 0x000000d900647202 */ /* 0x002fca0000000f00 */
[----:B------:R-:W-:Y:S04]  /*41d40*/  STL [R1+0x21fc], R100 ;  /* 0x0021fc6401007387 */ /* 0x000fe80000100800 */
[----:B------:R1:W-:Y:S04]  /*41d50*/  STL [R1+0x2208], R86 ;  /* 0x0022085601007387 */ /* 0x0003e80000100800 */
[----:B------:R-:W4:Y:S04]  /*41d60*/  LDL.LU.64 R248, [R1+0x16e0] ;  /* 0x0016e00001f87983 */ /* 0x000f280000300a00 */
[----:B------:R-:W4:Y:S01]  /*41d70*/  LDL.LU.64 R216, [R1+0x16f0] ;  /* 0x0016f00001d87983 */ /* 0x000f220000300a00 */
[----:B-1----:R-:W-:-:S05]  /*41d80*/  IMAD.MOV.U32 R86, RZ, RZ, R87 ;  /* 0x000000ffff567224 */ /* 0x002fca00078e0057 */
[----:B------:R1:W-:Y:S04]  /*41d90*/  STL [R1+0x2204], R86 ;  /* 0x0022045601007387 */ /* 0x0003e80000100800 */
[----:B------:R1:W-:Y:S01]  /*41da0*/  STL [R1+0x2210], R218 ;  /* 0x002210da01007387 */ /* 0x0003e20000100800 */
[----:B------:R-:W-:-:S03]  /*41db0*/  IMAD.MOV.U32 R100, RZ, RZ, R219 ;  /* 0x000000ffff647224 */ /* 0x000fc600078e00db */
[----:B-1----:R-:W4:Y:S04]  /*41dc0*/  LDL.LU.64 R86, [R1+0xdc0] ;  /* 0x000dc00001567983 */ /* 0x002f280000300a00 */
        /* <DEDUP_REMOVED lines=9> */
[----:B------:R-:W-:Y:S04]  /*41e60*/  STL [R1+0x221c], R100 ;  /* 0x00221c6401007387 */ /* 0x000fe80000100800 */
[----:B---3--:R1:W-:Y:S04]  /*41e70*/  STL [R1+0x2228], R90 ;  /* 0x0022285a01007387 */ /* 0x0083e80000100800 */
[----:B----4-:R-:W-:Y:S01]  /*41e80*/  STL [R1+0x2230], R222 ;  /* 0x002230de01007387 */ /* 0x010fe20000100800 */
[----:B-1----:R-:W-:-:S05]  /*41e90*/  IMAD.MOV.U32 R90, RZ, RZ, R91 ;  /* 0x000000ffff5a7224 */ /* 0x002fca00078e005b */
[----:B------:R1:W-:Y:S01]  /*41ea0*/  STL [R1+0x2224], R90 ;  /* 0x0022245a01007387 */ /* 0x0003e20000100800 */
[----:B------:R-:W-:-:S03]  /*41eb0*/  MOV R100, R223 ;  /* 0x000000df00647202 */ /* 0x000fc60000000f00 */
[----:B-1----:R-:W3:Y:S04]  /*41ec0*/  LDL.LU.64 R90, [R1+0x1748] ;  /* 0x00174800015a7983 */ /* 0x002ee80000300a00 */
[----:B------:R-:W-:Y:S04]  /*41ed0*/  STL [R1+0x2238], R224 ;  /* 0x002238e001007387 */ /* 0x000fe80000100800 */
[----:B------:R1:W-:Y:S04]  /*41ee0*/  STL [R1+0x222c], R100 ;  /* 0x00222c6401007387 */ /* 0x0003e80000100800 */
[----:B------:R-:W4:Y:S01]  /*41ef0*/  LDL.LU.64 R250, [R1+0x1758] ;  /* 0x0017580001fa7983 */ /* 0x000f220000300a00 */
[----:B-1----:R-:W-:-:S05]  /*41f00*/  IMAD.MOV.U32 R100, RZ, RZ, R225 ;  /* 0x000000ffff647224 */ /* 0x002fca00078e00e1 */
        /* <DEDUP_REMOVED lines=11> */
[----:B------:R-:W-:Y:S01]  /*41fc0*/  STL [R1+0x2250], R238 ;  /* 0x002250ee01007387 */ /* 0x000fe20000100800 */
[----:B-1----:R-:W-:-:S03]  /*41fd0*/  IMAD.MOV.U32 R100, RZ, RZ, R239 ;  /* 0x000000ffff647224 */ /* 0x002fc600078e00ef */
[----:B------:R-:W-:Y:S04]  /*41fe0*/  STL [R1+0x2258], R248 ;  /* 0x002258f801007387 */ /* 0x000fe80000100800 */
[----:B------:R1:W-:Y:S04]  /*41ff0*/  STL [R1+0x224c], R100 ;  /* 0x00224c6401007387 */ /* 0x0003e80000100800 */
[----:B------:R-:W-:Y:S01]  /*42000*/  STL [R1+0x2260], R216 ;  /* 0x002260d801007387 */ /* 0x000fe20000100800 */
[----:B-1----:R-:W-:-:S05]  /*42010*/  IMAD.MOV.U32 R100, RZ, RZ, R249 ;  /* 0x000000ffff647224 */ /* 0x002fca00078e00f9 */
[----:B------:R1:W-:Y:S04]  /*42020*/  STL [R1+0x2254], R100 ;  /* 0x0022546401007387 */ /* 0x0003e80000100800 */
[----:B------:R1:W-:Y:S02]  /*42030*/  STL [R1+0x2268], R86 ;  /* 0x0022685601007387 */ /* 0x0003e40000100800 */
[----:B-1----:R-:W-:Y:S01]  /*42040*/  MOV R100, R217 ;  /* 0x000000d900647202 */ /* 0x002fe20000000f00 */
[----:B------:R-:W-:-:S04]  /*42050*/  IMAD.MOV.U32 R86, RZ, RZ, R87 ;  /* 0x000000ffff567224 */ /* 0x000fc800078e0057 */
[----:B------:R1:W-:Y:S04]  /*42060*/  STL [R1+0x225c], R100 ;  /* 0x00225c6401007387 */ /* 0x0003e80000100800 */
[----:B------:R-:W-:Y:S04]  /*42070*/  STL [R1+0x2270], R218 ;  /* 0x002270da01007387 */ /* 0x000fe80000100800 */
[----:B------:R1:W-:Y:S02]  /*42080*/  STL [R1+0x2264], R86 ;  /* 0x0022645601007387 */ /* 0x0003e40000100800 */
[----:B-1----:R-:W-:-:S02]  /*42090*/  IMAD.MOV.U32 R100, RZ, RZ, R219 ;  /* 0x000000ffff647224 */ /* 0x002fc400078e00db */
[----:B------:R-:W4:Y:S04]  /*420a0*/  LDL.LU.64 R86, [R1+0x1768] ;  /* 0x0017680001567983 */ /* 0x000f280000300a00 */
[----:B------:R-:W-:Y:S04]  /*420b0*/  STL [R1+0x2278], R220 ;  /* 0x002278dc01007387 */ /* 0x000fe80000100800 */
[----:B------:R1:W-:Y:S04]  /*420c0*/  STL [R1+0x226c], R100 ;  /* 0x00226c6401007387 */ /* 0x0003e80000100800 */
[----:B------:R-:W4:Y:S01]  /*420d0*/  LDL.LU.64 R216, [R1+0x1778] ;  /* 0x0017780001d87983 */ /* 0x000f220000300a00 */
[----:B-1----:R-:W-:-:S05]  /*420e0*/  IMAD.MOV.U32 R100, RZ, RZ, R221 ;  /* 0x000000ffff647224 */ /* 0x002fca00078e00dd */
[----:B------:R-:W-:Y:S04]  /*420f0*/  STL [R1+0x2274], R100 ;  /* 0x0022746401007387 */ /* 0x000fe80000100800 */
[----:B--2---:R1:W-:Y:S04]  /*42100*/  STL [R1+0x2280], R88 ;  /* 0x0022805801007387 */ /* 0x0043e80000100800 */
[----:B------:R-:W2:Y:S04]  /*42110*/  LDL.LU.64 R218, [R1+0x1720] ;  /* 0x0017200001da7983 */ /* 0x000ea80000300a00 */
[----:B------:R-:W2:Y:S01]  /*42120*/  LDL.LU.64 R220, [R1+0x1730] ;  /* 0x0017300001dc7983 */ /* 0x000ea20000300a00 */
[----:B-1----:R-:W-:-:S05]  /*42130*/  IMAD.MOV.U32 R88, RZ, RZ, R89 ;  /* 0x000000ffff587224 */ /* 0x002fca00078e0059 */
[----:B------:R1:W-:Y:S04]  /*42140*/  STL [R1+0x227c], R88 ;  /* 0x00227c5801007387 */ /* 0x0003e80000100800 */
[----:B---3--:R3:W-:Y:S04]  /*42150*/  STL [R1+0x2288], R90 ;  /* 0x0022885a01007387 */ /* 0x0087e80000100800 */
[----:B-1----:R-:W2:Y:S01]  /*42160*/  LDL.LU.64 R88, [R1+0xde0] ;  /* 0x000de00001587983 */ /* 0x002ea20000300a00 */
[----:B------:R-:W-:-:S03]  /*42170*/  IMAD.MOV.U32 R100, RZ, RZ, R91 ;  /* 0x000000ffff647224 */ /* 0x000fc600078e005b */
[----:B---3--:R-:W3:Y:S04]  /*42180*/  LDL.LU.64 R90, [R1+0xde8] ;  /* 0x000de800015a7983 */ /* 0x008ee80000300a00 */
[----:B------:R1:W-:Y:S04]  /*42190*/  STL [R1+0x2284], R100 ;  /* 0x0022846401007387 */ /* 0x0003e80000100800 */
[----:B----4-:R-:W-:Y:S01]  /*421a0*/  STL [R1+0x2290], R250 ;  /* 0x002290fa01007387 */ /* 0x010fe20000100800 */
[----:B-1----:R-:W-:-:S03]  /*421b0*/  MOV R100, R251 ;  /* 0x000000fb00647202 */ /* 0x002fc60000000f00 */
[----:B------:R-:W-:Y:S04]  /*421c0*/  STL [R1+0x2298], R222 ;  /* 0x002298de01007387 */ /* 0x000fe80000100800 */
[----:B------:R1:W-:Y:S04]  /*421d0*/  STL [R1+0x228c], R100 ;  /* 0x00228c6401007387 */ /* 0x0003e80000100800 */
[----:B------:R-:W-:Y:S01]  /*421e0*/  STL [R1+0x22a0], R224 ;  /* 0x0022a0e001007387 */ /* 0x000fe20000100800 */
[----:B-1----:R-:W-:-:S05]  /*421f0*/  IMAD.MOV.U32 R100, RZ, RZ, R223 ;  /* 0x000000ffff647224 */ /* 0x002fca00078e00df */
[----:B------:R1:W-:Y:S04]  /*42200*/  STL [R1+0x2294], R100 ;  /* 0x0022946401007387 */ /* 0x0003e80000100800 */
[----:B------:R4:W-:Y:S01]  /*42210*/  STL [R1+0x22a8], R84 ;  /* 0x0022a85401007387 */ /* 0x0009e20000100800 */
[----:B-1----:R-:W-:Y:S02]  /*42220*/  IMAD.MOV.U32 R100, RZ, RZ, R225 ;  /* 0x000000ffff647224 */ /* 0x002fe400078e00e1 */
[----:B----4-:R-:W-:-:S03]  /*42230*/  IMAD.MOV.U32 R84, RZ, RZ, R85 ;  /* 0x000000ffff547224 */ /* 0x010fc600078e0055 */
[----:B------:R1:W-:Y:S04]  /*42240*/  STL [R1+0x229c], R100 ;  /* 0x00229c6401007387 */ /* 0x0003e80000100800 */
[----:B------:R-:W-:Y:S04]  /*42250*/  STL [R1+0x22b0], R226 ;  /* 0x0022b0e201007387 */ /* 0x000fe80000100800 */
[----:B------:R4:W-:Y:S01]  /*42260*/  STL [R1+0x22a4], R84 ;  /* 0x0022a45401007387 */ /* 0x0009e20000100800 */
[----:B-1----:R-:W-:-:S03]  /*42270*/  IMAD.MOV.U32 R100, RZ, RZ, R227 ;  /* 0x000000ffff647224 */ /* 0x002fc600078e00e3 */
[----:B----4-:R-:W4:Y:S04]  /*42280*/  LDL.LU.64 R84, [R1+0x1788] ;  /* 0x0017880001547983 */ /* 0x010f280000300a00 */
[----:B------:R-:W-:Y:S04]  /*42290*/  STL [R1+0x22b8], R32 ;  /* 0x0022b82001007387 */ /* 0x000fe80000100800 */
[----:B------:R-:W-:Y:S04]  /*422a0*/  STL [R1+0x22ac], R100 ;  /* 0x0022ac6401007387 */ /* 0x000fe80000100800 */
[----:B------:R-:W4:Y:S04]  /*422b0*/  LDL.LU.64 R250, [R1+0x1798] ;  /* 0x0017980001fa7983 */ /* 0x000f280000300a00 */
[----:B------:R-:W-:Y:S04]  /*422c0*/  STL [R1+0x22b4], R33 ;  /* 0x0022b42101007387 */ /* 0x000fe80000100800 */
[----:B------:R1:W-:Y:S04]  /*422d0*/  STL [R1+0x22c0], R16 ;  /* 0x0022c01001007387 */ /* 0x0003e80000100800 */
[----:B------:R-:W4:Y:S04]  /*422e0*/  LDL.LU.64 R222, [R1+0x1740] ;  /* 0x0017400001de7983 */ /* 0x000f280000300a00 */
[----:B------:R-:W-:Y:S04]  /*422f0*/  STL [R1+0x22bc], R17 ;  /* 0x0022bc1101007387 */ /* 0x000fe80000100800 */
[----:B------:R-:W4:Y:S04]  /*42300*/  LDL.LU.64 R224, [R1+0x1750] ;  /* 0x0017500001e07983 */ /* 0x000f280000300a00 */
[----:B------:R1:W-:Y:S02]  /*42310*/  STL [R1+0x22c8], R86 ;  /* 0x0022c85601007387 */ /* 0x0003e40000100800 */
[----:B-1----:R-:W-:-:S02]  /*42320*/  IMAD.MOV.U32 R16, RZ, RZ, R87 ;  /* 0x000000ffff107224 */ /* 0x002fc400078e0057 */
[----:B------:R-:W4:Y:S04]  /*42330*/  LDL.LU.64 R226, [R1+0xdf0] ;  /* 0x000df00001e27983 */ /* 0x000f280000300a00 */
[----:B------:R-:W4:Y:S04]  /*42340*/  LDL.LU.64 R86, [R1+0xdf8] ;  /* 0x000df80001567983 */ /* 0x000f280000300a00 */
[----:B------:R1:W-:Y:S02]  /*42350*/  STL [R1+0x22c4], R16 ;  /* 0x0022c41001007387 */ /* 0x0003e40000100800 */
[----:B-1----:R-:W-:-:S02]  /*42360*/  MOV R16, R217 ;  /* 0x000000d900107202 */ /* 0x002fc40000000f00 */
[----:B------:R-:W-:Y:S04]  /*42370*/  STL [R1+0x22d0], R216 ;  /* 0x0022d0d801007387 */ /* 0x000fe80000100800 */
[----:B--2---:R-:W-:Y:S04]  /*42380*/  STL [R1+0x22d8], R218 ;  /* 0x0022d8da01007387 */ /* 0x004fe80000100800 */
[----:B------:R1:W-:Y:S04]  /*42390*/  STL [R1+0x22cc], R16 ;  /* 0x0022cc1001007387 */ /* 0x0003e80000100800 */
[----:B------:R-:W-:Y:S01]  /*423a0*/  STL [R1+0x22e0], R220 ;  /* 0x0022e0dc01007387 */ /* 0x000fe20000100800 */
[----:B-1----:R-:W-:-:S05]  /*423b0*/  IMAD.MOV.U32 R16, RZ, RZ, R219 ;  /* 0x000000ffff107224 */ /* 0x002fca00078e00db */
[----:B------:R1:W-:Y:S02]  /*423c0*/  STL [R1+0x22d4], R16 ;  /* 0x0022d41001007387 */ /* 0x0003e40000100800 */
[----:B-1----:R-:W-:Y:S02]  /*423d0*/  IMAD.MOV.U32 R16, RZ, RZ, R221 ;  /* 0x000000ffff107224 */ /* 0x002fe400078e00dd */
[----:B------:R-:W-:Y:S04]  /*423e0*/  STL [R1+0x22e8], R88 ;  /* 0x0022e85801007387 */ /* 0x000fe80000100800 */
[----:B------:R1:W-:Y:S04]  /*423f0*/  STL [R1+0x22dc], R16 ;  /* 0x0022dc1001007387 */ /* 0x0003e80000100800 */
[----:B---3--:R-:W-:Y:S01]  /*42400*/  STL [R1+0x22f0], R90 ;  /* 0x0022f05a01007387 */ /* 0x008fe20000100800 */
[----:B-1----:R-:W-:-:S05]  /*42410*/  IMAD.MOV.U32 R16, RZ, RZ, R89 ;  /* 0x000000ffff107224 */ /* 0x002fca00078e0059 */
[----:B------:R1:W-:Y:S04]  /*42420*/  STL [R1+0x22e4], R16 ;  /* 0x0022e41001007387 */ /* 0x0003e80000100800 */
[----:B------:R-:W2:Y:S04]  /*42430*/  LDL.LU.64 R216, [R1+0x17a8] ;  /* 0x0017a80001d87983 */ /* 0x000ea80000300a00 */
[----:B------:R-:W3:Y:S01]  /*42440*/  LDL.LU.64 R218, [R1+0x17b8] ;  /* 0x0017b80001da7983 */ /* 0x000ee20000300a00 */
[----:B-1----:R-:W-:-:S05]  /*42450*/  IMAD.MOV.U32 R16, RZ, RZ, R91 ;  /* 0x000000ffff107224 */ /* 0x002fca00078e005b */
[----:B------:R1:W-:Y:S04]  /*42460*/  STL [R1+0x22ec], R16 ;  /* 0x0022ec1001007387 */ /* 0x0003e80000100800 */
[----:B------:R-:W-:Y:S04]  /*42470*/  STL [R1+0x22f8], R64 ;  /* 0x0022f84001007387 */ /* 0x000fe80000100800 */
[----:B------:R-:W-:Y:S04]  /*42480*/  STL [R1+0x22f4], R65 ;  /* 0x0022f44101007387 */ /* 0x000fe80000100800 */
[----:B------:R-:W3:Y:S04]  /*42490*/  LDL.LU.64 R220, [R1+0x1760] ;  /* 0x0017600001dc7983 */ /* 0x000ee80000300a00 */
[----:B------:R-:W-:Y:S04]  /*424a0*/  STL [R1+0x2300], R48 ;  /* 0x0023003001007387 */ /* 0x000fe80000100800 */
[----:B------:R-:W-:Y:S04]  /*424b0*/  STL [R1+0x22fc], R49 ;  /* 0x0022fc3101007387 */ /* 0x000fe80000100800 */
[----:B------:R-:W3:Y:S04]  /*424c0*/  LDL.LU.64 R88, [R1+0x1770] ;  /* 0x0017700001587983 */ /* 0x000ee80000300a00 */
[----:B----4-:R4:W-:Y:S01]  /*424d0*/  STL [R1+0x2308], R84 ;  /* 0x0023085401007387 */ /* 0x0109e20000100800 */
[----:B-1----:R-:W-:-:S03]  /*424e0*/  IMAD.MOV.U32 R16, RZ, RZ, R85 ;  /* 0x000000ffff107224 */ /* 0x002fc600078e0055 */
[----:B------:R-:W3:Y:S04]  /*424f0*/  LDL.LU.64 R90, [R1+0xe00] ;  /* 0x000e0000015a7983 */ /* 0x000ee80000300a00 */
[----:B------:R-:W-:Y:S04]  /*42500*/  STL [R1+0x2310], R250 ;  /* 0x002310fa01007387 */ /* 0x000fe80000100800 */
[----:B------:R1:W-:Y:S04]  /*42510*/  STL [R1+0x2304], R16 ;  /* 0x0023041001007387 */ /* 0x0003e80000100800 */
[----:B----4-:R-:W4:Y:S01]  /*42520*/  LDL.LU.64 R84, [R1+0xe08] ;  /* 0x000e080001547983 */ /* 0x010f220000300a00 */
[----:B-1----:R-:W-:-:S03]  /*42530*/  MOV R16, R251 ;  /* 0x000000fb00107202 */ /* 0x002fc60000000f00 */
[----:B------:R-:W-:Y:S04]  /*42540*/  STL [R1+0x2318], R222 ;  /* 0x002318de01007387 */ /* 0x000fe80000100800 */
[----:B------:R1:W-:Y:S04]  /*42550*/  STL [R1+0x230c], R16 ;  /* 0x00230c1001007387 */ /* 0x0003e80000100800 */
[----:B------:R-:W-:Y:S01]  /*42560*/  STL [R1+0x2320], R224 ;  /* 0x002320e001007387 */ /* 0x000fe20000100800 */
[----:B-1----:R-:W-:-:S05]  /*42570*/  IMAD.MOV.U32 R16, RZ, RZ, R223 ;  /* 0x000000ffff107224 */ /* 0x002fca00078e00df */
[----:B------:R1:W-:Y:S02]  /*42580*/  STL [R1+0x2314], R16 ;  /* 0x0023141001007387 */ /* 0x0003e40000100800 */
[----:B-1----:R-:W-:Y:S02]  /*42590*/  IMAD.MOV.U32 R16, RZ, RZ, R225 ;  /* 0x000000ffff107224 */ /* 0x002fe400078e00e1 */
[----:B------:R-:W-:Y:S04]  /*425a0*/  STL [R1+0x2328], R226 ;  /* 0x002328e201007387 */ /* 0x000fe80000100800 */
[----:B------:R1:W-:Y:S04]  /*425b0*/  STL [R1+0x231c], R16 ;  /* 0x00231c1001007387 */ /* 0x0003e80000100800 */
[----:B------:R-:W-:Y:S01]  /*425c0*/  STL [R1+0x2330], R86 ;  /* 0x0023305601007387 */ /* 0x000fe20000100800 */
[----:B-1----:R-:W-:-:S05]  /*425d0*/  IMAD.MOV.U32 R16, RZ, RZ, R227 ;  /* 0x000000ffff107224 */ /* 0x002fca00078e00e3 */
[----:B------:R1:W-:Y:S04]  /*425e0*/  STL [R1+0x2324], R16 ;  /* 0x0023241001007387 */ /* 0x0003e80000100800 */
[----:B------:R-:W4:Y:S01]  /*425f0*/  LDL.LU.64 R222, [R1+0x17c0] ;  /* 0x0017c00001de7983 */ /* 0x000f220000300a00 */
[----:B-1----:R-:W-:-:S05]  /*42600*/  IMAD.MOV.U32 R16, RZ, RZ, R87 ;  /* 0x000000ffff107224 */ /* 0x002fca00078e0057 */
[----:B------:R2:W-:Y:S04]  /*42610*/  STL [R1+0x232c], R16 ;  /* 0x00232c1001007387 */ /* 0x0005e80000100800 */
[----:B------:R-:W-:Y:S04]  /*42620*/  STL [R1+0x2338], R96 ;  /* 0x0023386001007387 */ /* 0x000fe80000100800 */
[----:B------:R-:W-:Y:S04]  /*42630*/  STL [R1+0x2334], R97 ;  /* 0x0023346101007387 */ /* 0x000fe80000100800 */
[----:B------:R-:W4:Y:S04]  /*42640*/  LDL.LU.64 R224, [R1+0x17c8] ;  /* 0x0017c80001e07983 */ /* 0x000f280000300a00 */
[----:B------:R-:W-:Y:S04]  /*42650*/  STL [R1+0x2340], R80 ;  /* 0x0023405001007387 */ /* 0x000fe80000100800 */
[----:B------:R-:W4:Y:S04]  /*42660*/  LDL.LU.64 R226, [R1+0x1780] ;  /* 0x0017800001e27983 */ /* 0x000f280000300a00 */
[----:B------:R-:W-:Y:S04]  /*42670*/  STL [R1+0x233c], R81 ;  /* 0x00233c5101007387 */ /* 0x000fe80000100800 */
[----:B------:R-:W4:Y:S01]  /*42680*/  LDL.LU.64 R86, [R1+0x1790] ;  /* 0x0017900001567983 */ /* 0x000f220000300a00 */
[----:B--2---:R-:W-:-:S03]  /*42690*/  IMAD.MOV.U32 R16, RZ, RZ, R217 ;  /* 0x000000ffff107224 */ /* 0x004fc600078e00d9 */
[----:B------:R-:W-:Y:S04]  /*426a0*/  STL [R1+0x2348], R216 ;  /* 0x002348d801007387 */ /* 0x000fe80000100800 */
[----:B---3--:R-:W-:Y:S04]  /*426b0*/  STL [R1+0x2350], R218 ;  /* 0x002350da01007387 */ /* 0x008fe80000100800 */
[----:B------:R1:W-:Y:S04]  /*426c0*/  STL [R1+0x2344], R16 ;  /* 0x0023441001007387 */ /* 0x0003e80000100800 */
[----:B------:R-:W2:Y:S01]  /*426d0*/  LDL.LU.64 R250, [R1+0xe10] ;  /* 0x000e100001fa7983 */ /* 0x000ea20000300a00 */
[----:B-1----:R-:W-:-:S03]  /*426e0*/  MOV R16, R219 ;  /* 0x000000db00107202 */ /* 0x002fc60000000f00 */
[----:B------:R-:W-:Y:S04]  /*426f0*/  STL [R1+0x2358], R220 ;  /* 0x002358dc01007387 */ /* 0x000fe80000100800 */
[----:B------:R1:W-:Y:S04]  /*42700*/  STL [R1+0x234c], R16 ;  /* 0x00234c1001007387 */ /* 0x0003e80000100800 */
[----:B------:R-:W3:Y:S01]  /*42710*/  LDL.LU.64 R216, [R1+0xe18] ;  /* 0x000e180001d87983 */ /* 0x000ee20000300a00 */
[----:B-1----:R-:W-:-:S03]  /*42720*/  IMAD.MOV.U32 R16, RZ, RZ, R221 ;  /* 0x000000ffff107224 */ /* 0x002fc600078e00dd */
[----:B------:R-:W-:Y:S04]  /*42730*/  STL [R1+0x2360], R88 ;  /* 0x0023605801007387 */ /* 0x000fe80000100800 */
[----:B------:R1:W-:Y:S02]  /*42740*/  STL [R1+0x2354], R16 ;  /* 0x0023541001007387 */ /* 0x0003e40000100800 */
[----:B-1----:R-:W-:Y:S02]  /*42750*/  IMAD.MOV.U32 R16, RZ, RZ, R89 ;  /* 0x000000ffff107224 */ /* 0x002fe400078e0059 */
[----:B------:R-:W-:Y:S04]  /*42760*/  STL [R1+0x2368], R90 ;  /* 0x0023685a01007387 */ /* 0x000fe80000100800 */
[----:B------:R1:W-:Y:S04]  /*42770*/  STL [R1+0x235c], R16 ;  /* 0x00235c1001007387 */ /* 0x0003e80000100800 */
[----:B------:R-:W3:Y:S01]  /*42780*/  LDL.LU.64 R218, [R1+0x17d0] ;  /* 0x0017d00001da7983 */ /* 0x000ee20000300a00 */
[----:B-1----:R-:W-:-:S05]  /*42790*/  IMAD.MOV.U32 R16, RZ, RZ, R91 ;  /* 0x000000ffff107224 */ /* 0x002fca00078e005b */
[----:B------:R1:W-:Y:S04]  /*427a0*/  STL [R1+0x2364], R16 ;  /* 0x0023641001007387 */ /* 0x0003e80000100800 */
[----:B----4-:R4:W-:Y:S04]  /*427b0*/  STL [R1+0x2370], R84 ;  /* 0x0023705401007387 */ /* 0x0109e80000100800 */
[----:B------:R-:W3:Y:S01]  /*427c0*/  LDL.LU.64 R220, [R1+0x17d8] ;  /* 0x0017d80001dc7983 */ /* 0x000ee20000300a00 */
[----:B-1----:R-:W-:-:S03]  /*427d0*/  IMAD.MOV.U32 R16, RZ, RZ, R85 ;  /* 0x000000ffff107224 */ /* 0x002fc600078e0055 */
[----:B------:R-:W3:Y:S04]  /*427e0*/  LDL.LU.64 R88, [R1+0x17a0] ;  /* 0x0017a00001587983 */ /* 0x000ee80000300a00 */
[----:B------:R1:W-:Y:S04]  /*427f0*/  STL [R1+0x236c], R16 ;  /* 0x00236c1001007387 */ /* 0x0003e80000100800 */
[----:B------:R-:W-:Y:S04]  /*42800*/  STL [R1+0x2378], R184 ;  /* 0x002378b801007387 */ /* 0x000fe80000100800 */
[----:B------:R-:W3:Y:S04]  /*42810*/  LDL.LU.64 R90, [R1+0x17b0] ;  /* 0x0017b000015a7983 */ /* 0x000ee80000300a00 */
[----:B------:R-:W-:Y:S04]  /*42820*/  STL [R1+0x2374], R185 ;  /* 0x002374b901007387 */ /* 0x000fe80000100800 */
[----:B------:R-:W-:Y:S04]  /*42830*/  STL [R1+0x2380], R128 ;  /* 0x0023808001007387 */ /* 0x000fe80000100800 */
[----:B----4-:R-:W4:Y:S04]  /*42840*/  LDL.LU.64 R84, [R1+0xe20] ;  /* 0x000e200001547983 */ /* 0x010f280000300a00 */
[----:B------:R-:W-:Y:S01]  /*42850*/  STL [R1+0x237c], R129 ;  /* 0x00237c8101007387 */ /* 0x000fe20000100800 */
[----:B-1----:R-:W-:-:S03]  /*42860*/  IMAD.MOV.U32 R16, RZ, RZ, R223 ;  /* 0x000000ffff107224 */ /* 0x002fc600078e00df */
[----:B------:R1:W-:Y:S04]  /*42870*/  STL [R1+0x2388], R222 ;  /* 0x002388de01007387 */ /* 0x0003e80000100800 */
[----:B-1----:R-:W4:Y:S04]  /*42880*/  LDL.LU.64 R222, [R1+0xe28] ;  /* 0x000e280001de7983 */ /* 0x002f280000300a00 */
[----:B------:R1:W-:Y:S04]  /*42890*/  STL [R1+0x2384], R16 ;  /* 0x0023841001007387 */ /* 0x0003e80000100800 */
[----:B------:R-:W-:Y:S01]  /*428a0*/  STL [R1+0x2390], R224 ;  /* 0x002390e001007387 */ /* 0x000fe20000100800 */
[----:B-1----:R-:W-:-:S03]  /*428b0*/  MOV R16, R225 ;  /* 0x000000e100107202 */ /* 0x002fc60000000f00 */
[----:B------:R-:W-:Y:S04]  /*428c0*/  STL [R1+0x2398], R226 ;  /* 0x002398e201007387 */ /* 0x000fe80000100800 */
[----:B------:R1:W-:Y:S04]  /*428d0*/  STL [R1+0x238c], R16 ;  /* 0x00238c1001007387 */ /* 0x0003e80000100800 */
[----:B------:R-:W-:Y:S01]  /*428e0*/  STL [R1+0x23a0], R86 ;  /* 0x0023a05601007387 */ /* 0x000fe20000100800 */
[----:B-1----:R-:W-:-:S05]  /*428f0*/  IMAD.MOV.U32 R16, RZ, RZ, R227 ;  /* 0x000000ffff107224 */ /* 0x002fca00078e00e3 */
[----:B------:R1:W-:Y:S04]  /*42900*/  STL [R1+0x2394], R16 ;  /* 0x0023941001007387 */ /* 0x0003e80000100800 */
[----:B------:R-:W4:Y:S04]  /*42910*/  LDL.LU.64 R224, [R1+0xe30] ;  /* 0x000e300001e07983 */ /* 0x000f280000300a00 */
[----:B------:R-:W4:Y:S01]  /*42920*/  LDL.LU.64 R226, [R1+0xc48] ;  /* 0x000c480001e27983 */ /* 0x000f220000300a00 */
[----:B-1----:R-:W-:-:S05]  /*42930*/  IMAD.MOV.U32 R16, RZ, RZ, R87 ;  /* 0x000000ffff107224 */ /* 0x002fca00078e0057 */
[----:B------:R1:W-:Y:S04]  /*42940*/  STL [R1+0x239c], R16 ;  /* 0x00239c1001007387 */ /* 0x0003e80000100800 */
[----:B--2---:R-:W-:Y:S04]  /*42950*/  STL [R1+0x23a8], R250 ;  /* 0x0023a8fa01007387 */ /* 0x004fe80000100800 */
[----:B------:R-:W2:Y:S01]  /*42960*/  LDL.LU.64 R86, [R1+0x740] ;  /* 0x0007400001567983 */ /* 0x000ea20000300a00 */
[----:B-1----:R-:W-:-:S03]  /*42970*/  IMAD.MOV.U32 R16, RZ, RZ, R251 ;  /* 0x000000ffff107224 */ /* 0x002fc600078e00fb */
[----:B---3--:R-:W-:Y:S04]  /*42980*/  STL [R1+0x23b0], R216 ;  /* 0x0023b0d801007387 */ /* 0x008fe80000100800 */
[----:B------:R1:W-:Y:S04]  /*42990*/  STL [R1+0x23a4], R16 ;  /* 0x0023a41001007387 */ /* 0x0003e80000100800 */
[----:B------:R-:W-:Y:S01]  /*429a0*/  STL [R1+0x23b8], R188 ;  /* 0x0023b8bc01007387 */ /* 0x000fe20000100800 */
[----:B-1----:R-:W-:-:S05]  /*429b0*/  IMAD.MOV.U32 R16, RZ, RZ, R217 ;  /* 0x000000ffff107224 */ /* 0x002fca00078e00d9 */
[----:B------:R1:W-:Y:S04]  /*429c0*/  STL [R1+0x23ac], R16 ;  /* 0x0023ac1001007387 */ /* 0x0003e80000100800 */
[----:B------:R-:W-:Y:S04]  /*429d0*/  STL [R1+0x23b4], R189 ;  /* 0x0023b4bd01007387 */ /* 0x000fe80000100800 */
[----:B------:R-:W-:Y:S04]  /*429e0*/  STL [R1+0x23c0], R186 ;  /* 0x0023c0ba01007387 */ /* 0x000fe80000100800 */
[----:B------:R-:W-:Y:S01]  /*429f0*/  STL [R1+0x23bc], R187 ;  /* 0x0023bcbb01007387 */ /* 0x000fe20000100800 */
[----:B-1----:R-:W-:-:S03]  /*42a00*/  IMAD.MOV.U32 R16, RZ, RZ, R219 ;  /* 0x000000ffff107224 */ /* 0x002fc600078e00db */
[----:B------:R-:W-:Y:S04]  /*42a10*/  STL [R1+0x23c8], R218 ;  /* 0x0023c8da01007387 */ /* 0x000fe80000100800 */
[----:B------:R-:W-:Y:S04]  /*42a20*/  STL [R1+0x23d0], R220 ;  /* 0x0023d0dc01007387 */ /* 0x000fe80000100800 */
[----:B------:R1:W-:Y:S04]  /*42a30*/  STL [R1+0x23c4], R16 ;  /* 0x0023c41001007387 */ /* 0x0003e80000100800 */
[----:B------:R-:W-:Y:S01]  /*42a40*/  STL [R1+0x23d8], R88 ;  /* 0x0023d85801007387 */ /* 0x000fe20000100800 */
[----:B-1----:R-:W-:-:S05]  /*42a50*/  MOV R16, R221 ;  /* 0x000000dd00107202 */ /* 0x002fca0000000f00 */
[----:B------:R1:W-:Y:S04]  /*42a60*/  STL [R1+0x23cc], R16 ;  /* 0x0023cc1001007387 */ /* 0x0003e80000100800 */
[----:B------:R-:W-:Y:S01]  /*42a70*/  STL [R1+0x23e0], R90 ;  /* 0x0023e05a01007387 */ /* 0x000fe20000100800 */
[----:B-1----:R-:W-:-:S05]  /*42a80*/  IMAD.MOV.U32 R16, RZ, RZ, R89 ;  /* 0x000000ffff107224 */ /* 0x002fca00078e0059 */
[----:B------:R1:W-:Y:S04]  /*42a90*/  STL [R1+0x23d4], R16 ;  /* 0x0023d41001007387 */ /* 0x0003e80000100800 */
[----:B------:R-:W3:Y:S01]  /*42aa0*/  LDL.LU.64 R88, [R1+0xe38] ;  /* 0x000e380001587983 */ /* 0x000ee20000300a00 */
[----:B-1----:R-:W-:-:S05]  /*42ab0*/  IMAD.MOV.U32 R16, RZ, RZ, R91 ;  /* 0x000000ffff107224 */ /* 0x002fca00078e005b */
[----:B------:R1:W-:Y:S04]  /*42ac0*/  STL [R1+0x23dc], R16 ;  /* 0x0023dc1001007387 */ /* 0x0003e80000100800 */
[----:B----4-:R4:W-:Y:S04]  /*42ad0*/  STL [R1+0x23e8], R84 ;  /* 0x0023e85401007387 */ /* 0x0109e80000100800 */
[----:B------:R-:W3:Y:S01]  /*42ae0*/  LDL.LU.64 R90, [R1+0xc10] ;  /* 0x000c1000015a7983 */ /* 0x000ee20000300a00 */
[----:B-1----:R-:W-:-:S03]  /*42af0*/  IMAD.MOV.U32 R16, RZ, RZ, R85 ;  /* 0x000000ffff107224 */ /* 0x002fc600078e0055 */
[----:B----4-:R-:W4:Y:S04]  /*42b00*/  LDL.LU.64 R84, [R1+0x778] ;  /* 0x0007780001547983 */ /* 0x010f280000300a00 */
[----:B------:R1:W-:Y:S04]  /*42b10*/  STL [R1+0x23e4], R16 ;  /* 0x0023e41001007387 */ /* 0x0003e80000100800 */
[----:B------:R-:W-:Y:S01]  /*42b20*/  STL [R1+0x23f0], R222 ;  /* 0x0023f0de01007387 */ /* 0x000fe20000100800 */
[----:B-1----:R-:W-:-:S03]  /*42b30*/  IMAD.MOV.U32 R16, RZ, RZ, R223 ;  /* 0x000000ffff107224 */ /* 0x002fc600078e00df */
[----:B------:R-:W-:Y:S04]  /*42b40*/  STL [R1+0x23f8], R192 ;  /* 0x0023f8c001007387 */ /* 0x000fe80000100800 */
[----:B------:R1:W-:Y:S04]  /*42b50*/  STL [R1+0x23ec], R16 ;  /* 0x0023ec1001007387 */ /* 0x0003e80000100800 */
[----:B------:R-:W-:Y:S04]  /*42b60*/  STL [R1+0x23f4], R193 ;  /* 0x0023f4c101007387 */ /* 0x000fe80000100800 */
[----:B------:R-:W-:Y:S04]  /*42b70*/  STL [R1+0x2400], R190 ;  /* 0x002400be01007387 */ /* 0x000fe80000100800 */
[----:B------:R-:W-:Y:S01]  /*42b80*/  STL [R1+0x23fc], R191 ;  /* 0x0023fcbf01007387 */ /* 0x000fe20000100800 */
[----:B-1----:R-:W-:-:S03]  /*42b90*/  IMAD.MOV.U32 R16, RZ, RZ, R225 ;  /* 0x000000ffff107224 */ /* 0x002fc600078e00e1 */
[----:B------:R-:W-:Y:S04]  /*42ba0*/  STL [R1+0x2408], R224 ;  /* 0x002408e001007387 */ /* 0x000fe80000100800 */
[----:B------:R-:W-:Y:S04]  /*42bb0*/  STL [R1+0x2410], R226 ;  /* 0x002410e201007387 */ /* 0x000fe80000100800 */
[----:B------:R1:W-:Y:S02]  /*42bc0*/  STL [R1+0x2404], R16 ;  /* 0x0024041001007387 */ /* 0x0003e40000100800 */
[----:B-1----:R-:W-:-:S02]  /*42bd0*/  MOV R16, R227 ;  /* 0x000000e300107202 */ /* 0x002fc40000000f00 */
[----:B--2---:R-:W-:Y:S04]  /*42be0*/  STL [R1+0x2418], R86 ;  /* 0x0024185601007387 */ /* 0x004fe80000100800 */
[----:B------:R1:W-:Y:S04]  /*42bf0*/  STL [R1+0x240c], R16 ;  /* 0x00240c1001007387 */ /* 0x0003e80000100800 */
[----:B------:R-:W-:Y:S01]  /*42c00*/  STL [R1+0x2420], R200 ;  /* 0x002420c801007387 */ /* 0x000fe20000100800 */
[----:B-1----:R-:W-:-:S05]  /*42c10*/  IMAD.MOV.U32 R16, RZ, RZ, R87 ;  /* 0x000000ffff107224 */ /* 0x002fca00078e0057 */
[----:B------:R-:W-:Y:S04]  /*42c20*/  STL [R1+0x2414], R16 ;  /* 0x0024141001007387 */ /* 0x000fe80000100800 */
[----:B------:R-:W-:Y:S04]  /*42c30*/  STL [R1+0x241c], R201 ;  /* 0x00241cc901007387 */ /* 0x000fe80000100800 */
[----:B------:R-:W-:Y:S04]  /*42c40*/  STL [R1+0x2428], R74 ;  /* 0x0024284a01007387 */ /* 0x000fe80000100800 */
[----:B------:R-:W2:Y:S04]  /*42c50*/  LDL.LU.64 R222, [R1+0xe40] ;  /* 0x000e400001de7983 */ /* 0x000ea80000300a00 */
[----:B------:R-:W-:Y:S04]  /*42c60*/  STL [R1+0x2424], R75 ;  /* 0x0024244b01007387 */ /* 0x000fe80000100800 */
[----:B------:R-:W2:Y:S04]  /*42c70*/  LDL.LU.64 R224, [R1+0xbd8] ;  /* 0x000bd80001e07983 */ /* 0x000ea80000300a00 */
[----:B------:R-:W-:Y:S04]  /*42c80*/  STL [R1+0x2430], R40 ;  /* 0x0024302801007387 */ /* 0x000fe80000100800 */
[----:B------:R-:W2:Y:S04]  /*42c90*/  LDL.LU.64 R226, [R1+0x7b0] ;  /* 0x0007b00001e27983 */ /* 0x000ea80000300a00 */
[----:B------:R-:W-:Y:S04]  /*42ca0*/  STL [R1+0x242c], R41 ;  /* 0x00242c2901007387 */ /* 0x000fe80000100800 */
[----:B------:R-:W2:Y:S04]  /*42cb0*/  LDL.LU.64 R86, [R1+0x540] ;  /* 0x0005400001567983 */ /* 0x000ea80000300a00 */
[----:B------:R-:W-:Y:S04]  /*42cc0*/  STL [R1+0x2438], R12 ;  /* 0x0024380c01007387 */ /* 0x000fe80000100800 */
[----:B------:R-:W-:Y:S04]  /*42cd0*/  STL [R1+0x2434], R13 ;  /* 0x0024340d01007387 */ /* 0x000fe80000100800 */
[----:B------:R3:W-:Y:S04]  /*42ce0*/  STL [R1+0x2440], R4 ;  /* 0x0024400401007387 */ /* 0x0007e80000100800 */
[----:B------:R-:W-:Y:S01]  /*42cf0*/  STL [R1+0x243c], R5 ;  /* 0x00243c0501007387 */ /* 0x000fe20000100800 */
[----:B---3--:R-:W-:-:S03]  /*42d00*/  IMAD.MOV.U32 R4, RZ, RZ, R89 ;  /* 0x000000ffff047224 */ /* 0x008fc600078e0059 */
[----:B------:R-:W-:Y:S04]  /*42d10*/  STL [R1+0x2448], R88 ;  /* 0x0024485801007387 */ /* 0x000fe80000100800 */
[----:B------:R-:W-:Y:S04]  /*42d20*/  STL [R1+0x2450], R90 ;  /* 0x0024505a01007387 */ /* 0x000fe80000100800 */
[----:B------:R1:W-:Y:S04]  /*42d30*/  STL [R1+0x2444], R4 ;  /* 0x0024440401007387 */ /* 0x0003e80000100800 */
[----:B----4-:R-:W-:Y:S01]  /*42d40*/  STL [R1+0x2458], R84 ;  /* 0x0024585401007387 */ /* 0x010fe20000100800 */
[----:B-1----:R-:W-:-:S05]  /*42d50*/  IMAD.MOV.U32 R4, RZ, RZ, R91 ;  /* 0x000000ffff047224 */ /* 0x002fca00078e005b */
[----:B------:R1:W-:Y:S04]  /*42d60*/  STL [R1+0x244c], R4 ;  /* 0x00244c0401007387 */ /* 0x0003e80000100800 */
[----:B------:R-:W-:Y:S01]  /*42d70*/  STL [R1+0x2460], R210 ;  /* 0x002460d201007387 */ /* 0x000fe20000100800 */
[----:B-1----:R-:W-:-:S05]  /*42d80*/  IMAD.MOV.U32 R4, RZ, RZ, R85 ;  /* 0x000000ffff047224 */ /* 0x002fca00078e0055 */
[----:B------:R2:W-:Y:S04]  /*42d90*/  STL [R1+0x2454], R4 ;  /* 0x0024540401007387 */ /* 0x0005e80000100800 */
[----:B------:R-:W-:Y:S04]  /*42da0*/  STL [R1+0x245c], R211 ;  /* 0x00245cd301007387 */ /* 0x000fe80000100800 */
[----:B------:R-:W-:Y:S04]  /*42db0*/  STL [R1+0x2468], R92 ;  /* 0x0024685c01007387 */ /* 0x000fe80000100800 */
[----:B------:R-:W3:Y:S04]  /*42dc0*/  LDL.LU.64 R220, [R1+0xe48] ;  /* 0x000e480001dc7983 */ /* 0x000ee80000300a00 */
[----:B------:R-:W-:Y:S04]  /*42dd0*/  STL [R1+0x2464], R93 ;  /* 0x0024645d01007387 */ /* 0x000fe80000100800 */
[----:B------:R-:W4:Y:S04]  /*42de0*/  LDL.LU.64 R88, [R1+0xba0] ;  /* 0x000ba00001587983 */ /* 0x000f280000300a00 */
[----:B------:R-:W-:Y:S04]  /*42df0*/  STL [R1+0x2470], R44 ;  /* 0x0024702c01007387 */ /* 0x000fe80000100800 */
[----:B------:R-:W4:Y:S04]  /*42e00*/  LDL.LU.64 R90, [R1+0x7e8] ;  /* 0x0007e800015a7983 */ /* 0x000f280000300a00 */
[----:B------:R-:W-:Y:S04]  /*42e10*/  STL [R1+0x246c], R45 ;  /* 0x00246c2d01007387 */ /* 0x000fe80000100800 */
[----:B------:R-:W4:Y:S04]  /*42e20*/  LDL.LU.64 R84, [R1+0x570] ;  /* 0x0005700001547983 */ /* 0x000f280000300a00 */
[----:B------:R-:W-:Y:S04]  /*42e30*/  STL [R1+0x2478], R22 ;  /* 0x0024781601007387 */ /* 0x000fe80000100800 */
[----:B------:R-:W-:Y:S04]  /*42e40*/  STL [R1+0x2474], R23 ;  /* 0x0024741701007387 */ /* 0x000fe80000100800 */
[----:B------:R-:W-:Y:S04]  /*42e50*/  STL [R1+0x2480], R6 ;  /* 0x0024800601007387 */ /* 0x000fe80000100800 */
[----:B------:R-:W-:Y:S01]  /*42e60*/  STL [R1+0x247c], R7 ;  /* 0x00247c0701007387 */ /* 0x000fe20000100800 */
[----:B--2---:R-:W-:-:S03]  /*42e70*/  IMAD.MOV.U32 R4, RZ, RZ, R223 ;  /* 0x000000ffff047224 */ /* 0x004fc600078e00df */
        /* <DEDUP_REMOVED lines=9> */
[----:B------:R-:W-:Y:S01]  /*42f10*/  STL [R1+0x24a8], R124 ;  /* 0x0024a87c01007387 */ /* 0x000fe20000100800 */
[----:B-1----:R-:W-:-:S05]  /*42f20*/  IMAD.MOV.U32 R4, RZ, RZ, R87 ;  /* 0x000000ffff047224 */ /* 0x002fca00078e0057 */
        /* <DEDUP_REMOVED lines=14> */
[----:B----4-:R-:W-:Y:S04]  /*43010*/  STL [R1+0x24d0], R88 ;  /* 0x0024d05801007387 */ /* 0x010fe80000100800 */
[----:B------:R1:W-:Y:S04]  /*43020*/  STL [R1+0x24c4], R2 ;  /* 0x0024c40201007387 */ /* 0x0003e80000100800 */
[----:B------:R-:W-:Y:S01]  /*43030*/  STL [R1+0x24d8], R90 ;  /* 0x0024d85a01007387 */ /* 0x000fe20000100800 */
[----:B-1----:R-:W-:-:S05]  /*43040*/  IMAD.MOV.U32 R2, RZ, RZ, R89 ;  /* 0x000000ffff027224 */ /* 0x002fca00078e0059 */
[----:B------:R1:W-:Y:S04]  /*43050*/  STL [R1+0x24cc], R2 ;  /* 0x0024cc0201007387 */ /* 0x0003e80000100800 */
[----:B------:R-:W-:Y:S01]  /*43060*/  STL [R1+0x24e0], R84 ;  /* 0x0024e05401007387 */ /* 0x000fe20000100800 */
[----:B-1----:R-:W-:-:S05]  /*43070*/  IMAD.MOV.U32 R2, RZ, RZ, R91 ;  /* 0x000000ffff027224 */ /* 0x002fca00078e005b */
[----:B------:R1:W-:Y:S04]  /*43080*/  STL [R1+0x24d4], R2 ;  /* 0x0024d40201007387 */ /* 0x0003e80000100800 */
[----:B------:R-:W-:Y:S01]  /*43090*/  STL [R1+0x24e8], R138 ;  /* 0x0024e88a01007387 */ /* 0x000fe20000100800 */
[----:B-1----:R-:W-:-:S05]  /*430a0*/  MOV R2, R85 ;  /* 0x0000005500027202 */ /* 0x002fca0000000f00 */
[----:B------:R2:W-:Y:S04]  /*430b0*/  STL [R1+0x24dc], R2 ;  /* 0x0024dc0201007387 */ /* 0x0005e80000100800 */
        /* <DEDUP_REMOVED lines=22> */
[----:B-1----:R-:W-:-:S05]  /*43220*/  IMAD.MOV.U32 R2, RZ, RZ, R87 ;  /* 0x000000ffff027224 */ /* 0x002fca00078e0057 */
[----:B------:R3:W-:Y:S04]  /*43230*/  STL [R1+0x251c], R2 ;  /* 0x00251c0201007387 */ /* 0x0007e80000100800 */
        /* <DEDUP_REMOVED lines=11> */
[----:B------:R-:W-:Y:S01]  /*432f0*/  STL [R1+0x253c], R11 ;  /* 0x00253c0b01007387 */ /* 0x000fe20000100800 */
[----:B---3--:R-:W-:-:S03]  /*43300*/  IMAD.MOV.U32 R2, RZ, RZ, R219 ;  /* 0x000000ffff027224 */ /* 0x008fc600078e00db */
[----:B------:R-:W-:Y:S04]  /*43310*/  STL [R1+0x2548], R218 ;  /* 0x002548da01007387 */ /* 0x000fe80000100800 */
[----:B----4-:R-:W-:Y:S04]  /*43320*/  STL [R1+0x2550], R88 ;  /* 0x0025505801007387 */ /* 0x010fe80000100800 */
        /* <DEDUP_REMOVED lines=20> */
[----:B------:R-:W4:Y:S04]  /*43470*/  LDL.LU.64 R84, [R1+0x568] ;  /* 0x0005680001547983 */ /* 0x000f280000300a00 */
        /* <DEDUP_REMOVED lines=14> */
[----:B------:R-:W-:Y:S01]  /*43560*/  STL [R1+0x25b0], R122 ;  /* 0x0025b07a01007387 */ /* 0x000fe20000100800 */
[----:B-1----:R-:W-:-:S05]  /*43570*/  IMAD.MOV.U32 R2, RZ, RZ, R87 ;  /* 0x000000ffff027224 */ /* 0x002fca00078e0057 */
[----:B------:R3:W-:Y:S04]  /*43580*/  STL [R1+0x25a4], R2 ;  /* 0x0025a40201007387 */ /* 0x0007e80000100800 */
        /* <DEDUP_REMOVED lines=23> */
[----:B------:R-:W3:Y:S01]  /*43700*/  LDL.LU.64 R88, [R1+0x1838] ;  /* 0x0018380001587983 */ /* 0x000ee20000300a00 */
[----:B-1----:R-:W-:-:S05]  /*43710*/  MOV R2, R85 ;  /* 0x0000005500027202 */ /* 0x002fca0000000f00 */
[----:B------:R2:W-:Y:S04]  /*43720*/  STL [R1+0x25e4], R2 ;  /* 0x0025e40201007387 */ /* 0x0005e80000100800 */
[----:B------:R-:W-:Y:S04]  /*43730*/  STL [R1+0x25f0], R136 ;  /* 0x0025f08801007387 */ /* 0x000fe80000100800 */
[----:B------:R-:W-:Y:S04]  /*43740*/  STL [R1+0x25ec], R137 ;  /* 0x0025ec8901007387 */ /* 0x000fe80000100800 */
[----:B------:R-:W-:Y:S04]  /*43750*/  STL [R1+0x25f8], R58 ;  /* 0x0025f83a01007387 */ /* 0x000fe80000100800 */
[----:B------:R-:W4:Y:S04]  /*43760*/  LDL.LU.64 R216, [R1+0xa50] ;  /* 0x000a500001d87983 */ /* 0x000f280000300a00 */
        /* <DEDUP_REMOVED lines=22> */
[----:B------:R-:W2:Y:S04]  /*438d0*/  LDL.LU.64 R220, [R1+0x1848] ;  /* 0x0018480001dc7983 */ /* 0x000ea80000300a00 */
[----:B------:R-:W-:Y:S04]  /*438e0*/  STL [R1+0x262c], R197 ;  /* 0x00262cc501007387 */ /* 0x000fe80000100800 */
[----:B------:R-:W-:Y:S04]  /*438f0*/  STL [R1+0x2638], R70 ;  /* 0x0026384601007387 */ /* 0x000fe80000100800 */
[----:B------:R-:W2:Y:S04]  /*43900*/  LDL.LU.64 R222, [R1+0xa18] ;  /* 0x000a180001de7983 */ /* 0x000ea80000300a00 */
[----:B------:R-:W-:Y:S04]  /*43910*/  STL [R1+0x2634], R71 ;  /* 0x0026344701007387 */ /* 0x000fe80000100800 */
[----:B------:R-:W-:Y:S04]  /*43920*/  STL [R1+0x2640], R30 ;  /* 0x0026401e01007387 */ /* 0x000fe80000100800 */
[----:B------:R-:W2:Y:S04]  /*43930*/  LDL.LU.64 R224, [R1+0x970] ;  /* 0x0009700001e07983 */ /* 0x000ea80000300a00 */
[----:B------:R-:W-:Y:S04]  /*43940*/  STL [R1+0x263c], R31 ;  /* 0x00263c1f01007387 */ /* 0x000fe80000100800 */
[----:B------:R-:W2:Y:S04]  /*43950*/  LDL.LU.64 R226, [R1+0x850] ;  /* 0x0008500001e27983 */ /* 0x000ea80000300a00 */
[----:B---3--:R3:W-:Y:S04]  /*43960*/  STL [R1+0x2648], R88 ;  /* 0x0026485801007387 */ /* 0x0087e80000100800 */
[----:B------:R-:W2:Y:S01]  /*43970*/  LDL.LU.64 R86, [R1+0x768] ;  /* 0x0007680001567983 */ /* 0x000ea20000300a00 */
[----:B-1----:R-:W-:-:S03]  /*43980*/  MOV R2, R89 ;  /* 0x0000005900027202 */ /* 0x002fc60000000f00 */
[----:B---3--:R-:W3:Y:S04]  /*43990*/  LDL.LU.64 R88, [R1+0x500] ;  /* 0x0005000001587983 */ /* 0x008ee80000300a00 */
[----:B------:R4:W-:Y:S02]  /*439a0*/  STL [R1+0x2644], R2 ;  /* 0x0026440201007387 */ /* 0x0009e40000100800 */
[----:B----4-:R-:W-:Y:S02]  /*439b0*/  IMAD.MOV.U32 R2, RZ, RZ, R217 ;  /* 0x000000ffff027224 */ /* 0x010fe400078e00d9 */
        /* <DEDUP_REMOVED lines=12> */
[----:B------:R-:W4:Y:S04]  /*43a80*/  LDL.LU.64 R90, [R1+0x1858] ;  /* 0x00185800015a7983 */ /* 0x000f280000300a00 */
[----:B------:R-:W-:Y:S04]  /*43a90*/  STL [R1+0x266c], R207 ;  /* 0x00266ccf01007387 */ /* 0x000fe80000100800 */
[----:B------:R-:W-:Y:S04]  /*43aa0*/  STL [R1+0x2678], R76 ;  /* 0x0026784c01007387 */ /* 0x000fe80000100800 */
[----:B------:R-:W4:Y:S04]  /*43ab0*/  LDL.LU.64 R250, [R1+0x1800] ;  /* 0x0018000001fa7983 */ /* 0x000f280000300a00 */
[----:B------:R-:W-:Y:S04]  /*43ac0*/  STL [R1+0x2674], R77 ;  /* 0x0026744d01007387 */ /* 0x000fe80000100800 */
[----:B------:R-:W-:Y:S04]  /*43ad0*/  STL [R1+0x2680], R36 ;  /* 0x0026802401007387 */ /* 0x000fe80000100800 */
[----:B------:R-:W4:Y:S04]  /*43ae0*/  LDL.LU.64 R216, [R1+0x9a8] ;  /* 0x0009a80001d87983 */ /* 0x000f280000300a00 */
[----:B------:R-:W-:Y:S04]  /*43af0*/  STL [R1+0x267c], R37 ;  /* 0x00267c2501007387 */ /* 0x000fe80000100800 */
[----:B------:R-:W4:Y:S04]  /*43b00*/  LDL.LU.64 R218, [R1+0x888] ;  /* 0x0008880001da7983 */ /* 0x000f280000300a00 */
[----:B--2---:R2:W-:Y:S01]  /*43b10*/  STL [R1+0x2688], R220 ;  /* 0x002688dc01007387 */ /* 0x0045e20000100800 */
[----:B-1----:R-:W-:-:S03]  /*43b20*/  IMAD.MOV.U32 R2, RZ, RZ, R221 ;  /* 0x000000ffff027224 */ /* 0x002fc600078e00dd */
[----:B------:R-:W4:Y:S04]  /*43b30*/  LDL.LU.64 R84, [R1+0x7a0] ;  /* 0x0007a00001547983 */ /* 0x000f280000300a00 */
[----:B------:R-:W-:Y:S04]  /*43b40*/  STL [R1+0x2690], R222 ;  /* 0x002690de01007387 */ /* 0x000fe80000100800 */
[----:B------:R1:W-:Y:S04]  /*43b50*/  STL [R1+0x2684], R2 ;  /* 0x0026840201007387 */ /* 0x0003e80000100800 */
[----:B--2---:R-:W2:Y:S01]  /*43b60*/  LDL.LU.64 R220, [R1+0x560] ;  /* 0x0005600001dc7983 */ /* 0x004ea20000300a00 */
        /* <DEDUP_REMOVED lines=12> */
[----:B------:R-:W3:Y:S01]  /*43c30*/  LDL.LU.64 R86, [R1+0x1868] ;  /* 0x0018680001567983 */ /* 0x000ee20000300a00 */
[----:B-1----:R-:W-:-:S03]  /*43c40*/  IMAD.MOV.U32 R2, RZ, RZ, R89 ;  /* 0x000000ffff027224 */ /* 0x002fc600078e0059 */
[----:B------:R-:W-:Y:S04]  /*43c50*/  STL [R1+0x26b8], R120 ;  /* 0x0026b87801007387 */ /* 0x000fe80000100800 */
[----:B------:R4:W-:Y:S04]  /*43c60*/  STL [R1+0x26ac], R2 ;  /* 0x0026ac0201007387 */ /* 0x0009e80000100800 */
[----:B------:R-:W-:Y:S04]  /*43c70*/  STL [R1+0x26b4], R121 ;  /* 0x0026b47901007387 */ /* 0x000fe80000100800 */
[----:B------:R-:W3:Y:S04]  /*43c80*/  LDL.LU.64 R222, [R1+0x1810] ;  /* 0x0018100001de7983 */ /* 0x000ee80000300a00 */
[----:B------:R-:W-:Y:S04]  /*43c90*/  STL [R1+0x26c0], R46 ;  /* 0x0026c02e01007387 */ /* 0x000fe80000100800 */
[----:B------:R-:W3:Y:S04]  /*43ca0*/  LDL.LU.64 R224, [R1+0x9a0] ;  /* 0x0009a00001e07983 */ /* 0x000ee80000300a00 */
[----:B------:R-:W-:Y:S04]  /*43cb0*/  STL [R1+0x26bc], R47 ;  /* 0x0026bc2f01007387 */ /* 0x000fe80000100800 */
[----:B------:R-:W3:Y:S01]  /*43cc0*/  LDL.LU.64 R226, [R1+0x8c0] ;  /* 0x0008c00001e27983 */ /* 0x000ee20000300a00 */
[----:B----4-:R-:W-:-:S03]  /*43cd0*/  IMAD.MOV.U32 R2, RZ, RZ, R91 ;  /* 0x000000ffff027224 */ /* 0x010fc600078e005b */
[----:B------:R1:W-:Y:S04]  /*43ce0*/  STL [R1+0x26c8], R90 ;  /* 0x0026c85a01007387 */ /* 0x0003e80000100800 */
[----:B------:R-:W4:Y:S04]  /*43cf0*/  LDL.LU.64 R88, [R1+0x7d8] ;  /* 0x0007d80001587983 */ /* 0x000f280000300a00 */
[----:B------:R-:W-:Y:S04]  /*43d00*/  STL [R1+0x26d0], R250 ;  /* 0x0026d0fa01007387 */ /* 0x000fe80000100800 */
[----:B------:R1:W-:Y:S04]  /*43d10*/  STL [R1+0x26c4], R2 ;  /* 0x0026c40201007387 */ /* 0x0003e80000100800 */
[----:B-1----:R-:W4:Y:S01]  /*43d20*/  LDL.LU.64 R90, [R1+0x578] ;  /* 0x00057800015a7983 */ /* 0x002f220000300a00 */
[----:B------:R-:W-:-:S03]  /*43d30*/  MOV R2, R251 ;  /* 0x000000fb00027202 */ /* 0x000fc60000000f00 */
[----:B------:R-:W-:Y:S04]  /*43d40*/  STL [R1+0x26d8], R216 ;  /* 0x0026d8d801007387 */ /* 0x000fe80000100800 */
[----:B------:R1:W-:Y:S04]  /*43d50*/  STL [R1+0x26cc], R2 ;  /* 0x0026cc0201007387 */ /* 0x0003e80000100800 */
[----:B------:R-:W-:Y:S01]  /*43d60*/  STL [R1+0x26e0], R218 ;  /* 0x0026e0da01007387 */ /* 0x000fe20000100800 */
[----:B-1----:R-:W-:-:S05]  /*43d70*/  IMAD.MOV.U32 R2, RZ, RZ, R217 ;  /* 0x000000ffff027224 */ /* 0x002fca00078e00d9 */
[----:B------:R1:W-:Y:S02]  /*43d80*/  STL [R1+0x26d4], R2 ;  /* 0x0026d40201007387 */ /* 0x0003e40000100800 */
[----:B-1----:R-:W-:Y:S02]  /*43d90*/  IMAD.MOV.U32 R2, RZ, RZ, R219 ;  /* 0x000000ffff027224 */ /* 0x002fe400078e00db */
[----:B------:R-:W-:Y:S04]  /*43da0*/  STL [R1+0x26e8], R84 ;  /* 0x0026e85401007387 */ /* 0x000fe80000100800 */
[----:B------:R1:W-:Y:S02]  /*43db0*/  STL [R1+0x26dc], R2 ;  /* 0x0026dc0201007387 */ /* 0x0003e40000100800 */
[----:B-1----:R-:W-:-:S02]  /*43dc0*/  IMAD.MOV.U32 R2, RZ, RZ, R85 ;  /* 0x000000ffff027224 */ /* 0x002fc400078e0055 */
[----:B------:R-:W4:Y:S04]  /*43dd0*/  LDL.LU.64 R84, [R1+0x1878] ;  /* 0x0018780001547983 */ /* 0x000f280000300a00 */
[----:B------:R1:W-:Y:S04]  /*43de0*/  STL [R1+0x26e4], R2 ;  /* 0x0026e40201007387 */ /* 0x0003e80000100800 */
[----:B--2---:R2:W-:Y:S01]  /*43df0*/  STL [R1+0x26f0], R220 ;  /* 0x0026f0dc01007387 */ /* 0x0045e20000100800 */
[----:B-1----:R-:W-:-:S03]  /*43e00*/  IMAD.MOV.U32 R2, RZ, RZ, R221 ;  /* 0x000000ffff027224 */ /* 0x002fc600078e00dd */
[----:B------:R-:W-:Y:S04]  /*43e10*/  STL [R1+0x26f8], R134 ;  /* 0x0026f88601007387 */ /* 0x000fe80000100800 */
[----:B------:R1:W-:Y:S04]  /*43e20*/  STL [R1+0x26ec], R2 ;  /* 0x0026ec0201007387 */ /* 0x0003e80000100800 */
[----:B------:R-:W4:Y:S04]  /*43e30*/  LDL.LU.64 R250, [R1+0x1820] ;  /* 0x0018200001fa7983 */ /* 0x000f280000300a00 */
[----:B------:R-:W-:Y:S04]  /*43e40*/  STL [R1+0x26f4], R135 ;  /* 0x0026f48701007387 */ /* 0x000fe80000100800 */
[----:B------:R-:W-:Y:S04]  /*43e50*/  STL [R1+0x2700], R52 ;  /* 0x0027003401007387 */ /* 0x000fe80000100800 */
[----:B------:R-:W4:Y:S04]  /*43e60*/  LDL.LU.64 R216, [R1+0x968] ;  /* 0x0009680001d87983 */ /* 0x000f280000300a00 */
[----:B------:R-:W-:Y:S04]  /*43e70*/  STL [R1+0x26fc], R53 ;  /* 0x0026fc3501007387 */ /* 0x000fe80000100800 */
[----:B------:R-:W4:Y:S04]  /*43e80*/  LDL.LU.64 R218, [R1+0x8f8] ;  /* 0x0008f80001da7983 */ /* 0x000f280000300a00 */
[----:B---3--:R3:W-:Y:S04]  /*43e90*/  STL [R1+0x2708], R86 ;  /* 0x0027085601007387 */ /* 0x0087e80000100800 */
[----:B--2---:R-:W2:Y:S01]  /*43ea0*/  LDL.LU.64 R220, [R1+0x810] ;  /* 0x0008100001dc7983 */ /* 0x004ea20000300a00 */
[----:B-1----:R-:W-:-:S03]  /*43eb0*/  IMAD.MOV.U32 R2, RZ, RZ, R87 ;  /* 0x000000ffff027224 */ /* 0x002fc600078e0057 */
[----:B---3--:R-:W3:Y:S04]  /*43ec0*/  LDL.LU.64 R86, [R1+0x648] ;  /* 0x0006480001567983 */ /* 0x008ee80000300a00 */
[----:B------:R1:W-:Y:S04]  /*43ed0*/  STL [R1+0x2704], R2 ;  /* 0x0027040201007387 */ /* 0x0003e80000100800 */
[----:B------:R-:W-:Y:S01]  /*43ee0*/  STL [R1+0x2710], R222 ;  /* 0x002710de01007387 */ /* 0x000fe20000100800 */
[----:B-1----:R-:W-:-:S03]  /*43ef0*/  MOV R2, R223 ;  /* 0x000000df00027202 */ /* 0x002fc60000000f00 */
[----:B------:R-:W-:Y:S04]  /*43f00*/  STL [R1+0x2718], R224 ;  /* 0x002718e001007387 */ /* 0x000fe80000100800 */
[----:B------:R1:W-:Y:S04]  /*43f10*/  STL [R1+0x270c], R2 ;  /* 0x00270c0201007387 */ /* 0x0003e80000100800 */
[----:B------:R-:W-:Y:S01]  /*43f20*/  STL [R1+0x2720], R226 ;  /* 0x002720e201007387 */ /* 0x000fe20000100800 */
[----:B-1----:R-:W-:-:S05]  /*43f30*/  IMAD.MOV.U32 R2, RZ, RZ, R225 ;  /* 0x000000ffff027224 */ /* 0x002fca00078e00e1 */
[----:B------:R1:W-:Y:S02]  /*43f40*/  STL [R1+0x2714], R2 ;  /* 0x0027140201007387 */ /* 0x0003e40000100800 */
[----:B-1----:R-:W-:Y:S02]  /*43f50*/  IMAD.MOV.U32 R2, RZ, RZ, R227 ;  /* 0x000000ffff027224 */ /* 0x002fe400078e00e3 */
[----:B----4-:R-:W-:Y:S04]  /*43f60*/  STL [R1+0x2728], R88 ;  /* 0x0027285801007387 */ /* 0x010fe80000100800 */
[----:B------:R1:W-:Y:S04]  /*43f70*/  STL [R1+0x271c], R2 ;  /* 0x00271c0201007387 */ /* 0x0003e80000100800 */
[----:B------:R-:W4:Y:S01]  /*43f80*/  LDL.LU.64 R222, [R1+0x1888] ;  /* 0x0018880001de7983 */ /* 0x000f220000300a00 */
[----:B-1----:R-:W-:-:S05]  /*43f90*/  IMAD.MOV.U32 R2, RZ, RZ, R89 ;  /* 0x000000ffff027224 */ /* 0x002fca00078e0059 */
[----:B------:R1:W-:Y:S04]  /*43fa0*/  STL [R1+0x2724], R2 ;  /* 0x0027240201007387 */ /* 0x0003e80000100800 */
[----:B------:R-:W-:Y:S04]  /*43fb0*/  STL [R1+0x2730], R90 ;  /* 0x0027305a01007387 */ /* 0x000fe80000100800 */
[----:B------:R-:W4:Y:S01]  /*43fc0*/  LDL.LU.64 R224, [R1+0x1830] ;  /* 0x0018300001e07983 */ /* 0x000f220000300a00 */
[----:B-1----:R-:W-:-:S05]  /*43fd0*/  IMAD.MOV.U32 R2, RZ, RZ, R91 ;  /* 0x000000ffff027224 */ /* 0x002fca00078e005b */
[----:B------:R1:W-:Y:S04]  /*43fe0*/  STL [R1+0x272c], R2 ;  /* 0x00272c0201007387 */ /* 0x0003e80000100800 */
[----:B------:R-:W-:Y:S04]  /*43ff0*/  STL [R1+0x2738], R194 ;  /* 0x002738c201007387 */ /* 0x000fe80000100800 */
[----:B------:R-:W-:Y:S04]  /*44000*/  STL [R1+0x2734], R195 ;  /* 0x002734c301007387 */ /* 0x000fe80000100800 */
[----:B------:R-:W-:Y:S04]  /*44010*/  STL [R1+0x2740], R62 ;  /* 0x0027403e01007387 */ /* 0x000fe80000100800 */
[----:B------:R-:W4:Y:S04]  /*44020*/  LDL.LU.64 R226, [R1+0x9d8] ;  /* 0x0009d80001e27983 */ /* 0x000f280000300a00 */
[----:B------:R-:W-:Y:S04]  /*44030*/  STL [R1+0x273c], R63 ;  /* 0x00273c3f01007387 */ /* 0x000fe80000100800 */
[----:B------:R-:W-:Y:S01]  /*44040*/  STL [R1+0x2748], R84 ;  /* 0x0027485401007387 */ /* 0x000fe20000100800 */
[----:B-1----:R-:W-:-:S03]  /*44050*/  IMAD.MOV.U32 R2, RZ, RZ, R85 ;  /* 0x000000ffff027224 */ /* 0x002fc600078e0055 */
[----:B------:R-:W4:Y:S04]  /*44060*/  LDL.LU.64 R88, [R1+0x928] ;  /* 0x0009280001587983 */ /* 0x000f280000300a00 */
[----:B------:R-:W4:Y:S04]  /*44070*/  LDL.LU.64 R90, [R1+0x848] ;  /* 0x00084800015a7983 */ /* 0x000f280000300a00 */
[----:B------:R1:W-:Y:S02]  /*44080*/  STL [R1+0x2744], R2 ;  /* 0x0027440201007387 */ /* 0x0003e40000100800 */
[----:B-1----:R-:W-:-:S02]  /*44090*/  MOV R2, R251 ;  /* 0x000000fb00027202 */ /* 0x002fc40000000f00 */
[----:B------:R-:W-:Y:S04]  /*440a0*/  STL [R1+0x2750], R250 ;  /* 0x002750fa01007387 */ /* 0x000fe80000100800 */
[----:B------:R-:W4:Y:S04]  /*440b0*/  LDL.LU.64 R84, [R1+0x728] ;  /* 0x0007280001547983 */ /* 0x000f280000300a00 */
[----:B------:R-:W-:Y:S04]  /*440c0*/  STL [R1+0x2758], R216 ;  /* 0x002758d801007387 */ /* 0x000fe80000100800 */
[----:B------:R1:W-:Y:S04]  /*440d0*/  STL [R1+0x274c], R2 ;  /* 0x00274c0201007387 */ /* 0x0003e80000100800 */
[----:B------:R-:W-:Y:S01]  /*440e0*/  STL [R1+0x2760], R218 ;  /* 0x002760da01007387 */ /* 0x000fe20000100800 */
[----:B-1----:R-:W-:-:S05]  /*440f0*/  IMAD.MOV.U32 R2, RZ, RZ, R217 ;  /* 0x000000ffff027224 */ /* 0x002fca00078e00d9 */
[----:B------:R1:W-:Y:S02]  /*44100*/  STL [R1+0x2754], R2 ;  /* 0x0027540201007387 */ /* 0x0003e40000100800 */
[----:B-1----:R-:W-:Y:S02]  /*44110*/  IMAD.MOV.U32 R2, RZ, RZ, R219 ;  /* 0x000000ffff027224 */ /* 0x002fe400078e00db */
[----:B--2---:R-:W-:Y:S04]  /*44120*/  STL [R1+0x2768], R220 ;  /* 0x002768dc01007387 */ /* 0x004fe80000100800 */
[----:B------:R1:W-:Y:S04]  /*44130*/  STL [R1+0x275c], R2 ;  /* 0x00275c0201007387 */ /* 0x0003e80000100800 */
[----:B---3--:R-:W-:Y:S01]  /*44140*/  STL [R1+0x2770], R86 ;  /* 0x0027705601007387 */ /* 0x008fe20000100800 */
[----:B-1----:R-:W-:-:S05]  /*44150*/  IMAD.MOV.U32 R2, RZ, RZ, R221 ;  /* 0x000000ffff027224 */ /* 0x002fca00078e00dd */
[----:B------:R1:W-:Y:S04]  /*44160*/  STL [R1+0x2764], R2 ;  /* 0x0027640201007387 */ /* 0x0003e80000100800 */
[----:B------:R-:W2:Y:S01]  /*44170*/  LDL.LU.64 R218, [R1+0x18b0] ;  /* 0x0018b00001da7983 */ /* 0x000ea20000300a00 */
[----:B-1----:R-:W-:-:S03]  /*44180*/  IMAD.MOV.U32 R2, RZ, RZ, R87 ;  /* 0x000000ffff027224 */ /* 0x002fc600078e0057 */
[----:B------:R-:W-:Y:S04]  /*44190*/  STL [R1+0x2778], R204 ;  /* 0x002778cc01007387 */ /* 0x000fe80000100800 */
[----:B------:R4:W-:Y:S04]  /*441a0*/  STL [R1+0x276c], R2 ;  /* 0x00276c0201007387 */ /* 0x0009e80000100800 */
[----:B------:R-:W3:Y:S04]  /*441b0*/  LDL.LU.64 R220, [R1+0x1840] ;  /* 0x0018400001dc7983 */ /* 0x000ee80000300a00 */
[----:B------:R-:W-:Y:S04]  /*441c0*/  STL [R1+0x2774], R205 ;  /* 0x002774cd01007387 */ /* 0x000fe80000100800 */
[----:B------:R-:W-:Y:S04]  /*441d0*/  STL [R1+0x2780], R68 ;  /* 0x0027804401007387 */ /* 0x000fe80000100800 */
[----:B------:R-:W-:Y:S04]  /*441e0*/  STL [R1+0x277c], R69 ;  /* 0x00277c4501007387 */ /* 0x000fe80000100800 */
[----:B------:R-:W3:Y:S01]  /*441f0*/  LDL.LU.64 R86, [R1+0xa10] ;  /* 0x000a100001567983 */ /* 0x000ee20000300a00 */
[----:B----4-:R-:W-:-:S03]  /*44200*/  IMAD.MOV.U32 R2, RZ, RZ, R223 ;  /* 0x000000ffff027224 */ /* 0x010fc600078e00df */
[----:B------:R-:W-:Y:S04]  /*44210*/  STL [R1+0x2788], R222 ;  /* 0x002788de01007387 */ /* 0x000fe80000100800 */
[----:B------:R-:W4:Y:S04]  /*44220*/  LDL.LU.64 R250, [R1+0x8f0] ;  /* 0x0008f00001fa7983 */ /* 0x000f280000300a00 */
[----:B------:R1:W-:Y:S04]  /*44230*/  STL [R1+0x2784], R2 ;  /* 0x0027840201007387 */ /* 0x0003e80000100800 */
[----:B------:R1:W-:Y:S02]  /*44240*/  STL [R1+0x2790], R224 ;  /* 0x002790e001007387 */ /* 0x0003e40000100800 */
[----:B-1----:R-:W-:-:S02]  /*44250*/  MOV R2, R225 ;  /* 0x000000e100027202 */ /* 0x002fc40000000f00 */
[----:B------:R-:W4:Y:S04]  /*44260*/  LDL.LU.64 R222, [R1+0x880] ;  /* 0x0008800001de7983 */ /* 0x000f280000300a00 */
[----:B------:R-:W4:Y:S04]  /*44270*/  LDL.LU.64 R224, [R1+0x760] ;  /* 0x0007600001e07983 */ /* 0x000f280000300a00 */
[----:B------:R1:W-:Y:S04]  /*44280*/  STL [R1+0x278c], R2 ;  /* 0x00278c0201007387 */ /* 0x0003e80000100800 */
[----:B------:R1:W-:Y:S02]  /*44290*/  STL [R1+0x2798], R226 ;  /* 0x002798e201007387 */ /* 0x0003e40000100800 */
[----:B-1----:R-:W-:-:S02]  /*442a0*/  IMAD.MOV.U32 R2, RZ, RZ, R227 ;  /* 0x000000ffff027224 */ /* 0x002fc400078e00e3 */
[----:B------:R-:W4:Y:S04]  /*442b0*/  LDL.LU.64 R226, [R1+0x4e8] ;  /* 0x0004e80001e27983 */ /* 0x000f280000300a00 */
[----:B------:R1:W-:Y:S02]  /*442c0*/  STL [R1+0x2794], R2 ;  /* 0x0027940201007387 */ /* 0x0003e40000100800 */
[----:B-1----:R-:W-:Y:S02]  /*442d0*/  IMAD.MOV.U32 R2, RZ, RZ, R89 ;  /* 0x000000ffff027224 */ /* 0x002fe400078e0059 */
[----:B------:R-:W-:Y:S04]  /*442e0*/  STL [R1+0x27a0], R88 ;  /* 0x0027a05801007387 */ /* 0x000fe80000100800 */
[----:B------:R-:W-:Y:S04]  /*442f0*/  STL [R1+0x27a8], R90 ;  /* 0x0027a85a01007387 */ /* 0x000fe80000100800 */
        /* <DEDUP_REMOVED lines=8> */
[----:B------:R-:W4:Y:S04]  /*44380*/  LDL.LU.64 R90, [R1+0x1850] ;  /* 0x00185000015a7983 */ /* 0x000f280000300a00 */
[----:B------:R-:W-:Y:S04]  /*44390*/  STL [R1+0x27b4], R215 ;  /* 0x0027b4d701007387 */ /* 0x000fe80000100800 */
[----:B------:R-:W-:Y:S04]  /*443a0*/  STL [R1+0x27c0], R94 ;  /* 0x0027c05e01007387 */ /* 0x000fe80000100800 */
[----:B------:R-:W-:Y:S04]  /*443b0*/  STL [R1+0x27bc], R95 ;  /* 0x0027bc5f01007387 */ /* 0x000fe80000100800 */
[----:B------:R-:W4:Y:S01]  /*443c0*/  LDL.LU.64 R84, [R1+0xa48] ;  /* 0x000a480001547983 */ /* 0x000f220000300a00 */
[----:B--2---:R-:W-:-:S03]  /*443d0*/  IMAD.MOV.U32 R2, RZ, RZ, R219 ;  /* 0x000000ffff027224 */ /* 0x004fc600078e00db */
[----:B------:R1:W-:Y:S04]  /*443e0*/  STL [R1+0x27c8], R218 ;  /* 0x0027c8da01007387 */ /* 0x0003e80000100800 */
[----:B------:R-:W2:Y:S04]  /*443f0*/  LDL.LU.64 R216, [R1+0x930] ;  /* 0x0009300001d87983 */ /* 0x000ea80000300a00 */
[----:B------:R1:W-:Y:S04]  /*44400*/  STL [R1+0x27c4], R2 ;  /* 0x0027c40201007387 */ /* 0x0003e80000100800 */
[----:B---3--:R3:W-:Y:S04]  /*44410*/  STL [R1+0x27d0], R220 ;  /* 0x0027d0dc01007387 */ /* 0x0087e80000100800 */
[----:B-1----:R-:W2:Y:S01]  /*44420*/  LDL.LU.64 R218, [R1+0x8b0] ;  /* 0x0008b00001da7983 */ /* 0x002ea20000300a00 */
[----:B------:R-:W-:-:S03]  /*44430*/  MOV R2, R221 ;  /* 0x000000dd00027202 */ /* 0x000fc60000000f00 */
[----:B---3--:R-:W3:Y:S04]  /*44440*/  LDL.LU.64 R220, [R1+0x798] ;  /* 0x0007980001dc7983 */ /* 0x008ee80000300a00 */
[----:B------:R1:W-:Y:S04]  /*44450*/  STL [R1+0x27cc], R2 ;  /* 0x0027cc0201007387 */ /* 0x0003e80000100800 */
[----:B------:R1:W-:Y:S02]  /*44460*/  STL [R1+0x27d8], R86 ;  /* 0x0027d85601007387 */ /* 0x0003e40000100800 */
[----:B-1----:R-:W-:-:S02]  /*44470*/  IMAD.MOV.U32 R2, RZ, RZ, R87 ;  /* 0x000000ffff027224 */ /* 0x002fc400078e0057 */
[----:B------:R-:W3:Y:S04]  /*44480*/  LDL.LU.64 R86, [R1+0x558] ;  /* 0x0005580001567983 */ /* 0x000ee80000300a00 */
[----:B------:R1:W-:Y:S04]  /*44490*/  STL [R1+0x27d4], R2 ;  /* 0x0027d40201007387 */ /* 0x0003e80000100800 */
[----:B----4-:R-:W-:Y:S01]  /*444a0*/  STL [R1+0x27e0], R250 ;  /* 0x0027e0fa01007387 */ /* 0x010fe20000100800 */
[----:B-1----:R-:W-:-:S03]  /*444b0*/  IMAD.MOV.U32 R2, RZ, RZ, R251 ;  /* 0x000000ffff027224 */ /* 0x002fc600078e00fb */
[----:B------:R-:W-:Y:S04]  /*444c0*/  STL [R1+0x27e8], R222 ;  /* 0x0027e8de01007387 */ /* 0x000fe80000100800 */
[----:B------:R1:W-:Y:S04]  /*444d0*/  STL [R1+0x27dc], R2 ;  /* 0x0027dc0201007387 */ /* 0x0003e80000100800 */
[----:B------:R-:W-:Y:S01]  /*444e0*/  STL [R1+0x27f0], R224 ;  /* 0x0027f0e001007387 */ /* 0x000fe20000100800 */
[----:B-1----:R-:W-:-:S05]  /*444f0*/  IMAD.MOV.U32 R2, RZ, RZ, R223 ;  /* 0x000000ffff027224 */ /* 0x002fca00078e00df */
[----:B------:R1:W-:Y:S04]  /*44500*/  STL [R1+0x27e4], R2 ;  /* 0x0027e40201007387 */ /* 0x0003e80000100800 */
[----:B------:R-:W4:Y:S01]  /*44510*/  LDL.LU.64 R222, [R1+0x1910] ;  /* 0x0019100001de7983 */ /* 0x000f220000300a00 */
[----:B-1----:R-:W-:-:S03]  /*44520*/  IMAD.MOV.U32 R2, RZ, RZ, R225 ;  /* 0x000000ffff027224 */ /* 0x002fc600078e00e1 */
        /* <DEDUP_REMOVED lines=8> */
[----:B------:R1:W-:Y:S02]  /*445b0*/  STL [R1+0x2808], R88 ;  /* 0x0028085801007387 */ /* 0x0003e40000100800 */
[----:B-1----:R-:W-:-:S02]  /*445c0*/  MOV R2, R89 ;  /* 0x0000005900027202 */ /* 0x002fc40000000f00 */
[----:B------:R-:W4:Y:S04]  /*445d0*/  LDL.LU.64 R250, [R1+0x960] ;  /* 0x0009600001fa7983 */ /* 0x000f280000300a00 */
[----:B------:R-:W-:Y:S04]  /*445e0*/  STL [R1+0x2810], R90 ;  /* 0x0028105a01007387 */ /* 0x000fe80000100800 */
[----:B------:R1:W-:Y:S04]  /*445f0*/  STL [R1+0x2804], R2 ;  /* 0x0028040201007387 */ /* 0x0003e80000100800 */
[----:B------:R-:W4:Y:S01]  /*44600*/  LDL.LU.64 R88, [R1+0x878] ;  /* 0x0008780001587983 */ /* 0x000f220000300a00 */
[----:B-1----:R-:W-:-:S03]  /*44610*/  IMAD.MOV.U32 R2, RZ, RZ, R91 ;  /* 0x000000ffff027224 */ /* 0x002fc600078e005b */
[----:B------:R-:W4:Y:S04]  /*44620*/  LDL.LU.64 R90, [R1+0x7d0] ;  /* 0x0007d000015a7983 */ /* 0x000f280000300a00 */
[----:B------:R1:W-:Y:S04]  /*44630*/  STL [R1+0x280c], R2 ;  /* 0x00280c0201007387 */ /* 0x0003e80000100800 */
[----:B------:R1:W-:Y:S02]  /*44640*/  STL [R1+0x2818], R84 ;  /* 0x0028185401007387 */ /* 0x0003e40000100800 */
[----:B-1----:R-:W-:-:S02]  /*44650*/  IMAD.MOV.U32 R2, RZ, RZ, R85 ;  /* 0x000000ffff027224 */ /* 0x002fc400078e0055 */
[----:B------:R-:W4:Y:S04]  /*44660*/  LDL.LU.64 R84, [R1+0x640] ;  /* 0x0006400001547983 */ /* 0x000f280000300a00 */
[----:B------:R1:W-:Y:S04]  /*44670*/  STL [R1+0x2814], R2 ;  /* 0x0028140201007387 */ /* 0x0003e80000100800 */
[----:B--2---:R-:W-:Y:S01]  /*44680*/  STL [R1+0x2820], R216 ;  /* 0x002820d801007387 */ /* 0x004fe20000100800 */
[----:B-1----:R-:W-:-:S03]  /*44690*/  IMAD.MOV.U32 R2, RZ, RZ, R217 ;  /* 0x000000ffff027224 */ /* 0x002fc600078e00d9 */
[----:B------:R-:W-:Y:S04]  /*446a0*/  STL [R1+0x2828], R218 ;  /* 0x002828da01007387 */ /* 0x000fe80000100800 */
        /* <DEDUP_REMOVED lines=8> */
[----:B------:R-:W3:Y:S01]  /*44730*/  LDL.LU.64 R216, [R1+0x1870] ;  /* 0x0018700001d87983 */ /* 0x000ee20000300a00 */
[----:B-1----:R-:W-:-:S03]  /*44740*/  MOV R2, R87 ;  /* 0x0000005700027202 */ /* 0x002fc60000000f00 */
[----:B------:R-:W-:Y:S04]  /*44750*/  STL [R1+0x2840], R132 ;  /* 0x0028408401007387 */ /* 0x000fe80000100800 */
[----:B------:R1:W-:Y:S04]  /*44760*/  STL [R1+0x2834], R2 ;  /* 0x0028340201007387 */ /* 0x0003e80000100800 */
[----:B------:R-:W3:Y:S04]  /*44770*/  LDL.LU.64 R220, [R1+0xab8] ;  /* 0x000ab80001dc7983 */ /* 0x000ee80000300a00 */
[----:B------:R-:W-:Y:S04]  /*44780*/  STL [R1+0x283c], R133 ;  /* 0x00283c8501007387 */ /* 0x000fe80000100800 */
[----:B----4-:R4:W-:Y:S01]  /*44790*/  STL [R1+0x2848], R222 ;  /* 0x002848de01007387 */ /* 0x0109e20000100800 */
[----:B-1----:R-:W-:-:S03]  /*447a0*/  IMAD.MOV.U32 R2, RZ, RZ, R223 ;  /* 0x000000ffff027224 */ /* 0x002fc600078e00df */
[----:B------:R-:W3:Y:S04]  /*447b0*/  LDL.LU.64 R86, [R1+0x998] ;  /* 0x0009980001567983 */ /* 0x000ee80000300a00 */
[----:B------:R-:W-:Y:S04]  /*447c0*/  STL [R1+0x2850], R224 ;  /* 0x002850e001007387 */ /* 0x000fe80000100800 */
[----:B------:R1:W-:Y:S04]  /*447d0*/  STL [R1+0x2844], R2 ;  /* 0x0028440201007387 */ /* 0x0003e80000100800 */
[----:B----4-:R-:W4:Y:S01]  /*447e0*/  LDL.LU.64 R222, [R1+0x8b8] ;  /* 0x0008b80001de7983 */ /* 0x010f220000300a00 */
[----:B-1----:R-:W-:-:S03]  /*447f0*/  IMAD.MOV.U32 R2, RZ, RZ, R225 ;  /* 0x000000ffff027224 */ /* 0x002fc600078e00e1 */
[----:B------:R-:W-:Y:S04]  /*44800*/  STL [R1+0x2858], R226 ;  /* 0x002858e201007387 */ /* 0x000fe80000100800 */
        /* <DEDUP_REMOVED lines=9> */
[----:B------:R-:W-:Y:S01]  /*448a0*/  STL [R1+0x2870], R90 ;  /* 0x0028705a01007387 */ /* 0x000fe20000100800 */
[----:B-1----:R-:W-:-:S05]  /*448b0*/  IMAD.MOV.U32 R2, RZ, RZ, R89 ;  /* 0x000000ffff027224 */ /* 0x002fca00078e0059 */
[----:B------:R1:W-:Y:S04]  /*448c0*/  STL [R1+0x2864], R2 ;  /* 0x0028640201007387 */ /* 0x0003e80000100800 */
[----:B------:R-:W4:Y:S01]  /*448d0*/  LDL.LU.64 R88, [R1+0x19a8] ;  /* 0x0019a80001587983 */ /* 0x000f220000300a00 */
[----:B-1----:R-:W-:-:S05]  /*448e0*/  MOV R2, R91 ;  /* 0x0000005b00027202 */ /* 0x002fca0000000f00 */
[----:B------:R1:W-:Y:S04]  /*448f0*/  STL [R1+0x286c], R2 ;  /* 0x00286c0201007387 */ /* 0x0003e80000100800 */
[----:B------:R1:W-:Y:S04]  /*44900*/  STL [R1+0x2878], R84 ;  /* 0x0028785401007387 */ /* 0x0003e80000100800 */
[----:B------:R-:W4:Y:S01]  /*44910*/  LDL.LU.64 R90, [R1+0x1880] ;  /* 0x00188000015a7983 */ /* 0x000f220000300a00 */
[----:B-1----:R-:W-:-:S05]  /*44920*/  IMAD.MOV.U32 R2, RZ, RZ, R85 ;  /* 0x000000ffff027224 */ /* 0x002fca00078e0055 */
[----:B------:R1:W-:Y:S04]  /*44930*/  STL [R1+0x2874], R2 ;  /* 0x0028740201007387 */ /* 0x0003e80000100800 */
[----:B------:R-:W-:Y:S04]  /*44940*/  STL [R1+0x2880], R202 ;  /* 0x002880ca01007387 */ /* 0x000fe80000100800 */
[----:B------:R-:W-:Y:S04]  /*44950*/  STL [R1+0x287c], R203 ;  /* 0x00287ccb01007387 */ /* 0x000fe80000100800 */
[----:B------:R-:W4:Y:S04]  /*44960*/  LDL.LU.64 R84, [R1+0xb28] ;  /* 0x000b280001547983 */ /* 0x000f280000300a00 */
[----:B--2---:R2:W-:Y:S01]  /*44970*/  STL [R1+0x2888], R218 ;  /* 0x002888da01007387 */ /* 0x0045e20000100800 */
[----:B-1----:R-:W-:-:S03]  /*44980*/  IMAD.MOV.U32 R2, RZ, RZ, R219 ;  /* 0x000000ffff027224 */ /* 0x002fc600078e00db */
[----:B--2---:R-:W2:Y:S04]  /*44990*/  LDL.LU.64 R218, [R1+0x9d0] ;  /* 0x0009d00001da7983 */ /* 0x004ea80000300a00 */
[----:B------:R1:W-:Y:S04]  /*449a0*/  STL [R1+0x2884], R2 ;  /* 0x0028840201007387 */ /* 0x0003e80000100800 */
[----:B---3--:R-:W-:Y:S04]  /*449b0*/  STL [R1+0x2890], R216 ;  /* 0x002890d801007387 */ /* 0x008fe80000100800 */
[----:B------:R-:W3:Y:S01]  /*449c0*/  LDL.LU.64 R250, [R1+0x8e8] ;  /* 0x0008e80001fa7983 */ /* 0x000ee20000300a00 */
[----:B-1----:R-:W-:-:S05]  /*449d0*/  IMAD.MOV.U32 R2, RZ, RZ, R217 ;  /* 0x000000ffff027224 */ /* 0x002fca00078e00d9 */
[----:B------:R1:W-:Y:S04]  /*449e0*/  STL [R1+0x288c], R2 ;  /* 0x00288c0201007387 */ /* 0x0003e80000100800 */
[----:B------:R1:W-:Y:S02]  /*449f0*/  STL [R1+0x2898], R220 ;  /* 0x002898dc01007387 */ /* 0x0003e40000100800 */
[----:B-1----:R-:W-:Y:S02]  /*44a00*/  IMAD.MOV.U32 R2, RZ, RZ, R221 ;  /* 0x000000ffff027224 */ /* 0x002fe400078e00dd */
[----:B------:R-:W3:Y:S04]  /*44a10*/  LDL.LU.64 R220, [R1+0x800] ;  /* 0x0008000001dc7983 */ /* 0x000ee80000300a00 */
[----:B------:R1:W-:Y:S04]  /*44a20*/  STL [R1+0x2894], R2 ;  /* 0x0028940201007387 */ /* 0x0003e80000100800 */
[----:B------:R1:W-:Y:S02]  /*44a30*/  STL [R1+0x28a0], R86 ;  /* 0x0028a05601007387 */ /* 0x0003e40000100800 */
[----:B-1----:R-:W-:-:S02]  /*44a40*/  IMAD.MOV.U32 R2, RZ, RZ, R87 ;  /* 0x000000ffff027224 */ /* 0x002fc400078e0057 */
[----:B------:R-:W3:Y:S04]  /*44a50*/  LDL.LU.64 R86, [R1+0x758] ;  /* 0x0007580001567983 */ /* 0x000ee80000300a00 */
[----:B------:R1:W-:Y:S04]  /*44a60*/  STL [R1+0x289c], R2 ;  /* 0x00289c0201007387 */ /* 0x0003e80000100800 */
[----:B----4-:R4:W-:Y:S01]  /*44a70*/  STL [R1+0x28a8], R222 ;  /* 0x0028a8de01007387 */ /* 0x0109e20000100800 */
[----:B-1----:R-:W-:-:S03]  /*44a80*/  MOV R2, R223 ;  /* 0x000000df00027202 */ /* 0x002fc60000000f00 */
        /* <DEDUP_REMOVED lines=11> */
[----:B------:R-:W-:Y:S04]  /*44b40*/  STL [R1+0x28bc], R213 ;  /* 0x0028bcd501007387 */ /* 0x000fe80000100800 */
[----:B------:R-:W4:Y:S04]  /*44b50*/  LDL.LU.64 R216, [R1+0xb60] ;  /* 0x000b600001d87983 */ /* 0x000f280000300a00 */
        /* <DEDUP_REMOVED lines=20> */
[----:B------:R1:W-:Y:S02]  /*44ca0*/  STL [R1+0x28f0], R220 ;  /* 0x0028f0dc01007387 */ /* 0x0003e40000100800 */
[----:B-1----:R-:W-:-:S02]  /*44cb0*/  IMAD.MOV.U32 R2, RZ, RZ, R221 ;  /* 0x000000ffff027224 */ /* 0x002fc400078e00dd */
[----:B------:R-:W3:Y:S04]  /*44cc0*/  LDL.LU.64 R220, [R1+0x1a00] ;  /* 0x001a000001dc7983 */ /* 0x000ee80000300a00 */
[----:B------:R1:W-:Y:S04]  /*44cd0*/  STL [R1+0x28ec], R2 ;  /* 0x0028ec0201007387 */ /* 0x0003e80000100800 */
[----:B------:R1:W-:Y:S02]  /*44ce0*/  STL [R1+0x28f8], R86 ;  /* 0x0028f85601007387 */ /* 0x0003e40000100800 */
[----:B-1----:R-:W-:-:S02]  /*44cf0*/  IMAD.MOV.U32 R2, RZ, RZ, R87 ;  /* 0x000000ffff027224 */ /* 0x002fc400078e0057 */
[----:B------:R-:W3:Y:S04]  /*44d00*/  LDL.LU.64 R86, [R1+0x18d8] ;  /* 0x0018d80001567983 */ /* 0x000ee80000300a00 */
        /* <DEDUP_REMOVED lines=34> */
[----:B-1----:R-:W-:-:S03]  /*44f30*/  MOV R2, R251 ;  /* 0x000000fb00027202 */ /* 0x002fc60000000f00 */
        /* <DEDUP_REMOVED lines=46> */
[----:B------:R1:W-:Y:S02]  /*45220*/  STL [R1+0x29a0], R220 ;  /* 0x0029a0dc01007387 */ /* 0x0003e40000100800 */
[----:B-1----:R-:W-:-:S02]  /*45230*/  MOV R2, R221 ;  /* 0x000000dd00027202 */ /* 0x002fc40000000f00 */
        /* <DEDUP_REMOVED lines=47> */
[----:B-1----:R-:W-:-:S02]  /*45530*/  MOV R2, R87 ;  /* 0x0000005700027202 */ /* 0x002fc40000000f00 */
        /* <DEDUP_REMOVED lines=94> */
[----:B------:R1:W-:Y:S04]  /*45b20*/  STL [R1+0x2ac0], R224 ;  /* 0x002ac0e001007387 */ /* 0x0003e80000100800 */
[----:B------:R-:W4:Y:S01]  /*45b30*/  LDL.LU.64 R250, [R1+0x1990] ;  /* 0x0019900001fa7983 */ /* 0x000f220000300a00 */
[----:B-1----:R-:W-:-:S03]  /*45b40*/  MOV R2, R225 ;  /* 0x000000e100027202 */ /* 0x002fc60000000f00 */
        /* <DEDUP_REMOVED lines=20> */
[----:B--2---:R-:W-:Y:S04]  /*45c90*/  STL [R1+0x2af0], R218 ;  /* 0x002af0da01007387 */ /* 0x004fe80000100800 */
[----:B------:R1:W-:Y:S04]  /*45ca0*/  STL [R1+0x2ae4], R2 ;  /* 0x002ae40201007387 */ /* 0x0003e80000100800 */
[----:B------:R-:W2:Y:S01]  /*45cb0*/  LDL.LU.64 R84, [R1+0x1ba0] ;  /* 0x001ba00001547983 */ /* 0x000ea20000300a00 */
[----:B-1----:R-:W-:-:S03]  /*45cc0*/  MOV R2, R219 ;  /* 0x000000db00027202 */ /* 0x002fc60000000f00 */
[----:B---3--:R-:W-:Y:S04]  /*45cd0*/  STL [R1+0x2af8], R248 ;  /* 0x002af8f801007387 */ /* 0x008fe80000100800 */
[----:B------:R1:W-:Y:S04]  /*45ce0*/  STL [R1+0x2aec], R2 ;  /* 0x002aec0201007387 */ /* 0x0003e80000100800 */
[----:B------:R-:W3:Y:S01]  /*45cf0*/  LDL.LU.64 R218, [R1+0x1a68] ;  /* 0x001a680001da7983 */ /* 0x000ee20000300a00 */
[----:B-1----:R-:W-:-:S03]  /*45d00*/  IMAD.MOV.U32 R2, RZ, RZ, R249 ;  /* 0x000000ffff027224 */ /* 0x002fc600078e00f9 */
[----:B------:R-:W-:Y:S04]  /*45d10*/  STL [R1+0x2b00], R220 ;  /* 0x002b00dc01007387 */ /* 0x000fe80000100800 */
        /* <DEDUP_REMOVED lines=10> */
[----:B------:R-:W-:Y:S04]  /*45dc0*/  STL [R1+0x2b18], R250 ;  /* 0x002b18fa01007387 */ /* 0x000fe80000100800 */
[----:B------:R1:W-:Y:S04]  /*45dd0*/  STL [R1+0x2b0c], R2 ;  /* 0x002b0c0201007387 */ /* 0x0003e80000100800 */
[----:B----4-:R-:W4:Y:S01]  /*45de0*/  LDL.LU.64 R222, [R1+0xb88] ;  /* 0x000b880001de7983 */ /* 0x010f220000300a00 */
[----:B-1----:R-:W-:-:S03]  /*45df0*/  IMAD.MOV.U32 R2, RZ, RZ, R251 ;  /* 0x000000ffff027224 */ /* 0x002fc600078e00fb */
[----:B------:R-:W-:Y:S04]  /*45e00*/  STL [R1+0x2b20], R224 ;  /* 0x002b20e001007387 */ /* 0x000fe80000100800 */
[----:B------:R1:W-:Y:S02]  /*45e10*/  STL [R1+0x2b14], R2 ;  /* 0x002b140201007387 */ /* 0x0003e40000100800 */
[----:B-1----:R-:W-:Y:S02]  /*45e20*/  MOV R2, R225 ;  /* 0x000000e100027202 */ /* 0x002fe40000000f00 */
        /* <DEDUP_REMOVED lines=18> */
[----:B--2---:R2:W-:Y:S04]  /*45f50*/  STL [R1+0x2b48], R84 ;  /* 0x002b485401007387 */ /* 0x0045e80000100800 */
[----:B------:R-:W4:Y:S01]  /*45f60*/  LDL.LU.64 R238, [R1+0x19e8] ;  /* 0x0019e80001ee7983 */ /* 0x000f220000300a00 */
[----:B-1----:R-:W-:-:S05]  /*45f70*/  IMAD.MOV.U32 R2, RZ, RZ, R85 ;  /* 0x000000ffff027224 */ /* 0x002fca00078e0055 */
[----:B------:R1:W-:Y:S04]  /*45f80*/  STL [R1+0x2b44], R2 ;  /* 0x002b440201007387 */ /* 0x0003e80000100800 */
[----:B---3--:R-:W-:Y:S04]  /*45f90*/  STL [R1+0x2b50], R218 ;  /* 0x002b50da01007387 */ /* 0x008fe80000100800 */
[----:B--2---:R-:W2:Y:S04]  /*45fa0*/  LDL.LU.64 R84, [R1+0x18f8] ;  /* 0x0018f80001547983 */ /* 0x004ea80000300a00 */
[----:B------:R-:W3:Y:S01]  /*45fb0*/  LDL.LU.64 R248, [R1+0xbc0] ;  /* 0x000bc00001f87983 */ /* 0x000ee20000300a00 */
[----:B-1----:R-:W-:-:S05]  /*45fc0*/  MOV R2, R219 ;  /* 0x000000db00027202 */ /* 0x002fca0000000f00 */
[----:B------:R1:W-:Y:S02]  /*45fd0*/  STL [R1+0x2b4c], R2 ;  /* 0x002b4c0201007387 */ /* 0x0003e40000100800 */
[----:B-1----:R-:W-:Y:S02]  /*45fe0*/  IMAD.MOV.U32 R2, RZ, RZ, R221 ;  /* 0x000000ffff027224 */ /* 0x002fe400078e00dd */
[----:B------:R-:W-:Y:S04]  /*45ff0*/  STL [R1+0x2b58], R220 ;  /* 0x002b58dc01007387 */ /* 0x000fe80000100800 */
[----:B------:R-:W3:Y:S04]  /*46000*/  LDL.LU.64 R250, [R1+0xaa0] ;  /* 0x000aa00001fa7983 */ /* 0x000ee80000300a00 */
[----:B------:R1:W-:Y:S02]  /*46010*/  STL [R1+0x2b54], R2 ;  /* 0x002b540201007387 */ /* 0x0003e40000100800 */
[----:B-1----:R-:W-:-:S02]  /*46020*/  IMAD.MOV.U32 R2, RZ, RZ, R87 ;  /* 0x000000ffff027224 */ /* 0x002fc400078e0057 */
[----:B------:R-:W-:Y:S04]  /*46030*/  STL [R1+0x2b60], R86 ;  /* 0x002b605601007387 */ /* 0x000fe80000100800 */
[----:B------:R-:W3:Y:S04]  /*46040*/  LDL.LU.64 R216, [R1+0x950] ;  /* 0x0009500001d87983 */ /* 0x000ee80000300a00 */
[----:B------:R-:W3:Y:S04]  /*46050*/  LDL.LU.64 R218, [R1+0x860] ;  /* 0x0008600001da7983 */ /* 0x000ee80000300a00 */
[----:B------:R4:W-:Y:S02]  /*46060*/  STL [R1+0x2b5c], R2 ;  /* 0x002b5c0201007387 */ /* 0x0009e40000100800 */
[----:B----4-:R-:W-:-:S02]  /*46070*/  IMAD.MOV.U32 R2, RZ, RZ, R223 ;  /* 0x000000ffff027224 */ /* 0x010fc400078e00df */
[----:B------:R-:W-:Y:S04]  /*46080*/  STL [R1+0x2b68], R222 ;  /* 0x002b68de01007387 */ /* 0x000fe80000100800 */
[----:B------:R-:W4:Y:S04]  /*46090*/  LDL.LU.64 R86, [R1+0x1c38] ;  /* 0x001c380001567983 */ /* 0x000f280000300a00 */
[----:B------:R-:W4:Y:S04]  /*460a0*/  LDL.LU.64 R220, [R1+0x1ac8] ;  /* 0x001ac80001dc7983 */ /* 0x000f280000300a00 */
[----:B------:R1:W-:Y:S02]  /*460b0*/  STL [R1+0x2b64], R2 ;  /* 0x002b640201007387 */ /* 0x0003e40000100800 */
[----:B-1----:R-:W-:-:S02]  /*460c0*/  IMAD.MOV.U32 R2, RZ, RZ, R225 ;  /* 0x000000ffff027224 */ /* 0x002fc400078e00e1 */
[----:B------:R-:W-:Y:S04]  /*460d0*/  STL [R1+0x2b70], R224 ;  /* 0x002b70e001007387 */ /* 0x000fe80000100800 */
[----:B------:R-:W4:Y:S04]  /*460e0*/  LDL.LU.64 R222, [R1+0x1a18] ;  /* 0x001a180001de7983 */ /* 0x000f280000300a00 */
[----:B------:R1:W-:Y:S02]  /*460f0*/  STL [R1+0x2b6c], R2 ;  /* 0x002b6c0201007387 */ /* 0x0003e40000100800 */
[----:B-1----:R-:W-:-:S02]  /*46100*/  IMAD.MOV.U32 R2, RZ, RZ, R227 ;  /* 0x000000ffff027224 */ /* 0x002fc400078e00e3 */
[----:B------:R1:W-:Y:S04]  /*46110*/  STL [R1+0x2b78], R226 ;  /* 0x002b78e201007387 */ /* 0x0003e80000100800 */
[----:B------:R-:W4:Y:S04]  /*46120*/  LDL.LU.64 R224, [R1+0x1930] ;  /* 0x0019300001e07983 */ /* 0x000f280000300a00 */
[----:B------:R1:W-:Y:S04]  /*46130*/  STL [R1+0x2b74], R2 ;  /* 0x002b740201007387 */ /* 0x0003e80000100800 */
[----:B------:R-:W-:Y:S04]  /*46140*/  STL [R1+0x2b80], R236 ;  /* 0x002b80ec01007387 */ /* 0x000fe80000100800 */
[----:B-1----:R-:W4:Y:S01]  /*46150*/  LDL.LU.64 R226, [R1+0xbf8] ;  /* 0x000bf80001e27983 */ /* 0x002f220000300a00 */
[----:B------:R-:W-:-:S03]  /*46160*/  MOV R2, R237 ;  /* 0x000000ed00027202 */ /* 0x000fc60000000f00 */
        /* <DEDUP_REMOVED lines=9> */
[----:B------:R-:W-:Y:S01]  /*46200*/  STL [R1+0x2b98], R238 ;  /* 0x002b98ee01007387 */ /* 0x000fe20000100800 */
[----:B-1----:R-:W-:-:S03]  /*46210*/  IMAD.MOV.U32 R2, RZ, RZ, R239 ;  /* 0x000000ffff027224 */ /* 0x002fc600078e00ef */
        /* <DEDUP_REMOVED lines=8> */
[----:B------:R1:W-:Y:S02]  /*462a0*/  STL [R1+0x2ba4], R2 ;  /* 0x002ba40201007387 */ /* 0x0003e40000100800 */
[----:B-1----:R-:W-:Y:S02]  /*462b0*/  MOV R2, R251 ;  /* 0x000000fb00027202 */ /* 0x002fe40000000f00 */
[----:B------:R-:W-:Y:S04]  /*462c0*/  STL [R1+0x2bb8], R216 ;  /* 0x002bb8d801007387 */ /* 0x000fe80000100800 */
[----:B------:R1:W-:Y:S04]  /*462d0*/  STL [R1+0x2bac], R2 ;  /* 0x002bac0201007387 */ /* 0x0003e80000100800 */
[----:B------:R-:W-:Y:S01]  /*462e0*/  STL [R1+0x2bc0], R218 ;  /* 0x002bc0da01007387 */ /* 0x000fe20000100800 */
[----:B-1----:R-:W-:-:S05]  /*462f0*/  IMAD.MOV.U32 R2, RZ, RZ, R217 ;  /* 0x000000ffff027224 */ /* 0x002fca00078e00d9 */
[----:B------:R1:W-:Y:S04]  /*46300*/  STL [R1+0x2bb4], R2 ;  /* 0x002bb40201007387 */ /* 0x0003e80000100800 */
[----:B----4-:R3:W-:Y:S01]  /*46310*/  STL [R1+0x2bc8], R86 ;  /* 0x002bc85601007387 */ /* 0x0107e20000100800 */
[----:B-1----:R-:W-:Y:S01]  /*46320*/  IMAD.MOV.U32 R2, RZ, RZ, R219 ;  /* 0x000000ffff027224 */ /* 0x002fe200078e00db */
[----:B---3--:R-:W1:Y:S04]  /*46330*/  S2R R86, SR_TID.X ;  /* 0x0000000000567919 */ /* 0x008e680000002100 */
[----:B------:R3:W-:Y:S04]  /*46340*/  STL [R1+0x2bbc], R2 ;  /* 0x002bbc0201007387 */ /* 0x0007e80000100800 */
[----:B------:R-:W-:Y:S01]  /*46350*/  STL [R1+0x2bd0], R220 ;  /* 0x002bd0dc01007387 */ /* 0x000fe20000100800 */
[----:B---3--:R-:W-:-:S02]  /*46360*/  IMAD.MOV.U32 R2, RZ, RZ, R87 ;  /* 0x000000ffff027224 */ /* 0x008fc400078e0057 */
[----:B------:R-:W3:Y:S03]  /*46370*/  LDC R87, c[0x0][0x230] ;  /* 0x00008c00ff577b82 */ /* 0x000ee60000000800 */
[----:B------:R4:W-:Y:S02]  /*46380*/  STL [R1+0x2bc4], R2 ;  /* 0x002bc40201007387 */ /* 0x0009e40000100800 */
[----:B----4-:R-:W-:Y:S01]  /*46390*/  IMAD.MOV.U32 R2, RZ, RZ, R221 ;  /* 0x000000ffff027224 */ /* 0x010fe200078e00dd */
[----:B-1----:R-:W-:-:S05]  /*463a0*/  LOP3.LUT R3, R86, 0x7, RZ, 0xc0, !PT ;  /* 0x0000000756037812 */ /* 0x002fca00078ec0ff */
[----:B------:R-:W-:Y:S01]  /*463b0*/  IMAD R3, R3, 0x110, RZ ;  /* 0x0000011003037824 */ /* 0x000fe200078e02ff */
[----:B------:R-:W-:Y:S01]  /*463c0*/  SHF.L.U32 R5, R86, 0x6, RZ ;  /* 0x0000000656057819 */ /* 0x000fe200000006ff */
[----:B------:R-:W-:Y:S04]  /*463d0*/  STL [R1+0x2bd8], R222 ;  /* 0x002bd8de01007387 */ /* 0x000fe80000100800 */
[----:B------:R1:W-:Y:S02]  /*463e0*/  STL [R1+0x2bcc], R2 ;  /* 0x002bcc0201007387 */ /* 0x0003e40000100800 */
[----:B-1----:R-:W-:-:S05]  /*463f0*/  IMAD.MOV.U32 R2, RZ, RZ, R223 ;  /* 0x000000ffff027224 */ /* 0x002fca00078e00df */
[----:B------:R1:W-:Y:S04]  /*46400*/  STL [R1+0x2bd4], R2 ;  /* 0x002bd40201007387 */ /* 0x0003e80000100800 */
[----:B------:R-:W-:Y:S01]  /*46410*/  STL [R1+0x2be0], R224 ;  /* 0x002be0e001007387 */ /* 0x000fe20000100800 */
[----:B-1----:R-:W-:Y:S01]  /*46420*/  MOV R2, R225 ;  /* 0x000000e100027202 */ /* 0x002fe20000000f00 */
[----:B------:R-:W-:Y:S02]  /*46430*/  IMAD.MOV.U32 R4, RZ, RZ, R227 ;  /* 0x000000ffff047224 */ /* 0x000fe400078e00e3 */
[----:B------:R-:W-:Y:S04]  /*46440*/  STL [R1+0x2be8], R226 ;  /* 0x002be8e201007387 */ /* 0x000fe80000100800 */
[----:B------:R1:W-:Y:S04]  /*46450*/  STL [R1+0x2bdc], R2 ;  /* 0x002bdc0201007387 */ /* 0x0003e80000100800 */
[----:B------:R4:W-:Y:S01]  /*46460*/  STL [R1+0x2be4], R4 ;  /* 0x002be40401007387 */ /* 0x0009e20000100800 */
[----:B-1----:R-:W-:-:S05]  /*46470*/  IMAD.SHL.U32 R2, R86, 0x2, RZ ;  /* 0x0000000256027824 */ /* 0x002fca00078e00ff */
[----:B------:R-:W-:Y:S02]  /*46480*/  LOP3.LUT R3, R3, 0x30, R2, 0x78, !PT ;  /* 0x0000003003037812 */ /* 0x000fe400078e7802 */
[----:B------:R-:W-:Y:S01]  /*46490*/  LOP3.LUT R2, R86, 0x1c, RZ, 0xc0, !PT ;  /* 0x0000001c56027812 */ /* 0x000fe200078ec0ff */
[----:B----4-:R-:W-:Y:S01]  /*464a0*/  IMAD.MOV.U32 R4, RZ, RZ, R89 ;  /* 0x000000ffff047224 */ /* 0x010fe200078e0059 */
[----:B------:R-:W-:Y:S04]  /*464b0*/  STL [R1+0x2bf0], R88 ;  /* 0x002bf05801007387 */ /* 0x000fe80000100800 */
[----:B------:R1:W-:Y:S01]  /*464c0*/  STL [R1+0x2bec], R4 ;  /* 0x002bec0401007387 */ /* 0x0003e20000100800 */
[----:B------:R-:W-:Y:S01]  /*464d0*/  LOP3.LUT R3, R3, 0x800, R5, 0xf8, !PT ;  /* 0x0000080003037812 */ /* 0x000fe200078ef805 */
[----:B-1----:R-:W-:-:S02]  /*464e0*/  IMAD.MOV.U32 R4, RZ, RZ, R91 ;  /* 0x000000ffff047224 */ /* 0x002fc400078e005b */
[----:B------:R-:W-:Y:S04]  /*464f0*/  STL [R1+0x2bf8], R90 ;  /* 0x002bf85a01007387 */ /* 0x000fe80000100800 */
[----:B------:R1:W-:Y:S02]  /*46500*/  STL [R1+0x2bf4], R4 ;  /* 0x002bf40401007387 */ /* 0x0003e40000100800 */
[----:B-1----:R-:W-:-:S05]  /*46510*/  LOP3.LUT R4, R86, 0x3, RZ, 0xc0, !PT ;  /* 0x0000000356047812 */ /* 0x002fca00078ec0ff */
[----:B------:R-:W-:Y:S02]  /*46520*/  IMAD R2, R4, 0x220, R2 ;  /* 0x0000022004027824 */ /* 0x000fe400078e0202 */
[----:B--2---:R-:W-:Y:S01]  /*46530*/  IMAD.MOV.U32 R7, RZ, RZ, R85 ;  /* 0x000000ffff077224 */ /* 0x004fe200078e0055 */
[----:B------:R-:W-:Y:S04]  /*46540*/  STL [R1+0x2c00], R84 ;  /* 0x002c005401007387 */ /* 0x000fe80000100800 */
[----:B------:R-:W-:Y:S04]  /*46550*/  STL [R1+0x2bfc], R7 ;  /* 0x002bfc0701007387 */ /* 0x000fe80000100800 */
[----:B------:R-:W2:Y:S04]  /*46560*/  LDL.LU.64 R4, [R1+0x1c50] ;  /* 0x001c500001047983 */ /* 0x000ea80000300a00 */
[----:B------:R-:W4:Y:S04]  /*46570*/  LDL.LU.64 R8, [R1+0x1af8] ;  /* 0x001af80001087983 */ /* 0x000f280000300a00 */
[----:B--2---:R1:W-:Y:S04]  /*46580*/  STL.64 [R1+0x1ff8], R4 ;  /* 0x001ff80401007387 */ /* 0x0043e80000100a00 */
[----:B-1----:R-:W2:Y:S04]  /*46590*/  LDL.LU.64 R4, [R1+0x1a40] ;  /* 0x001a400001047983 */ /* 0x002ea80000300a00 */
[----:B----4-:R1:W-:Y:S04]  /*465a0*/  STL.64 [R1+0x1ff0], R8 ;  /* 0x001ff00801007387 */ /* 0x0103e80000100a00 */
[----:B-1----:R-:W4:Y:S04]  /*465b0*/  LDL.LU.64 R8, [R1+0x1988] ;  /* 0x0019880001087983 */ /* 0x002f280000300a00 */
        /* <DEDUP_REMOVED lines=445> */
[----:B-1----:R-:W2:Y:S04]  /*48190*/  LDL.64 R4, [R1+0x2c10] ;  /* 0x002c100001047983 */ /* 0x002ea80000100a00 */
[----:B----4-:R1:W-:Y:S04]  /*481a0*/  STL.64 [R1+0x18f8], R8 ;  /* 0x0018f80801007387 */ /* 0x0103e80000100a00 */
[----:B-1----:R-:W4:Y:S04]  /*481b0*/  LDL.LU.64 R8, [R1+0xb40] ;  /* 0x000b400001087983 */ /* 0x002f280000300a00 */
[----:B--2---:R1:W-:Y:S04]  /*481c0*/  STL.64 [R1+0x18f0], R4 ;  /* 0x0018f00401007387 */ /* 0x0043e80000100a00 */
[----:B-1----:R-:W2:Y:S04]  /*481d0*/  LDL.64 R4, [R1+0x2c18] ;  /* 0x002c180001047983 */ /* 0x002ea80000100a00 */
        /* <DEDUP_REMOVED lines=21> */
[----:B------:R-:W-:Y:S04]  /*48330*/  STL.64 [R1+0x1888], R130 ;  /* 0x0018888201007387 */ /* 0x000fe80000100a00 */
[----:B--2---:R2:W-:Y:S04]  /*48340*/  STL.64 [R1+0x1890], R4 ;  /* 0x0018900401007387 */ /* 0x0045e80000100a00 */
[----:B-1----:R-:W4:Y:S04]  /*48350*/  LDL.LU.64 R8, [R1+0x2c80] ;  /* 0x002c800001087983 */ /* 0x002f280000300a00 */
[----:B--2---:R-:W2:Y:S04]  /*48360*/  LDL.LU.64 R4, [R1+0x2c78] ;  /* 0x002c780001047983 */ /* 0x004ea80000300a00 */
        /* <DEDUP_REMOVED lines=16> */
[----:B----4-:R-:W-:Y:S04]  /*48470*/  STL.64 [R1+0x1840], R8 ;  /* 0x0018400801007387 */ /* 0x010fe80000100a00 */
[----:B------:R-:W-:Y:S04]  /*48480*/  STL.64 [R1+0x1830], R98 ;  /* 0x0018306201007387 */ /* 0x000fe80000100a00 */
[----:B--2---:R1:W-:Y:S04]  /*48490*/  STL.64 [R1+0x1838], R4 ;  /* 0x0018380401007387 */ /* 0x0043e80000100a00 */
[----:B------:R2:W-:Y:S04]  /*484a0*/  STL.64 [R1+0x1828], R82 ;  /* 0x0018285201007387 */ /* 0x0005e80000100a00 */
[----:B------:R2:W-:Y:S04]  /*484b0*/  STL.64 [R1+0x1820], R66 ;  /* 0x0018204201007387 */ /* 0x0005e80000100a00 */
[----:B------:R2:W-:Y:S04]  /*484c0*/  STL.64 [R1+0x1818], R50 ;  /* 0x0018183201007387 */ /* 0x0005e80000100a00 */
[----:B------:R2:W-:Y:S04]  /*484d0*/  STL.64 [R1+0x1810], R34 ;  /* 0x0018102201007387 */ /* 0x0005e80000100a00 */
        /* <DEDUP_REMOVED lines=891> */
[----:B---3--:R-:W-:-:S03]  /*4bc90*/  VIADD R87, R87, 0x3f ;  /* 0x0000003f57577836 */ /* 0x008fc60000000000 */
[----:B------:R2:W-:Y:S04]  /*4bca0*/  STL [R1+0x254], RZ ;  /* 0x000254ff01007387 */ /* 0x0005e80000100800 */
[----:B------:R2:W-:Y:S04]  /*4bcb0*/  STL [R1+0x258], RZ ;  /* 0x000258ff01007387 */ /* 0x0005e80000100800 */
[----:B------:R2:W-:Y:S04]  /*4bcc0*/  STL [R1+0x25c], RZ ;  /* 0x00025cff01007387 */ /* 0x0005e80000100800 */
[----:B------:R2:W-:Y:S04]  /*4bcd0*/  STL [R1+0x240], RZ ;  /* 0x000240ff01007387 */ /* 0x0005e80000100800 */
[----:B------:R2:W-:Y:S01]  /*4bce0*/  STL [R1+0x244], RZ ;  /* 0x000244ff01007387 */ /* 0x0005e20000100800 */
[----:B------:R-:W-:-:S03]  /*4bcf0*/  SHF.R.S32.HI R6, RZ, 0x1f, R87 ;  /* 0x0000001fff067819 */ /* 0x000fc60000011457 */
[----:B------:R2:W-:Y:S04]  /*4bd00*/  STL [R1+0x248], RZ ;  /* 0x000248ff01007387 */ /* 0x0005e80000100800 */
[----:B------:R2:W-:Y:S04]  /*4bd10*/  STL [R1+0x24c], RZ ;  /* 0x00024cff01007387 */ /* 0x0005e80000100800 */
[----:B------:R2:W-:Y:S04]  /*4bd20*/  STL [R1+0x230], RZ ;  /* 0x000230ff01007387 */ /* 0x0005e80000100800 */
[----:B------:R2:W-:Y:S01]  /*4bd30*/  STL [R1+0x234], RZ ;  /* 0x000234ff01007387 */ /* 0x0005e20000100800 */
[----:B------:R-:W-:-:S02]  /*4bd40*/  LEA.HI R6, R6, R87, RZ, 0x6 ;  /* 0x0000005706067211 */ /* 0x000fc400078f30ff */
[----:B------:R-:W3:Y:S01]  /*4bd50*/  LDC R87, c[0x0][0x238] ;  /* 0x00008e00ff577b82 */ /* 0x000ee20000000800 */
        /* <DEDUP_REMOVED lines=9> */
[----:B------:R-:W-:-:S03]  /*4bdf0*/  SHF.R.S32.HI R6, RZ, 0x6, R6 ;  /* 0x00000006ff067819 */ /* 0x000fc60000011406 */
[----:B------:R2:W-:Y:S01]  /*4be00*/  STL [R1+0x21c], RZ ;  /* 0x00021cff01007387 */ /* 0x0005e20000100800 */
[----:B------:R-:W-:-:S03]  /*4be10*/  LOP3.LUT R6, R3, 0x40, RZ, 0x3c, !PT ;  /* 0x0000004003067812 */ /* 0x000fc600078e3cff */
        /* <DEDUP_REMOVED lines=8> */
[----:B------:R2:W-:Y:S01]  /*4bea0*/  STL [R1+0x2c10], R6 ;  /* 0x002c100601007387 */ /* 0x0005e20000100800 */
[----:B---3--:R-:W-:Y:S01]  /*4beb0*/  IMAD.SHL.U32 R87, R87, 0x40, RZ ;  /* 0x0000004057577824 */ /* 0x008fe200078e00ff */
[----:B-1----:R-:W-:-:S04]  /*4bec0*/  SHF.R.S32.HI R5, RZ, 0x1f, R252 ;  /* 0x0000001fff057819 */ /* 0x002fc800000114fc */
[----:B------:R-:W-:Y:S02]  /*4bed0*/  SHF.R.S32.HI R4, RZ, 0x1f, R87 ;  /* 0x0000001fff047819 */ /* 0x000fe40000011457 */
[----:B------:R-:W-:Y:S02]  /*4bee0*/  CS2R R232, SRZ ;  /* 0x0000000000e87805 */ /* 0x000fe4000001ff00 */
[C---:B------:R-:W-:Y:S01]  /*4bef0*/  SHF.L.U64.HI R5, R252.reuse, 0x2, R5 ;  /* 0x00000002fc057819 */ /* 0x040fe20000010205 */
[----:B------:R-:W-:Y:S01]  /*4bf00*/  IMAD.SHL.U32 R252, R252, 0x4, RZ ;  /* 0x00000004fcfc7824 */ /* 0x000fe200078e00ff */
[----:B------:R-:W-:Y:S02]  /*4bf10*/  SHF.L.U64.HI R4, R87, 0x2, R4 ;  /* 0x0000000257047819 */ /* 0x000fe40000010204 */
        /* <DEDUP_REMOVED lines=53> */
[C---:B------:R-:W-:Y:S02]  /*4c270*/  LOP3.LUT R8, R2.reuse, 0x40, RZ, 0x3c, !PT ;  /* 0x0000004002087812 */ /* 0x040fe400078e3cff */
[----:B------:R-:W-:Y:S01]  /*4c280*/  LOP3.LUT R7, R2, 0x60, RZ, 0x3c, !PT ;  /* 0x0000006002077812 */ /* 0x000fe200078e3cff */
[----:B------:R-:W-:Y:S01]  /*4c290*/  UMOV UR5, 0x1 ;  /* 0x0000000100057882 */ /* 0x000fe20000000000 */
[----:B--2---:R-:W-:-:S05]  /*4c2a0*/  UMOV UR6, 0xffffffff ;  /* 0xffffffff00067882 */ /* 0x004fca0000000000 */
.L_x_1:
[----:B------:R-:W2:Y:S01]  /*4c2b0*/  LDL.LU.64 R20, [R1+0x4c0] ;  /* 0x0004c00001147983 */ /* 0x000ea20000300a00 */
[----:B------:R-:W-:-:S04]  /*4c2c0*/  DEPBAR.LE SB0, 0x2 ;  /* 0x000080800000791a */ /* 0x000fc80000000000 */
[----:B------:R-:W2:Y:S04]  /*4c2d0*/  LDL.LU.64 R22, [R1+0x4c8] ;  /* 0x0004c80001167983 */ /* 0x000ea80000300a00 */
[----:B------:R-:W3:Y:S04]  /*4c2e0*/  LDL.LU.64 R16, [R1+0x4b0] ;  /* 0x0004b00001107983 */ /* 0x000ee80000300a00 */
[----:B------:R-:W3:Y:S04]  /*4c2f0*/  LDL.LU.64 R18, [R1+0x4b8] ;  /* 0x0004b80001127983 */ /* 0x000ee80000300a00 */
[----:B------:R-:W4:Y:S04]  /*4c300*/  LDL.LU.64 R12, [R1+0x4a0] ;  /* 0x0004a000010c7983 */ /* 0x000f280000300a00 */
[----:B------:R-:W4:Y:S01]  /*4c310*/  LDL.LU.64 R14, [R1+0x4a8] ;  /* 0x0004a800010e7983 */ /* 0x000f220000300a00 */
[----:B------:R-:W-:-:S03]  /*4c320*/  UIADD3 UR6, UR6, 0x1, URZ ;  /* 0x0000000106067890 */ /* 0x000fc6000fffe03f */
[----:B------:R-:W4:Y:S01]  /*4c330*/  LDL.LU.64 R8, [R1+0x490] ;  /* 0x0004900001087983 */ /* 0x000f220000300a00 */
[----:B------:R-:W-:Y:S01]  /*4c340*/  UISETP.GT.AND UP0, UPT, UR6, 0x1, UPT ;  /* 0x000000010600788c */ /* 0x000fe2000bf04270 */
[C---:B------:R-:W-:Y:S02]  /*4c350*/  LOP3.LUT R6, R2.reuse, 0x20, RZ, 0x3c, !PT ;  /* 0x0000002002067812 */ /* 0x040fe400078e3cff */
[----:B------:R-:W4:Y:S01]  /*4c360*/  LDL.LU.64 R10, [R1+0x498] ;  /* 0x00049800010a7983 */ /* 0x000f220000300a00 */
[----:B------:R-:W-:Y:S01]  /*4c370*/  USEL UR6, UR6, URZ, !UP0 ;  /* 0x0000003f06067287 */ /* 0x000fe2000c000000 */
[C---:B------:R-:W-:Y:S02]  /*4c380*/  LOP3.LUT R7, R2.reuse, 0x40, RZ, 0x3c, !PT ;  /* 0x0000004002077812 */ /* 0x040fe400078e3cff */
[----:B-----5:R-:W-:Y:S01]  /*4c390*/  STL.64 [R1+0x4860], R110 ;  /* 0x0048606e01007387 */ /* 0x020fe20000100a00 */
[----:B------:R-:W-:Y:S01]  /*4c3a0*/  ULEA UR7, UR6, UR4, 0xf ;  /* 0x0000000406077291 */ /* 0x000fe2000f8e783f */
[----:B------:R-:W-:Y:S01]  /*4c3b0*/  LOP3.LUT R252, R2, 0x60, RZ, 0x3c, !PT ;  /* 0x0000006002fc7812 */ /* 0x000fe200078e3cff */
[----:B------:R-:W-:Y:S01]  /*4c3c0*/  ULEA UR8, UR6, UR4, 0x11 ;  /* 0x0000000406087291 */ /* 0x000fe2000f8e883f */
[----:B------:R-:W-:Y:S06]  /*4c3d0*/  BAR.SYNC.DEFER_BLOCKING 0x0 ;  /* 0x0000000000007b1d */ /* 0x000fec0000010000 */
[----:B------:R-:W-:Y:S04]  /*4c3e0*/  STL.64 [R1+0x4858], R108 ;  /* 0x0048586c01007387 */ /* 0x000fe80000100a00 */
[----:B------:R-:W-:Y:S04]  /*4c3f0*/  STL.64 [R1+0x4850], R106 ;  /* 0x0048506a01007387 */ /* 0x000fe80000100a00 */
[----:B------:R-:W-:Y:S04]  /*4c400*/  STL.64 [R1+0x4848], R104 ;  /* 0x0048486801007387 */ /* 0x000fe80000100a00 */
[----:B------:R-:W-:Y:S04]  /*4c410*/  STL.64 [R1+0x4840], R102 ;  /* 0x0048406601007387 */ /* 0x000fe80000100a00 */
[----:B------:R-:W-:Y:S04]  /*4c420*/  LDS R96, [R2+UR7+0x40000] ;  /* 0x0400000702607984 */ /* 0x000fe80008000800 */
[----:B------:R-:W-:Y:S04]  /*4c430*/  LDS R98, [R2+UR7+0x40800] ;  /* 0x0408000702627984 */ /* 0x000fe80008000800 */
[----:B------:R-:W-:Y:S04]  /*4c440*/  LDS R97, [R6+UR7+0x40000] ;  /* 0x0400000706617984 */ /* 0x000fe80008000800 */
[----:B------:R-:W-:Y:S04]  /*4c450*/  LDS R99, [R6+UR7+0x40800] ;  /* 0x0408000706637984 */ /* 0x000fe80008000800 */
[----:B------:R-:W1:Y:S04]  /*4c460*/  LDSM.16.M88.4 R120, [R3+UR8] ;  /* 0x000000080378783b */ /* 0x000e680008000200 */
[----:B------:R-:W1:Y:S04]  /*4c470*/  LDSM.16.M88.4 R124, [R3+UR8+0x1000] ;  /* 0x00100008037c783b */ /* 0x000e680008000200 */
[----:B------:R-:W1:Y:S04]  /*4c480*/  LDSM.16.M88.4 R128, [R3+UR8+0x2000] ;  /* 0x002000080380783b */ /* 0x000e680008000200 */
[----:B------:R-:W1:Y:S04]  /*4c490*/  LDSM.16.M88.4 R132, [R3+UR8+0x3000] ;  /* 0x003000080384783b */ /* 0x000e680008000200 */
        /* <DEDUP_REMOVED lines=21> */
[----:B------:R-:W-:Y:S04]  /*4c5f0*/  STL [R1+0x2f68], R4 ;  /* 0x002f680401007387 */ /* 0x000fe80000100800 */
[----:B------:R-:W-:Y:S04]  /*4c600*/  STL [R1+0x2f64], R5 ;  /* 0x002f640501007387 */ /* 0x000fe80000100800 */
[----:B-----5:R-:W-:Y:S04]  /*4c610*/  STL [R1+0x2f60], R0 ;  /* 0x002f600001007387 */ /* 0x020fe80000100800 */
[----:B-1----:R-:W-:Y:S04]  /*4c620*/  STL [R1+0x4778], R122 ;  /* 0x0047787a01007387 */ /* 0x002fe80000100800 */
[----:B------:R-:W-:Y:S04]  /*4c630*/  STL [R1+0x4774], R123 ;  /* 0x0047747b01007387 */ /* 0x000fe80000100800 */
[----:B------:R-:W-:Y:S04]  /*4c640*/  STL [R1+0x477c], R126 ;  /* 0x00477c7e01007387 */ /* 0x000fe80000100800 */
[----:B------:R-:W-:Y:S04]  /*4c650*/  STL [R1+0x4770], R127 ;  /* 0x0047707f01007387 */ /* 0x000fe80000100800 */
[----:B------:R-:W-:Y:S04]  /*4c660*/  STL [R1+0x4784], R130 ;  /* 0x0047848201007387 */ /* 0x000fe80000100800 */
[----:B------:R-:W-:Y:S04]  /*4c670*/  STL [R1+0x4780], R131 ;  /* 0x0047808301007387 */ /* 0x000fe80000100800 */
[----:B------:R-:W-:Y:S04]  /*4c680*/  STL [R1+0x478c], R134 ;  /* 0x00478c8601007387 */ /* 0x000fe80000100800 */
[----:B------:R-:W-:Y:S04]  /*4c690*/  STL [R1+0x4788], R135 ;  /* 0x0047888701007387 */ /* 0x000fe80000100800 */
[----:B------:R-:W1:Y:S04]  /*4c6a0*/  LDSM.16.M88.4 R136, [R3+UR8+0x4000] ;  /* 0x004000080388783b */ /* 0x000e680008000200 */
[----:B------:R-:W1:Y:S04]  /*4c6b0*/  LDSM.16.M88.4 R196, [R3+UR8+0x8000] ;  /* 0x0080000803c4783b */ /* 0x000e680008000200 */
[----:B------:R-:W1:Y:S04]  /*4c6c0*/  LDSM.16.M88.4 R200, [R3+UR8+0x9000] ;  /* 0x0090000803c8783b */ /* 0x000e680008000200 */
[----:B------:R-:W1:Y:S04]  /*4c6d0*/  LDSM.16.M88.4 R204, [R3+UR8+0xa000] ;  /* 0x00a0000803cc783b */ /* 0x000e680008000200 */
[----:B------:R-:W1:Y:S04]  /*4c6e0*/  LDSM.16.M88.4 R208, [R3+UR8+0xb000] ;  /* 0x00b0000803d0783b */ /* 0x000e680008000200 */
[----:B------:R-:W1:Y:S04]  /*4c6f0*/  LDSM.16.M88.4 R212, [R3+UR8+0xc000] ;  /* 0x00c0000803d4783b */ /* 0x000e680008000200 */
[----:B------:R-:W1:Y:S04]  /*4c700*/  LDSM.16.M88.4 R80, [R3+UR8+0xd000] ;  /* 0x00d000080350783b */ /* 0x000e680008000200 */
[----:B------:R-:W1:Y:S04]  /*4c710*/  LDSM.16.M88.4 R76, [R3+UR8+0xe000] ;  /* 0x00e00008034c783b */ /* 0x000e680008000200 */
[----:B------:R-:W-:Y:S04]  /*4c720*/  LDSM.16.M88.4 R72, [R3+UR8+0x11000] ;  /* 0x011000080348783b */ /* 0x000fe80008000200 */
        /* <DEDUP_REMOVED lines=11> */
[----:B------:R-:W-:Y:S01]  /*4c7e0*/  LDSM.16.M88.4 R24, [R3+UR8+0x1d000] ;  /* 0x01d000080318783b */ /* 0x000fe20008000200 */
[C---:B--2---:R-:W-:Y:S03]  /*4c7f0*/  HMMA.1688.F32.TF32 R20, R96.reuse, R120, R20 ;  /* 0x000000786014723c */ /* 0x044fe60000081014 */
[----:B------:R-:W-:Y:S04]  /*4c800*/  LDSM.16.M88.4 R188, [R3+UR8+0x6000] ;  /* 0x0060000803bc783b */ /* 0x000fe80008000200 */
[----:B------:R-:W-:Y:S01]  /*4c810*/  LDSM.16.M88.4 R192, [R3+UR8+0x7000] ;  /* 0x0070000803c0783b */ /* 0x000fe20008000200 */
[C---:B---3--:R-:W-:Y:S03]  /*4c820*/  HMMA.1688.F32.TF32 R16, R96.reuse, R124, R16 ;  /* 0x0000007c6010723c */ /* 0x048fe60000081010 */
[----:B------:R-:W-:Y:S04]  /*4c830*/  LDSM.16.M88.4 R184, [R3+UR8+0x5000] ;  /* 0x0050000803b8783b */ /* 0x000fe80008000200 */
[----:B------:R-:W-:Y:S01]  /*4c840*/  LDS R92, [R7+UR7+0x40000] ;  /* 0x04000007075c7984 */ /* 0x000fe20008000800 */
[C---:B----4-:R-:W-:Y:S03]  /*4c850*/  HMMA.1688.F32.TF32 R12, R96.reuse, R128, R12 ;  /* 0x00000080600c723c */ /* 0x050fe6000008100c */
[----:B------:R-:W-:Y:S04]  /*4c860*/  LDS R94, [R7+UR7+0x40800] ;  /* 0x04080007075e7984 */ /* 0x000fe80008000800 */
[----:B------:R-:W-:Y:S01]  /*4c870*/  LDS R93, [R252+UR7+0x40000] ;  /* 0x04000007fc5d7984 */ /* 0x000fe20008000800 */
[C---:B------:R-:W-:Y:S03]  /*4c880*/  HMMA.1688.F32.TF32 R8, R96.reuse, R132, R8 ;  /* 0x000000846008723c */ /* 0x040fe60000081008 */
[----:B------:R-:W-:Y:S04]  /*4c890*/  STL.64 [R1+0xaa0], R20 ;  /* 0x000aa01401007387 */ /* 0x000fe80000100a00 */
[----:B------:R-:W-:Y:S04]  /*4c8a0*/  STL.64 [R1+0xaa8], R22 ;  /* 0x000aa81601007387 */ /* 0x000fe80000100a00 */
[----:B------:R-:W-:Y:S04]  /*4c8b0*/  STL.64 [R1+0xa90], R16 ;  /* 0x000a901001007387 */ /* 0x000fe80000100a00 */
[----:B------:R-:W-:Y:S04]  /*4c8c0*/  STL.64 [R1+0xa98], R18 ;  /* 0x000a981201007387 */ /* 0x000fe80000100a00 */
[----:B------:R-:W-:Y:S04]  /*4c8d0*/  STL.64 [R1+0xa80], R12 ;  /* 0x000a800c01007387 */ /* 0x000fe80000100a00 */
[----:B------:R-:W-:Y:S04]  /*4c8e0*/  STL.64 [R1+0xa88], R14 ;  /* 0x000a880e01007387 */ /* 0x000fe80000100a00 */
[----:B------:R-:W2:Y:S04]  /*4c8f0*/  LDL.LU.64 R84, [R1+0xf90] ;  /* 0x000f900001547983 */ /* 0x000ea80000300a00 */
[----:B------:R-:W2:Y:S04]  /*4c900*/  LDL.LU.64 R86, [R1+0xf98] ;  /* 0x000f980001567983 */ /* 0x000ea80000300a00 */
[----:B------:R-:W-:Y:S04]  /*4c910*/  STL.64 [R1+0xa70], R8 ;  /* 0x000a700801007387 */ /* 0x000fe80000100a00 */
[----:B------:R-:W3:Y:S04]  /*4c920*/  LDSM.16.M88.4 R12, [R3+UR8+0xf000] ;  /* 0x00f00008030c783b */ /* 0x000ee80008000200 */
[----:B------:R-:W-:Y:S04]  /*4c930*/  STL.64 [R1+0xa78], R10 ;  /* 0x000a780a01007387 */ /* 0x000fe80000100a00 */
[----:B------:R-:W4:Y:S04]  /*4c940*/  LDSM.16.M88.4 R8, [R3+UR8+0x10000] ;  /* 0x010000080308783b */ /* 0x000f280008000200 */
[----:B------:R-:W2:Y:S04]  /*4c950*/  LDL.LU.64 R108, [R1+0xf80] ;  /* 0x000f8000016c7983 */ /* 0x000ea80000300a00 */
[----:B------:R-:W2:Y:S04]  /*4c960*/  LDL.LU.64 R110, [R1+0xf88] ;  /* 0x000f8800016e7983 */ /* 0x000ea80000300a00 */
[----:B------:R-:W2:Y:S04]  /*4c970*/  LDL.LU.64 R100, [R1+0xf70] ;  /* 0x000f700001647983 */ /* 0x000ea80000300a00 */
[----:B------:R-:W2:Y:S04]  /*4c980*/  LDL.LU.64 R102, [R1+0xf78] ;  /* 0x000f780001667983 */ /* 0x000ea80000300a00 */
[----:B-1----:R-:W-:Y:S04]  /*4c990*/  STL [R1+0x4794], R138 ;  /* 0x0047948a01007387 */ /* 0x002fe80000100800 */
[----:B------:R-:W-:Y:S04]  /*4c9a0*/  STL [R1+0x4790], R139 ;  /* 0x0047908b01007387 */ /* 0x000fe80000100800 */
[----:B------:R-:W-:Y:S04]  /*4c9b0*/  STL [R1+0x4618], R198 ;  /* 0x004618c601007387 */ /* 0x000fe80000100800 */
[----:B------:R-:W-:Y:S04]  /*4c9c0*/  STL [R1+0x4614], R199 ;  /* 0x004614c701007387 */ /* 0x000fe80000100800 */
[----:B------:R-:W-:Y:S04]  /*4c9d0*/  STL [R1+0x4610], R202 ;  /* 0x004610ca01007387 */ /* 0x000fe80000100800 */
[----:B------:R-:W-:Y:S04]  /*4c9e0*/  STL [R1+0x460c], R203 ;  /* 0x00460ccb01007387 */ /* 0x000fe80000100800 */
[----:B------:R-:W-:Y:S04]  /*4c9f0*/  STL [R1+0x4604], R206 ;  /* 0x004604ce01007387 */ /* 0x000fe80000100800 */
[----:B------:R-:W1:Y:S04]  /*4ca00*/  LDSM.16.M88.4 R20, [R3+UR8+0x1e000] ;  /* 0x01e000080314783b */ /* 0x000e680008000200 */
[----:B------:R-:W-:Y:S04]  /*4ca10*/  STL [R1+0x4600], R207 ;  /* 0x004600cf01007387 */ /* 0x000fe80000100800 */
[----:B------:R-:W-:Y:S04]  /*4ca20*/  STL [R1+0x461c], R210 ;  /* 0x00461cd201007387 */ /* 0x000fe80000100800 */
[----:B------:R-:W1:Y:S04]  /*4ca30*/  LDSM.16.M88.4 R16, [R3+UR8+0x1f000] ;  /* 0x01f000080310783b */ /* 0x000e680008000200 */
[----:B------:R-:W-:Y:S04]  /*4ca40*/  STL [R1+0x4608], R211 ;  /* 0x004608d301007387 */ /* 0x000fe80000100800 */
[----:B------:R-:W-:Y:S04]  /*4ca50*/  STL [R1+0x4624], R214 ;  /* 0x004624d601007387 */ /* 0x000fe80000100800 */
[----:B------:R-:W-:Y:S04]  /*4ca60*/  STL [R1+0x4620], R215 ;  /* 0x004620d701007387 */ /* 0x000fe80000100800 */
[----:B------:R-:W-:Y:S04]  /*4ca70*/  STL [R1+0x462c], R82 ;  /* 0x00462c5201007387 */ /* 0x000fe80000100800 */
[----:B------:R-:W-:Y:S04]  /*4ca80*/  STL [R1+0x4628], R83 ;  /* 0x0046285301007387 */ /* 0x000fe80000100800 */
[----:B------:R-:W-:Y:S04]  /*4ca90*/  STL [R1+0x4634], R78 ;  /* 0x0046344e01007387 */ /* 0x000fe80000100800 */
[----:B------:R-:W-:Y:S04]  /*4caa0*/  STL [R1+0x4630], R79 ;  /* 0x0046304f01007387 */ /* 0x000fe80000100800 */
[----:B---3--:R-:W-:Y:S04]  /*4cab0*/  STL [R1+0x463c], R14 ;  /* 0x00463c0e01007387 */ /* 0x008fe80000100800 */
[----:B------:R-:W-:Y:S04]  /*4cac0*/  STL [R1+0x4638], R15 ;  /* 0x0046380f01007387 */ /* 0x000fe80000100800 */
[----:B----4-:R-:W-:Y:S04]  /*4cad0*/  STL [R1+0x4644], R10 ;  /* 0x0046440a01007387 */ /* 0x010fe80000100800 */
[----:B------:R-:W-:Y:S04]  /*4cae0*/  STL [R1+0x4640], R11 ;  /* 0x0046400b01007387 */ /* 0x000fe80000100800 */
        /* <DEDUP_REMOVED lines=26> */
[----:B-1----:R-:W-:Y:S04]  /*4cc90*/  STL [R1+0x46b4], R22 ;  /* 0x0046b41601007387 */ /* 0x002fe80000100800 */
[----:B------:R-:W-:Y:S04]  /*4cca0*/  STL [R1+0x46b0], R23 ;  /* 0x0046b01701007387 */ /* 0x000fe80000100800 */
[----:B------:R-:W-:Y:S04]  /*4ccb0*/  STL [R1+0x45f4], R18 ;  /* 0x0045f41201007387 */ /* 0x000fe80000100800 */
[----:B------:R-:W-:Y:S04]  /*4ccc0*/  STL [R1+0x45f0], R19 ;  /* 0x0045f01301007387 */ /* 0x000fe80000100800 */
[----:B------:R-:W-:Y:S04]  /*4ccd0*/  STL [R1+0x3d70], R3 ;  /* 0x003d700301007387 */ /* 0x000fe80000100800 */
[----:B------:R-:W3:Y:S04]  /*4cce0*/  LDL.LU.64 R104, [R1+0xf60] ;  /* 0x000f600001687983 */ /* 0x000ee80000300a00 */
[----:B------:R-:W3:Y:S04]  /*4ccf0*/  LDL.LU.64 R106, [R1+0xf68] ;  /* 0x000f6800016a7983 */ /* 0x000ee80000300a00 */
[----:B------:R-:W1:Y:S01]  /*4cd00*/  LDS R95, [R252+UR7+0x40800] ;  /* 0x04080007fc5f7984 */ /* 0x000e620008000800 */
[----:B--2---:R-:W-:-:S15]  /*4cd10*/  HMMA.1688.F32.TF32 R84, R96, R136, R84 ;  /* 0x000000886054723c */ /* 0x004fde0000081054 */
[----:B------:R-:W-:-:S08]  /*4cd20*/  NOP ;  /* 0x0000000000007918 */ /* 0x000fd00000000000 */
[----:B------:R2:W-:Y:S04]  /*4cd30*/  STL.64 [R1+0xf90], R84 ;  /* 0x000f905401007387 */ /* 0x0005e80000100a00 */
[----:B------:R4:W-:Y:S04]  /*4cd40*/  STL.64 [R1+0xf98], R86 ;  /* 0x000f985601007387 */ /* 0x0009e80000100a00 */
[----:B------:R-:W3:Y:S04]  /*4cd50*/  LDL.LU.64 R88, [R1+0xf50] ;  /* 0x000f500001587983 */ /* 0x000ee80000300a00 */
[----:B------:R-:W3:Y:S04]  /*4cd60*/  LDL.LU.64 R90, [R1+0xf58] ;  /* 0x000f5800015a7983 */ /* 0x000ee80000300a00 */
[----:B--2---:R-:W2:Y:S04]  /*4cd70*/  LDL.LU.64 R84, [R1+0xf40] ;  /* 0x000f400001547983 */ /* 0x004ea80000300a00 */
[----:B----4-:R-:W2:Y:S01]  /*4cd80*/  LDL.LU.64 R86, [R1+0xf48] ;  /* 0x000f480001567983 */ /* 0x010ea20000300a00 */
[----:B------:R-:W-:-:S15]  /*4cd90*/  HMMA.1688.F32.TF32 R100, R96, R188, R100 ;  /* 0x000000bc6064723c */ /* 0x000fde0000081064 */
[----:B------:R-:W-:-:S09]  /*4cda0*/  NOP ;  /* 0x0000000000007918 */ /* 0x000fd20000000000 */
[----:B------:R-:W-:Y:S02]  /*4cdb0*/  IMAD.MOV.U32 R130, RZ, RZ, R100 ;  /* 0x000000ffff827224 */ /* 0x000fe400078e0064 */
[----:B------:R-:W-:Y:S02]  /*4cdc0*/  IMAD.MOV.U32 R131, RZ, RZ, R101 ;  /* 0x000000ffff837224 */ /* 0x000fe400078e0065 */
[----:B------:R-:W-:Y:S01]  /*4cdd0*/  IMAD.MOV.U32 R126, RZ, RZ, R102 ;  /* 0x000000ffff7e7224 */ /* 0x000fe200078e0066 */
[----:B------:R-:W4:Y:S01]  /*4cde0*/  LDL.LU.64 R100, [R1+0xf30] ;  /* 0x000f300001647983 */ /* 0x000f220000300a00 */
[----:B------:R-:W-:-:S03]  /*4cdf0*/  IMAD.MOV.U32 R122, RZ, RZ, R103 ;  /* 0x000000ffff7a7224 */ /* 0x000fc600078e0067 */
[----:B------:R-:W4:Y:S01]  /*4ce00*/  LDL.LU.64 R102, [R1+0xf38] ;  /* 0x000f380001667983 */ /* 0x000f220000300a00 */
[C---:B---3--:R-:W-:Y:S06]  /*4ce10*/  HMMA.1688.F32.TF32 R88, R96.reuse, R196, R88 ;  /* 0x000000c46058723c */ /* 0x048fec0000081058 */
[----:B--2---:R-:W-:-:S15]  /*4ce20*/  HMMA.1688.F32.TF32 R84, R96, R200, R84 ;  /* 0x000000c86054723c */ /* 0x004fde0000081054 */
[----:B------:R-:W-:-:S03]  /*4ce30*/  NOP ;  /* 0x0000000000007918 */ /* 0x000fc60000000000 */
[----:B------:R-:W-:Y:S01]  /*4ce40*/  IMAD.MOV.U32 R42, RZ, RZ, R88 ;  /* 0x000000ffff2a7224 */ /* 0x000fe200078e0058 */
[----:B------:R-:W-:Y:S01]  /*4ce50*/  MOV R46, R90 ;  /* 0x0000005a002e7202 */ /* 0x000fe20000000f00 */
[----:B------:R-:W-:Y:S02]  /*4ce60*/  IMAD.MOV.U32 R43, RZ, RZ, R89 ;  /* 0x000000ffff2b7224 */ /* 0x000fe400078e0059 */
[----:B------:R-:W-:Y:S01]  /*4ce70*/  IMAD.MOV.U32 R47, RZ, RZ, R91 ;  /* 0x000000ffff2f7224 */ /* 0x000fe200078e005b */
[----:B------:R-:W2:Y:S04]  /*4ce80*/  LDL.LU.64 R88, [R1+0xf20] ;  /* 0x000f200001587983 */ /* 0x000ea80000300a00 */
[----:B------:R-:W2:Y:S01]  /*4ce90*/  LDL.LU.64 R90, [R1+0xf28] ;  /* 0x000f2800015a7983 */ /* 0x000ea20000300a00 */
[----:B------:R-:W-:-:S03]  /*4cea0*/  IMAD.MOV.U32 R50, RZ, RZ, R84 ;  /* 0x000000ffff327224 */ /* 0x000fc600078e0054 */
[----:B------:R-:W-:Y:S01]  /*4ceb0*/  STL [R1+0x46c4], R47 ;  /* 0x0046c42f01007387 */ /* 0x000fe20000100800 */
[----:B------:R-:W-:-:S03]  /*4cec0*/  IMAD.MOV.U32 R51, RZ, RZ, R85 ;  /* 0x000000ffff337224 */ /* 0x000fc600078e0055 */
[----:B------:R-:W-:Y:S01]  /*4ced0*/  STL [R1+0x46c0], R46 ;  /* 0x0046c02e01007387 */ /* 0x000fe20000100800 */
[----:B------:R-:W-:-:S03]  /*4cee0*/  IMAD.MOV.U32 R54, RZ, RZ, R86 ;  /* 0x000000ffff367224 */ /* 0x000fc600078e0056 */
[----:B------:R3:W-:Y:S01]  /*4cef0*/  STL [R1+0x46bc], R43 ;  /* 0x0046bc2b01007387 */ /* 0x0007e20000100800 */
[----:B------:R-:W-:-:S03]  /*4cf00*/  IMAD.MOV.U32 R55, RZ, RZ, R87 ;  /* 0x000000ffff377224 */ /* 0x000fc600078e0057 */
[----:B------:R1:W-:Y:S04]  /*4cf10*/  STL [R1+0x46b8], R42 ;  /* 0x0046b82a01007387 */ /* 0x0003e80000100800 */
[----:B------:R-:W3:Y:S04]  /*4cf20*/  LDL.LU.64 R84, [R1+0xf10] ;  /* 0x000f100001547983 */ /* 0x000ee80000300a00 */
[----:B------:R-:W3:Y:S01]  /*4cf30*/  LDL.LU.64 R86, [R1+0xf18] ;  /* 0x000f180001567983 */ /* 0x000ee20000300a00 */
[----:B----4-:R-:W-:Y:S03]  /*4cf40*/  HMMA.1688.F32.TF32 R100, R96, R204, R100 ;  /* 0x000000cc6064723c */ /* 0x010fe60000081064 */
[----:B------:R-:W-:Y:S04]  /*4cf50*/  STL [R1+0x46d4], R55 ;  /* 0x0046d43701007387 */ /* 0x000fe80000100800 */
[----:B------:R-:W-:Y:S04]  /*4cf60*/  STL [R1+0x46d0], R54 ;  /* 0x0046d03601007387 */ /* 0x000fe80000100800 */
[----:B------:R4:W-:Y:S04]  /*4cf70*/  STL [R1+0x46cc], R51 ;  /* 0x0046cc3301007387 */ /* 0x0009e80000100800 */
[----:B------:R4:W-:Y:S09]  /*4cf80*/  STL [R1+0x46c8], R50 ;  /* 0x0046c83201007387 */ /* 0x0009f20000100800 */
[----:B------:R-:W-:Y:S01]  /*4cf90*/  MOV R66, R100 ;  /* 0x0000006400427202 */ /* 0x000fe20000000f00 */
[----:B------:R-:W-:-:S02]  /*4cfa0*/  IMAD.MOV.U32 R67, RZ, RZ, R101 ;  /* 0x000000ffff437224 */ /* 0x000fc400078e0065 */
[----:B------:R-:W-:Y:S01]  /*4cfb0*/  IMAD.MOV.U32 R71, RZ, RZ, R103 ;  /* 0x000000ffff477224 */ /* 0x000fe200078e0067 */
[----:B------:R-:W4:Y:S01]  /*4cfc0*/  LDL.LU.64 R100, [R1+0xf00] ;  /* 0x000f000001647983 */ /* 0x000f220000300a00 */
[----:B------:R-:W-:-:S03]  /*4cfd0*/  IMAD.MOV.U32 R70, RZ, RZ, R102 ;  /* 0x000000ffff467224 */ /* 0x000fc600078e0066 */
[----:B------:R-:W4:Y:S04]  /*4cfe0*/  LDL.LU.64 R102, [R1+0xf08] ;  /* 0x000f080001667983 */ /* 0x000f280000300a00 */
[----:B------:R-:W-:Y:S04]  /*4cff0*/  STL [R1+0x46e4], R71 ;  /* 0x0046e44701007387 */ /* 0x000fe80000100800 */
[----:B------:R-:W-:Y:S04]  /*4d000*/  STL [R1+0x46e0], R70 ;  /* 0x0046e04601007387 */ /* 0x000fe80000100800 */
[----:B------:R-:W-:Y:S04]  /*4d010*/  STL [R1+0x46dc], R67 ;  /* 0x0046dc4301007387 */ /* 0x000fe80000100800 */
[----:B------:R1:W-:Y:S01]  /*4d020*/  STL [R1+0x46d8], R66 ;  /* 0x0046d84201007387 */ /* 0x0003e20000100800 */
[C---:B--2---:R-:W-:Y:S06]  /*4d030*/  HMMA.1688.F32.TF32 R88, R96.reuse, R208, R88 ;  /* 0x000000d06058723c */ /* 0x044fec0000081058 */
[----:B---3--:R-:W-:-:S15]  /*4d040*/  HMMA.1688.F32.TF32 R84, R96, R212, R84 ;  /* 0x000000d46054723c */ /* 0x008fde0000081054 */
[----:B------:R-:W-:-:S03]  /*4d050*/  NOP ;  /* 0x0000000000007918 */ /* 0x000fc60000000000 */
[----:B------:R-:W-:Y:S01]  /*4d060*/  IMAD.MOV.U32 R58, RZ, RZ, R88 ;  /* 0x000000ffff3a7224 */ /* 0x000fe200078e0058 */
[----:B------:R-:W-:Y:S01]  /*4d070*/  MOV R62, R90 ;  /* 0x0000005a003e7202 */ /* 0x000fe20000000f00 */
[----:B------:R-:W-:Y:S02]  /*4d080*/  IMAD.MOV.U32 R59, RZ, RZ, R89 ;  /* 0x000000ffff3b7224 */ /* 0x000fe400078e0059 */
[----:B------:R-:W-:Y:S01]  /*4d090*/  IMAD.MOV.U32 R63, RZ, RZ, R91 ;  /* 0x000000ffff3f7224 */ /* 0x000fe200078e005b */
[----:B------:R-:W2:Y:S04]  /*4d0a0*/  LDL.LU.64 R88, [R1+0xef0] ;  /* 0x000ef00001587983 */ /* 0x000ea80000300a00 */
[----:B------:R-:W2:Y:S04]  /*4d0b0*/  LDL.LU.64 R90, [R1+0xef8] ;  /* 0x000ef800015a7983 */ /* 0x000ea80000300a00 */
[----:B------:R-:W-:Y:S04]  /*4d0c0*/  STL [R1+0x46f4], R63 ;  /* 0x0046f43f01007387 */ /* 0x000fe80000100800 */
[----:B------:R-:W-:Y:S04]  /*4d0d0*/  STL [R1+0x46f0], R62 ;  /* 0x0046f03e01007387 */ /* 0x000fe80000100800 */
[----:B------:R-:W-:Y:S01]  /*4d0e0*/  STL [R1+0x46ec], R59 ;  /* 0x0046ec3b01007387 */ /* 0x000fe20000100800 */
[----:B------:R-:W-:-:S03]  /*4d0f0*/  IMAD.MOV.U32 R34, RZ, RZ, R84 ;  /* 0x000000ffff227224 */ /* 0x000fc600078e0054 */
[----:B------:R3:W-:Y:S01]  /*4d100*/  STL [R1+0x46e8], R58 ;  /* 0x0046e83a01007387 */ /* 0x0007e20000100800 */
[----:B------:R-:W-:Y:S02]  /*4d110*/  IMAD.MOV.U32 R35, RZ, RZ, R85 ;  /* 0x000000ffff237224 */ /* 0x000fe400078e0055 */
[----:B------:R-:W-:Y:S01]  /*4d120*/  IMAD.MOV.U32 R38, RZ, RZ, R86 ;  /* 0x000000ffff267224 */ /* 0x000fe200078e0056 */
[----:B------:R-:W3:Y:S01]  /*4d130*/  LDL.LU.64 R84, [R1+0xee0] ;  /* 0x000ee00001547983 */ /* 0x000ee20000300a00 */
[----:B------:R-:W-:-:S03]  /*4d140*/  IMAD.MOV.U32 R39, RZ, RZ, R87 ;  /* 0x000000ffff277224 */ /* 0x000fc600078e0057 */
[----:B------:R-:W3:Y:S01]  /*4d150*/  LDL.LU.64 R86, [R1+0xee8] ;  /* 0x000ee80001567983 */ /* 0x000ee20000300a00 */
[----:B----4-:R-:W-:Y:S03]  /*4d160*/  HMMA.1688.F32.TF32 R100, R96, R80, R100 ;  /* 0x000000506064723c */ /* 0x010fe60000081064 */
[----:B------:R-:W-:Y:S04]  /*4d170*/  STL [R1+0x4704], R39 ;  /* 0x0047042701007387 */ /* 0x000fe80000100800 */
[----:B------:R-:W-:Y:S04]  /*4d180*/  STL [R1+0x4700], R38 ;  /* 0x0047002601007387 */ /* 0x000fe80000100800 */
[----:B------:R4:W-:Y:S04]  /*4d190*/  STL [R1+0x46fc], R35 ;  /* 0x0046fc2301007387 */ /* 0x0009e80000100800 */
[----:B------:R4:W-:Y:S09]  /*4d1a0*/  STL [R1+0x46f8], R34 ;  /* 0x0046f82201007387 */ /* 0x0009f20000100800 */
[----:B------:R-:W-:Y:S01]  /*4d1b0*/  IMAD.MOV.U32 R31, RZ, RZ, R103 ;  /* 0x000000ffff1f7224 */ /* 0x000fe200078e0067 */
[----:B------:R-:W-:Y:S01]  /*4d1c0*/  MOV R26, R100 ;  /* 0x00000064001a7202 */ /* 0x000fe20000000f00 */
[----:B------:R-:W-:-:S02]  /*4d1d0*/  IMAD.MOV.U32 R30, RZ, RZ, R102 ;  /* 0x000000ffff1e7224 */ /* 0x000fc400078e0066 */
[----:B------:R-:W-:Y:S02]  /*4d1e0*/  IMAD.MOV.U32 R27, RZ, RZ, R101 ;  /* 0x000000ffff1b7224 */ /* 0x000fe400078e0065 */
[----:B------:R-:W4:Y:S04]  /*4d1f0*/  LDL.LU.64 R100, [R1+0xed0] ;  /* 0x000ed00001647983 */ /* 0x000f280000300a00 */
[----:B------:R-:W4:Y:S04]  /*4d200*/  LDL.LU.64 R102, [R1+0xed8] ;  /* 0x000ed80001667983 */ /* 0x000f280000300a00 */
[----:B------:R-:W-:Y:S04]  /*4d210*/  STL [R1+0x4714], R31 ;  /* 0x0047141f01007387 */ /* 0x000fe80000100800 */
[----:B------:R-:W-:Y:S04]  /*4d220*/  STL [R1+0x4710], R30 ;  /* 0x0047101e01007387 */ /* 0x000fe80000100800 */
[----:B------:R-:W-:Y:S04]  /*4d230*/  STL [R1+0x470c], R27 ;  /* 0x00470c1b01007387 */ /* 0x000fe80000100800 */
[----:B------:R-:W-:Y:S01]  /*4d240*/  STL [R1+0x4708], R26 ;  /* 0x0047081a01007387 */ /* 0x000fe20000100800 */
        /* <DEDUP_REMOVED lines=11> */
[----:B------:R3:W-:Y:S01]  /*4d300*/  STL [R1+0x471c], R75 ;  /* 0x00471c4b01007387 */ /* 0x0007e20000100800 */
[----:B------:R-:W-:-:S03]  /*4d310*/  IMAD.MOV.U32 R43, RZ, RZ, R84 ;  /* 0x000000ffff2b7224 */ /* 0x000fc600078e0054 */
[----:B------:R3:W-:Y:S01]  /*4d320*/  STL [R1+0x4718], R74 ;  /* 0x0047184a01007387 */ /* 0x0007e20000100800 */
[----:B-1----:R-:W-:Y:S02]  /*4d330*/  IMAD.MOV.U32 R42, RZ, RZ, R85 ;  /* 0x000000ffff2a7224 */ /* 0x002fe400078e0055 */
[----:B------:R-:W-:Y:S01]  /*4d340*/  IMAD.MOV.U32 R22, RZ, RZ, R86 ;  /* 0x000000ffff167224 */ /* 0x000fe200078e0056 */
[----:B------:R-:W3:Y:S01]  /*4d350*/  LDL.LU.64 R84, [R1+0xeb0] ;  /* 0x000eb00001547983 */ /* 0x000ee20000300a00 */
[----:B------:R-:W-:-:S03]  /*4d360*/  IMAD.MOV.U32 R23, RZ, RZ, R87 ;  /* 0x000000ffff177224 */ /* 0x000fc600078e0057 */
[----:B------:R-:W3:Y:S01]  /*4d370*/  LDL.LU.64 R86, [R1+0xeb8] ;  /* 0x000eb80001567983 */ /* 0x000ee20000300a00 */
[C---:B----4-:R-:W-:Y:S06]  /*4d380*/  HMMA.1688.F32.TF32 R100, R96.reuse, R8, R100 ;  /* 0x000000086064723c */ /* 0x050fec0000081064 */
[----:B------:R-:W-:Y:S01]  /*4d390*/  HMMA.1688.F32.TF32 R104, R96, R192, R104 ;  /* 0x000000c06068723c */ /* 0x000fe20000081068 */
[----:B------:R-:W-:Y:S04]  /*4d3a0*/  STL [R1+0x4734], R23 ;  /* 0x0047341701007387 */ /* 0x000fe80000100800 */
[----:B------:R-:W-:Y:S04]  /*4d3b0*/  STL [R1+0x4730], R22 ;  /* 0x0047301601007387 */ /* 0x000fe80000100800 */
[----:B------:R1:W-:Y:S04]  /*4d3c0*/  STL [R1+0x472c], R42 ;  /* 0x00472c2a01007387 */ /* 0x0003e80000100800 */
[----:B------:R4:W-:Y:S05]  /*4d3d0*/  STL [R1+0x4728], R43 ;  /* 0x0047282b01007387 */ /* 0x0009ea0000100800 */
[----:B------:R-:W-:-:S02]  /*4d3e0*/  IMAD.MOV.U32 R46, RZ, RZ, R103 ;  /* 0x000000ffff2e7224 */ /* 0x000fc400078e0067 */
[----:B------:R-:W-:Y:S01]  /*4d3f0*/  IMAD.MOV.U32 R47, RZ, RZ, R102 ;  /* 0x000000ffff2f7224 */ /* 0x000fe200078e0066 */
[----:B------:R-:W-:Y:S01]  /*4d400*/  MOV R51, R100 ;  /* 0x0000006400337202 */ /* 0x000fe20000000f00 */
[----:B------:R-:W-:Y:S02]  /*4d410*/  IMAD.MOV.U32 R50, RZ, RZ, R101 ;  /* 0x000000ffff327224 */ /* 0x000fe400078e0065 */
[----:B------:R-:W-:Y:S01]  /*4d420*/  MOV R123, R104 ;  /* 0x00000068007b7202 */ /* 0x000fe20000000f00 */
[----:B------:R-:W-:Y:S02]  /*4d430*/  IMAD.MOV.U32 R127, RZ, RZ, R105 ;  /* 0x000000ffff7f7224 */ /* 0x000fe400078e0069 */
[----:B------:R-:W-:Y:S01]  /*4d440*/  IMAD.MOV.U32 R5, RZ, RZ, R106 ;  /* 0x000000ffff057224 */ /* 0x000fe200078e006a */
[----:B------:R-:W4:Y:S01]  /*4d450*/  LDL.LU.64 R104, [R1+0xea0] ;  /* 0x000ea00001687983 */ /* 0x000f220000300a00 */
[----:B------:R-:W-:-:S03]  /*4d460*/  IMAD.MOV.U32 R4, RZ, RZ, R107 ;  /* 0x000000ffff047224 */ /* 0x000fc600078e006b */
[----:B------:R-:W4:Y:S04]  /*4d470*/  LDL.LU.64 R106, [R1+0xea8] ;  /* 0x000ea800016a7983 */ /* 0x000f280000300a00 */
[----:B------:R-:W-:Y:S04]  /*4d480*/  STL [R1+0x4744], R46 ;  /* 0x0047442e01007387 */ /* 0x000fe80000100800 */
[----:B------:R-:W-:Y:S04]  /*4d490*/  STL [R1+0x4740], R47 ;  /* 0x0047402f01007387 */ /* 0x000fe80000100800 */
[----:B------:R1:W-:Y:S04]  /*4d4a0*/  STL [R1+0x473c], R50 ;  /* 0x00473c3201007387 */ /* 0x0003e80000100800 */
[----:B------:R1:W-:Y:S04]  /*4d4b0*/  STL [R1+0x4738], R51 ;  /* 0x0047383301007387 */ /* 0x0003e80000100800 */
[----:B------:R-:W4:Y:S04]  /*4d4c0*/  LDL.LU.64 R100, [R1+0xe90] ;  /* 0x000e900001647983 */ /* 0x000f280000300a00 */
[----:B------:R-:W4:Y:S01]  /*4d4d0*/  LDL.LU.64 R102, [R1+0xe98] ;  /* 0x000e980001667983 */ /* 0x000f220000300a00 */
[C---:B--2---:R-:W-:Y:S06]  /*4d4e0*/  HMMA.1688.F32.TF32 R88, R96.reuse, R72, R88 ;  /* 0x000000486058723c */ /* 0x044fec0000081058 */
[----:B---3--:R-:W-:-:S15]  /*4d4f0*/  HMMA.1688.F32.TF32 R84, R96, R68, R84 ;  /* 0x000000446054723c */ /* 0x008fde0000081054 */
[----:B------:R-:W-:-:S03]  /*4d500*/  NOP ;  /* 0x0000000000007918 */ /* 0x000fc60000000000 */
[----:B------:R-:W-:Y:S01]  /*4d510*/  IMAD.MOV.U32 R54, RZ, RZ, R91 ;  /* 0x000000ffff367224 */ /* 0x000fe200078e005b */
[----:B------:R-:W-:Y:S01]  /*4d520*/  MOV R55, R90 ;  /* 0x0000005a00377202 */ /* 0x000fe20000000f00 */
[----:B------:R-:W-:Y:S02]  /*4d530*/  IMAD.MOV.U32 R66, RZ, RZ, R89 ;  /* 0x000000ffff427224 */ /* 0x000fe400078e0059 */
[----:B------:R-:W-:Y:S01]  /*4d540*/  IMAD.MOV.U32 R67, RZ, RZ, R88 ;  /* 0x000000ffff437224 */ /* 0x000fe200078e0058 */
[----:B------:R-:W-:Y:S04]  /*4d550*/  STL [R1+0x4754], R54 ;  /* 0x0047543601007387 */ /* 0x000fe80000100800 */
[----:B------:R-:W-:Y:S04]  /*4d560*/  STL [R1+0x4750], R55 ;  /* 0x0047503701007387 */ /* 0x000fe80000100800 */
[----:B------:R2:W-:Y:S04]  /*4d570*/  STL [R1+0x474c], R66 ;  /* 0x00474c4201007387 */ /* 0x0005e80000100800 */
[----:B------:R3:W-:Y:S04]  /*4d580*/  STL [R1+0x4748], R67 ;  /* 0x0047484301007387 */ /* 0x0007e80000100800 */
[----:B------:R-:W2:Y:S04]  /*4d590*/  LDL.LU.64 R180, [R1+0xe80] ;  /* 0x000e800001b47983 */ /* 0x000ea80000300a00 */
[----:B------:R-:W2:Y:S01]  /*4d5a0*/  LDL.LU.64 R182, [R1+0xe88] ;  /* 0x000e880001b67983 */ /* 0x000ea20000300a00 */
[----:B------:R-:W-:-:S03]  /*4d5b0*/  IMAD.MOV.U32 R14, RZ, RZ, R84 ;  /* 0x000000ffff0e7224 */ /* 0x000fc600078e0054 */
[----:B------:R-:W3:Y:S01]  /*4d5c0*/  LDL.LU.64 R88, [R1+0x1620] ;  /* 0x0016200001587983 */ /* 0x000ee20000300a00 */
[----:B------:R-:W-:-:S03]  /*4d5d0*/  IMAD.MOV.U32 R15, RZ, RZ, R85 ;  /* 0x000000ffff0f7224 */ /* 0x000fc600078e0055 */
[----:B------:R-:W3:Y:S01]  /*4d5e0*/  LDL.LU.64 R90, [R1+0x1628] ;  /* 0x00162800015a7983 */ /* 0x000ee20000300a00 */
[----:B------:R-:W-:Y:S02]  /*4d5f0*/  IMAD.MOV.U32 R78, RZ, RZ, R86 ;  /* 0x000000ffff4e7224 */ /* 0x000fe400078e0056 */
[----:B------:R-:W-:Y:S01]  /*4d600*/  IMAD.MOV.U32 R79, RZ, RZ, R87 ;  /* 0x000000ffff4f7224 */ /* 0x000fe200078e0057 */
[----:B------:R-:W2:Y:S04]  /*4d610*/  LDL.LU.64 R84, [R1+0xe60] ;  /* 0x000e600001547983 */ /* 0x000ea80000300a00 */
[----:B------:R-:W2:Y:S01]  /*4d620*/  LDL.LU.64 R86, [R1+0xe68] ;  /* 0x000e680001567983 */ /* 0x000ea20000300a00 */
[C---:B----4-:R-:W-:Y:S06]  /*4d630*/  HMMA.1688.F32.TF32 R104, R96.reuse, R64, R104 ;  /* 0x000000406068723c */ /* 0x050fec0000081068 */
[C---:B------:R-:W-:Y:S06]  /*4d640*/  HMMA.1688.F32.TF32 R108, R96.reuse, R184, R108 ;  /* 0x000000b8606c723c */ /* 0x040fec000008106c */
[----:B------:R-:W-:Y:S01]  /*4d650*/  HMMA.1688.F32.TF32 R100, R96, R60, R100 ;  /* 0x0000003c6064723c */ /* 0x000fe20000081064 */
[----:B------:R-:W-:Y:S11]  /*4d660*/  STL [R1+0x4764], R79 ;  /* 0x0047644f01007387 */ /* 0x000ff60000100800 */
[----:B------:R-:W-:Y:S01]  /*4d670*/  IMAD.MOV.U32 R58, RZ, RZ, R105 ;  /* 0x000000ffff3a7224 */ /* 0x000fe200078e0069 */
[----:B------:R-:W-:Y:S01]  /*4d680*/  STL [R1+0x4760], R78 ;  /* 0x0047604e01007387 */ /* 0x000fe20000100800 */
[----:B------:R-:W-:-:S03]  /*4d690*/  MOV R59, R104 ;  /* 0x00000068003b7202 */ /* 0x000fc60000000f00 */
[----:B------:R4:W-:Y:S01]  /*4d6a0*/  STL [R1+0x475c], R15 ;  /* 0x00475c0f01007387 */ /* 0x0009e20000100800 */
[----:B------:R-:W-:Y:S01]  /*4d6b0*/  IMAD.MOV.U32 R138, RZ, RZ, R108 ;  /* 0x000000ffff8a7224 */ /* 0x000fe200078e006c */
[----:B------:R-:W-:Y:S01]  /*4d6c0*/  MOV R134, R110 ;  /* 0x0000006e00867202 */ /* 0x000fe20000000f00 */
[----:B------:R-:W-:Y:S01]  /*4d6d0*/  IMAD.MOV.U32 R139, RZ, RZ, R109 ;  /* 0x000000ffff8b7224 */ /* 0x000fe200078e006d */
[----:B------:R4:W-:Y:S01]  /*4d6e0*/  STL [R1+0x4758], R14 ;  /* 0x0047580e01007387 */ /* 0x0009e20000100800 */
[----:B------:R-:W-:-:S03]  /*4d6f0*/  IMAD.MOV.U32 R135, RZ, RZ, R111 ;  /* 0x000000ffff877224 */ /* 0x000fc600078e006f */
[----:B------:R-:W4:Y:S01]  /*4d700*/  LDL.LU.64 R108, [R1+0xe50] ;  /* 0x000e5000016c7983 */ /* 0x000f220000300a00 */
[----:B------:R-:W-:-:S03]  /*4d710*/  IMAD.MOV.U32 R71, RZ, RZ, R106 ;  /* 0x000000ffff477224 */ /* 0x000fc600078e006a */
[----:B------:R-:W4:Y:S01]  /*4d720*/  LDL.LU.64 R110, [R1+0xe58] ;  /* 0x000e5800016e7983 */ /* 0x000f220000300a00 */
[----:B------:R-:W-:-:S03]  /*4d730*/  IMAD.MOV.U32 R70, RZ, RZ, R107 ;  /* 0x000000ffff467224 */ /* 0x000fc600078e006b */
[----:B------:R-:W-:Y:S01]  /*4d740*/  STL [R1+0x476c], R58 ;  /* 0x00476c3a01007387 */ /* 0x000fe20000100800 */
[----:B------:R-:W-:-:S03]  /*4d750*/  IMAD.MOV.U32 R35, RZ, RZ, R100 ;  /* 0x000000ffff237224 */ /* 0x000fc600078e0064 */
[----:B------:R-:W-:Y:S01]  /*4d760*/  STL [R1+0x4768], R59 ;  /* 0x0047683b01007387 */ /* 0x000fe20000100800 */
[----:B------:R-:W-:Y:S01]  /*4d770*/  IMAD.MOV.U32 R34, RZ, RZ, R101 ;  /* 0x000000ffff227224 */ /* 0x000fe200078e0065 */
[----:B------:R-:W-:Y:S02]  /*4d780*/  MOV R63, R102 ;  /* 0x00000066003f7202 */ /* 0x000fe40000000f00 */
[----:B------:R-:W4:Y:S01]  /*4d790*/  LDL.LU.64 R104, [R1+0x1610] ;  /* 0x0016100001687983 */ /* 0x000f220000300a00 */
[----:B------:R-:W-:-:S03]  /*4d7a0*/  IMAD.MOV.U32 R62, RZ, RZ, R103 ;  /* 0x000000ffff3e7224 */ /* 0x000fc600078e0067 */
[----:B------:R-:W4:Y:S04]  /*4d7b0*/  LDL.LU.64 R106, [R1+0x1618] ;  /* 0x00161800016a7983 */ /* 0x000f280000300a00 */
[----:B------:R-:W4:Y:S04]  /*4d7c0*/  LDL.LU.64 R100, [R1+0x1600] ;  /* 0x0016000001647983 */ /* 0x000f280000300a00 */
[----:B------:R-:W4:Y:S01]  /*4d7d0*/  LDL.LU.64 R102, [R1+0x1608] ;  /* 0x0016080001667983 */ /* 0x000f220000300a00 */
[C---:B---3--:R-:W-:Y:S06]  /*4d7e0*/  HMMA.1688.F32.TF32 R88, R96.reuse, R52, R88 ;  /* 0x000000346058723c */ /* 0x048fec0000081058 */
[----:B--2---:R-:W-:-:S15]  /*4d7f0*/  HMMA.1688.F32.TF32 R84, R96, R48, R84 ;  /* 0x000000306054723c */ /* 0x004fde0000081054 */
[----:B------:R-:W-:-:S03]  /*4d800*/  NOP ;  /* 0x0000000000007918 */ /* 0x000fc60000000000 */
[----:B------:R-:W-:Y:S01]  /*4d810*/  MOV R82, R88 ;  /* 0x0000005800527202 */ /* 0x000fe20000000f00 */
[----:B------:R-:W-:Y:S02]  /*4d820*/  IMAD.MOV.U32 R83, RZ, RZ, R89 ;  /* 0x000000ffff537224 */ /* 0x000fe400078e0059 */
[----:B------:R-:W-:Y:S01]  /*4d830*/  IMAD.MOV.U32 R214, RZ, RZ, R90 ;  /* 0x000000ffffd67224 */ /* 0x000fe200078e005a */
[----:B------:R-:W2:Y:S01]  /*4d840*/  LDL.LU.64 R88, [R1+0x15f0] ;  /* 0x0015f00001587983 */ /* 0x000ea20000300a00 */
[----:B------:R-:W-:-:S03]  /*4d850*/  IMAD.MOV.U32 R215, RZ, RZ, R91 ;  /* 0x000000ffffd77224 */ /* 0x000fc600078e005b */
[----:B------:R-:W2:Y:S01]  /*4d860*/  LDL.LU.64 R90, [R1+0x15f8] ;  /* 0x0015f800015a7983 */ /* 0x000ea20000300a00 */
[----:B------:R-:W-:Y:S01]  /*4d870*/  IMAD.MOV.U32 R75, RZ, RZ, R84 ;  /* 0x000000ffff4b7224 */ /* 0x000fe200078e0054 */
[----:B------:R-:W-:Y:S01]  /*4d880*/  MOV R31, R86 ;  /* 0x00000056001f7202 */ /* 0x000fe20000000f00 */
[----:B------:R-:W-:Y:S02]  /*4d890*/  IMAD.MOV.U32 R74, RZ, RZ, R85 ;  /* 0x000000ffff4a7224 */ /* 0x000fe400078e0055 */
[----:B------:R-:W-:Y:S01]  /*4d8a0*/  IMAD.MOV.U32 R30, RZ, RZ, R87 ;  /* 0x000000ffff1e7224 */ /* 0x000fe200078e0057 */
[----:B------:R-:W3:Y:S04]  /*4d8b0*/  LDL.LU.64 R84, [R1+0x15e0] ;  /* 0x0015e00001547983 */ /* 0x000ee80000300a00 */
[----:B------:R-:W3:Y:S01]  /*4d8c0*/  LDL.LU.64 R86, [R1+0x15e8] ;  /* 0x0015e80001567983 */ /* 0x000ee20000300a00 */
[C---:B------:R-:W-:Y:S03]  /*4d8d0*/  HMMA.1688.F32.TF32 R180, R96.reuse, R56, R180 ;  /* 0x0000003860b4723c */ /* 0x040fe600000810b4 */
[----:B------:R-:W3:Y:S03]  /*4d8e0*/  LDL.LU.64 R220, [R1+0x15d0] ;  /* 0x0015d00001dc7983 */ /* 0x000ee60000300a00 */
[C---:B----4-:R-:W-:Y:S01]  /*4d8f0*/  HMMA.1688.F32.TF32 R108, R96.reuse, R44, R108 ;  /* 0x0000002c606c723c */ /* 0x050fe2000008106c */
[----:B------:R-:W4:Y:S04]  /*4d900*/  LDL.LU.64 R222, [R1+0x15d8] ;  /* 0x0015d80001de7983 */ /* 0x000f280000300a00 */
[----:B------:R-:W4:Y:S04]  /*4d910*/  LDL.LU.64 R216, [R1+0x15c0] ;  /* 0x0015c00001d87983 */ /* 0x000f280000300a00 */
[----:B------:R-:W4:Y:S01]  /*4d920*/  LDL.LU.64 R218, [R1+0x15c8] ;  /* 0x0015c80001da7983 */ /* 0x000f220000300a00 */
[----:B------:R-:W-:Y:S08]  /*4d930*/  HMMA.1688.F32.TF32 R104, R96, R40, R104 ;  /* 0x000000286068723c */ /* 0x000ff00000081068 */
[----:B------:R-:W-:-:S02]  /*4d940*/  IMAD.MOV.U32 R27, RZ, RZ, R180 ;  /* 0x000000ffff1b7224 */ /* 0x000fc400078e00b4 */
[----:B------:R-:W-:Y:S02]  /*4d950*/  IMAD.MOV.U32 R26, RZ, RZ, R181 ;  /* 0x000000ffff1a7224 */ /* 0x000fe400078e00b5 */
[----:B------:R-:W-:Y:S01]  /*4d960*/  IMAD.MOV.U32 R39, RZ, RZ, R182 ;  /* 0x000000ffff277224 */ /* 0x000fe200078e00b6 */
[----:B------:R-:W4:Y:S01]  /*4d970*/  LDL.LU.64 R180, [R1+0x3e0] ;  /* 0x0003e00001b47983 */ /* 0x000f220000300a00 */
[----:B------:R-:W-:Y:S01]  /*4d980*/  IMAD.MOV.U32 R38, RZ, RZ, R183 ;  /* 0x000000ffff267224 */ /* 0x000fe200078e00b7 */
[----:B------:R-:W-:Y:S02]  /*4d990*/  HMMA.1688.F32.TF32 R100, R96, R36, R100 ;  /* 0x000000246064723c */ /* 0x000fe40000081064 */
[----:B------:R-:W4:Y:S01]  /*4d9a0*/  LDL.LU.64 R182, [R1+0x3e8] ;  /* 0x0003e80001b67983 */ /* 0x000f220000300a00 */
[----:B-1----:R-:W-:Y:S02]  /*4d9b0*/  IMAD.MOV.U32 R42, RZ, RZ, R108 ;  /* 0x000000ffff2a7224 */ /* 0x002fe400078e006c */
[----:B------:R-:W-:-:S02]  /*4d9c0*/  IMAD.MOV.U32 R43, RZ, RZ, R109 ;  /* 0x000000ffff2b7224 */ /* 0x000fc400078e006d */
[----:B------:R-:W-:Y:S01]  /*4d9d0*/  IMAD.MOV.U32 R11, RZ, RZ, R110 ;  /* 0x000000ffff0b7224 */ /* 0x000fe200078e006e */
[----:B------:R-:W4:Y:S01]  /*4d9e0*/  LDL.LU.64 R108, [R1+0x3d0] ;  /* 0x0003d000016c7983 */ /* 0x000f220000300a00 */
[----:B------:R-:W-:-:S03]  /*4d9f0*/  IMAD.MOV.U32 R10, RZ, RZ, R111 ;  /* 0x000000ffff0a7224 */ /* 0x000fc600078e006f */
[----:B------:R-:W4:Y:S01]  /*4da00*/  LDL.LU.64 R110, [R1+0x3d8] ;  /* 0x0003d800016e7983 */ /* 0x000f220000300a00 */
[----:B------:R-:W-:Y:S01]  /*4da10*/  MOV R50, R104 ;  /* 0x0000006800327202 */ /* 0x000fe20000000f00 */
[----:B------:R-:W-:Y:S02]  /*4da20*/  IMAD.MOV.U32 R51, RZ, RZ, R105 ;  /* 0x000000ffff337224 */ /* 0x000fe400078e0069 */
[----:B------:R-:W-:Y:S01]  /*4da30*/  IMAD.MOV.U32 R23, RZ, RZ, R106 ;  /* 0x000000ffff177224 */ /* 0x000fe200078e006a */
[----:B------:R-:W4:Y:S01]  /*4da40*/  LDL.LU.64 R104, [R1+0x3c0] ;  /* 0x0003c00001687983 */ /* 0x000f220000300a00 */
[----:B------:R-:W-:-:S06]  /*4da50*/  IMAD.MOV.U32 R22, RZ, RZ, R107 ;  /* 0x000000ffff167224 */ /* 0x000fcc00078e006b */
[----:B------:R-:W-:Y:S01]  /*4da60*/  IMAD.MOV.U32 R210, RZ, RZ, R100 ;  /* 0x000000ffffd27224 */ /* 0x000fe200078e0064 */
[----:B------:R-:W4:Y:S01]  /*4da70*/  LDL.LU.64 R106, [R1+0x3c8] ;  /* 0x0003c800016a7983 */ /* 0x000f220000300a00 */
[----:B------:R-:W-:Y:S01]  /*4da80*/  IMAD.MOV.U32 R198, RZ, RZ, R101 ;  /* 0x000000ffffc67224 */ /* 0x000fe200078e0065 */
[----:B------:R-:W-:Y:S01]  /*4da90*/  MOV R199, R102 ;  /* 0x0000006600c77202 */ /* 0x000fe20000000f00 */
[----:B------:R-:W-:Y:S01]  /*4daa0*/  IMAD.MOV.U32 R202, RZ, RZ, R103 ;  /* 0x000000ffffca7224 */ /* 0x000fe200078e0067 */
[----:B------:R-:W4:Y:S04]  /*4dab0*/  LDL.LU.64 R100, [R1+0x3b0] ;  /* 0x0003b00001647983 */ /* 0x000f280000300a00 */
[----:B------:R-:W4:Y:S01]  /*4dac0*/  LDL.LU.64 R102, [R1+0x3b8] ;  /* 0x0003b80001667983 */ /* 0x000f220000300a00 */
[C---:B--2---:R-:W-:Y:S06]  /*4dad0*/  HMMA.1688.F32.TF32 R88, R96.reuse, R32, R88 ;  /* 0x000000206058723c */ /* 0x044fec0000081058 */
[----:B---3--:R-:W-:-:S15]  /*4dae0*/  HMMA.1688.F32.TF32 R84, R96, R28, R84 ;  /* 0x0000001c6054723c */ /* 0x008fde0000081054 */
[----:B------:R-:W-:-:S03]  /*4daf0*/  NOP ;  /* 0x0000000000007918 */ /* 0x000fc60000000000 */
[----:B------:R-:W-:Y:S02]  /*4db00*/  IMAD.MOV.U32 R66, RZ, RZ, R88 ;  /* 0x000000ffff427224 */ /* 0x000fe400078e0058 */
[----:B------:R-:W-:Y:S02]  /*4db10*/  IMAD.MOV.U32 R67, RZ, RZ, R89 ;  /* 0x000000ffff437224 */ /* 0x000fe400078e0059 */
[----:B------:R-:W-:Y:S01]  /*4db20*/  IMAD.MOV.U32 R46, RZ, RZ, R90 ;  /* 0x000000ffff2e7224 */ /* 0x000fe200078e005a */
[----:B------:R-:W2:Y:S01]  /*4db30*/  LDL.LU.64 R88, [R1+0x3a0] ;  /* 0x0003a00001587983 */ /* 0x000ea20000300a00 */
[----:B------:R-:W-:-:S03]  /*4db40*/  IMAD.MOV.U32 R47, RZ, RZ, R91 ;  /* 0x000000ffff2f7224 */ /* 0x000fc600078e005b */
[----:B------:R-:W2:Y:S01]  /*4db50*/  LDL.LU.64 R90, [R1+0x3a8] ;  /* 0x0003a800015a7983 */ /* 0x000ea20000300a00 */
[----:B------:R-:W-:Y:S01]  /*4db60*/  MOV R15, R84 ;  /* 0x00000054000f7202 */ /* 0x000fe20000000f00 */
[----:B------:R-:W-:Y:S02]  /*4db70*/  IMAD.MOV.U32 R14, RZ, RZ, R85 ;  /* 0x000000ffff0e7224 */ /* 0x000fe400078e0055 */
[----:B------:R-:W-:Y:S01]  /*4db80*/  IMAD.MOV.U32 R54, RZ, RZ, R86 ;  /* 0x000000ffff367224 */ /* 0x000fe200078e0056 */
[----:B------:R-:W3:Y:S01]  /*4db90*/  LDL.LU.64 R84, [R1+0x390] ;  /* 0x0003900001547983 */ /* 0x000ee20000300a00 */
[----:B------:R-:W-:-:S03]  /*4dba0*/  IMAD.MOV.U32 R55, RZ, RZ, R87 ;  /* 0x000000ffff377224 */ /* 0x000fc600078e0057 */
[----:B------:R-:W3:Y:S01]  /*4dbb0*/  LDL.LU.64 R86, [R1+0x398] ;  /* 0x0003980001567983 */ /* 0x000ee20000300a00 */
[C---:B----4-:R-:W-:Y:S06]  /*4dbc0*/  HMMA.1688.F32.TF32 R220, R96.reuse, R24, R220 ;  /* 0x0000001860dc723c */ /* 0x050fec00000810dc */
[C---:B------:R-:W-:Y:S06]  /*4dbd0*/  HMMA.1688.F32.TF32 R216, R96.reuse, R20, R216 ;  /* 0x0000001460d8723c */ /* 0x040fec00000810d8 */
[----:B------:R-:W-:Y:S06]  /*4dbe0*/  HMMA.1688.F32.TF32 R96, R96, R16, R180 ;  /* 0x000000106060723c */ /* 0x000fec00000810b4 */
[C---:B------:R-:W-:Y:S06]  /*4dbf0*/  HMMA.1688.F32.TF32 R108, R92.reuse, R120, R108 ;  /* 0x000000785c6c723c */ /* 0x040fec000008106c */
[C---:B------:R-:W-:Y:S11]  /*4dc00*/  HMMA.1688.F32.TF32 R104, R92.reuse, R124, R104 ;  /* 0x0000007c5c68723c */ /* 0x040ff60000081068 */
[----:B------:R-:W-:Y:S04]  /*4dc10*/  STL.64 [R1+0xa60], R96 ;  /* 0x000a606001007387 */ /* 0x000fe80000100a00 */
[----:B------:R1:W-:Y:S02]  /*4dc20*/  STL.64 [R1+0xa68], R98 ;  /* 0x000a686201007387 */ /* 0x0003e40000100a00 */
[----:B-1----:R-:W-:Y:S02]  /*4dc30*/  HMMA.1688.F32.TF32 R96, R92, R128, R100 ;  /* 0x000000805c60723c */ /* 0x002fe40000081064 */
[----:B------:R-:W-:Y:S04]  /*4dc40*/  STL.64 [R1+0xa50], R108 ;  /* 0x000a506c01007387 */ /* 0x000fe80000100a00 */
[----:B------:R-:W-:Y:S04]  /*4dc50*/  STL.64 [R1+0xa58], R110 ;  /* 0x000a586e01007387 */ /* 0x000fe80000100a00 */
[----:B------:R-:W-:Y:S04]  /*4dc60*/  STL.64 [R1+0xa40], R104 ;  /* 0x000a406801007387 */ /* 0x000fe80000100a00 */
[----:B------:R-:W-:Y:S09]  /*4dc70*/  STL.64 [R1+0xa48], R106 ;  /* 0x000a486a01007387 */ /* 0x000ff20000100a00 */
[----:B------:R1:W-:Y:S04]  /*4dc80*/  STL.64 [R1+0xa30], R96 ;  /* 0x000a306001007387 */ /* 0x0003e80000100a00 */
[----:B------:R4:W-:Y:S04]  /*4dc90*/  STL.64 [R1+0xa38], R98 ;  /* 0x000a386201007387 */ /* 0x0009e80000100a00 */
[----:B------:R-:W4:Y:S01]  /*4dca0*/  LDL.LU.64 R244, [R1+0x380] ;  /* 0x0003800001f47983 */ /* 0x000f220000300a00 */
[----:B------:R-:W-:Y:S01]  /*4dcb0*/  IMAD.MOV.U32 R58, RZ, RZ, R220 ;  /* 0x000000ffff3a7224 */ /* 0x000fe200078e00dc */
[----:B------:R-:W-:Y:S01]  /*4dcc0*/  MOV R79, R222 ;  /* 0x000000de004f7202 */ /* 0x000fe20000000f00 */
[----:B------:R-:W-:-:S02]  /*4dcd0*/  IMAD.MOV.U32 R59, RZ, RZ, R221 ;  /* 0x000000ffff3b7224 */ /* 0x000fc400078e00dd */
[----:B------:R-:W-:Y:S02]  /*4dce0*/  IMAD.MOV.U32 R78, RZ, RZ, R223 ;  /* 0x000000ffff4e7224 */ /* 0x000fe400078e00df */
[----:B------:R-:W-:Y:S02]  /*4dcf0*/  IMAD.MOV.U32 R203, RZ, RZ, R216 ;  /* 0x000000ffffcb7224 */ /* 0x000fe400078e00d8 */
[----:B------:R-:W-:Y:S02]  /*4dd00*/  IMAD.MOV.U32 R211, RZ, RZ, R217 ;  /* 0x000000ffffd37224 */ /* 0x000fe400078e00d9 */
[----:B------:R-:W-:Y:S02]  /*4dd10*/  IMAD.MOV.U32 R206, RZ, RZ, R218 ;  /* 0x000000ffffce7224 */ /* 0x000fe400078e00da */
[----:B------:R-:W-:Y:S01]  /*4dd20*/  IMAD.MOV.U32 R207, RZ, RZ, R219 ;  /* 0x000000ffffcf7224 */ /* 0x000fe200078e00db */
[C---:B--2---:R-:W-:Y:S06]  /*4dd30*/  HMMA.1688.F32.TF32 R88, R92.reuse, R132, R88 ;  /* 0x000000845c58723c */ /* 0x044fec0000081058 */
[----:B---3--:R-:W-:-:S15]  /*4dd40*/  HMMA.1688.F32.TF32 R84, R92, R136, R84 ;  /* 0x000000885c54723c */ /* 0x008fde0000081054 */
[----:B------:R-:W-:-:S02]  /*4dd50*/  NOP ;  /* 0x0000000000007918 */ /* 0x000fc40000000000 */
[----:B------:R2:W-:Y:S04]  /*4dd60*/  STL.64 [R1+0xa20], R88 ;  /* 0x000a205801007387 */ /* 0x0005e80000100a00 */
[----:B------:R3:W-:Y:S04]  /*4dd70*/  STL.64 [R1+0xa28], R90 ;  /* 0x000a285a01007387 */ /* 0x0007e80000100a00 */
[----:B------:R-:W3:Y:S04]  /*4dd80*/  LDL.LU.64 R246, [R1+0x388] ;  /* 0x0003880001f67983 */ /* 0x000ee80000300a00 */
[----:B------:R3:W-:Y:S04]  /*4dd90*/  STL.64 [R1+0xa10], R84 ;  /* 0x000a105401007387 */ /* 0x0007e80000100a00 */
        /* <DEDUP_REMOVED lines=22> */
[----:B---3--:R-:W2:Y:S04]  /*4df00*/  LDL.LU.64 R90, [R1+0x1558] ;  /* 0x00155800015a7983 */ /* 0x008ea80000300a00 */
[----:B------:R-:W3:Y:S04]  /*4df10*/  LDL.LU.64 R84, [R1+0x1540] ;  /* 0x0015400001547983 */ /* 0x000ee80000300a00 */
[----:B------:R-:W3:Y:S01]  /*4df20*/  LDL.LU.64 R86, [R1+0x1548] ;  /* 0x0015480001567983 */ /* 0x000ee20000300a00 */
[C---:B------:R-:W-:Y:S06]  /*4df30*/  HMMA.1688.F32.TF32 R248, R92.reuse, R184, R244 ;  /* 0x000000b85cf8723c */ /* 0x040fec00000810f4 */
[C---:B------:R-:W-:Y:S06]  /*4df40*/  HMMA.1688.F32.TF32 R244, R92.reuse, R188, R240 ;  /* 0x000000bc5cf4723c */ /* 0x040fec00000810f0 */
[C---:B------:R-:W-:Y:S06]  /*4df50*/  HMMA.1688.F32.TF32 R240, R92.reuse, R192, R236 ;  /* 0x000000c05cf0723c */ /* 0x040fec00000810ec */
[C---:B------:R-:W-:Y:S06]  /*4df60*/  HMMA.1688.F32.TF32 R236, R92.reuse, R196, R224 ;  /* 0x000000c45cec723c */ /* 0x040fec00000810e0 */
[C---:B----4-:R-:W-:Y:S06]  /*4df70*/  HMMA.1688.F32.TF32 R224, R92.reuse, R200, R96 ;  /* 0x000000c85ce0723c */ /* 0x050fec0000081060 */
[C---:B------:R-:W-:Y:S06]  /*4df80*/  HMMA.1688.F32.TF32 R220, R92.reuse, R204, R220 ;  /* 0x000000cc5cdc723c */ /* 0x040fec00000810dc */
[C---:B------:R-:W-:Y:S06]  /*4df90*/  HMMA.1688.F32.TF32 R216, R92.reuse, R208, R216 ;  /* 0x000000d05cd8723c */ /* 0x040fec00000810d8 */
[C---:B------:R-:W-:Y:S01]  /*4dfa0*/  HMMA.1688.F32.TF32 R180, R92.reuse, R212, R180 ;  /* 0x000000d45cb4723c */ /* 0x040fe200000810b4 */
[----:B------:R-:W-:Y:S05]  /*4dfb0*/  STL.64 [R1+0xa00], R248 ;  /* 0x000a00f801007387 */ /* 0x000fea0000100a00 */
[C---:B------:R-:W-:Y:S01]  /*4dfc0*/  HMMA.1688.F32.TF32 R108, R92.reuse, R80, R108 ;  /* 0x000000505c6c723c */ /* 0x040fe2000008106c */
[----:B------:R-:W-:Y:S05]  /*4dfd0*/  STL.64 [R1+0xa08], R250 ;  /* 0x000a08fa01007387 */ /* 0x000fea0000100a00 */
[C---:B------:R-:W-:Y:S01]  /*4dfe0*/  HMMA.1688.F32.TF32 R104, R92.reuse, R76, R104 ;  /* 0x0000004c5c68723c */ /* 0x040fe20000081068 */
[----:B------:R-:W-:Y:S05]  /*4dff0*/  STL.64 [R1+0x9f0], R244 ;  /* 0x0009f0f401007387 */ /* 0x000fea0000100a00 */
[C---:B------:R-:W-:Y:S01]  /*4e000*/  HMMA.1688.F32.TF32 R100, R92.reuse, R12, R100 ;  /* 0x0000000c5c64723c */ /* 0x040fe20000081064 */
[----:B------:R-:W-:Y:S05]  /*4e010*/  STL.64 [R1+0x9f8], R246 ;  /* 0x0009f8f601007387 */ /* 0x000fea0000100a00 */
[C---:B--2---:R-:W-:Y:S01]  /*4e020*/  HMMA.1688.F32.TF32 R88, R92.reuse, R8, R88 ;  /* 0x000000085c58723c */ /* 0x044fe20000081058 */
[----:B------:R1:W-:Y:S04]  /*4e030*/  STL.64 [R1+0x9e0], R240 ;  /* 0x0009e0f001007387 */ /* 0x0003e80000100a00 */
[----:B------:R2:W-:Y:S01]  /*4e040*/  STL.64 [R1+0x9e8], R242 ;  /* 0x0009e8f201007387 */ /* 0x0005e20000100a00 */
[C---:B---3--:R-:W-:Y:S03]  /*4e050*/  HMMA.1688.F32.TF32 R84, R92.reuse, R72, R84 ;  /* 0x000000485c54723c */ /* 0x048fe60000081054 */
[----:B------:R3:W-:Y:S04]  /*4e060*/  STL.64 [R1+0x9d0], R236 ;  /* 0x0009d0ec01007387 */ /* 0x0007e80000100a00 */
        /* <DEDUP_REMOVED lines=15> */
[----:B-1----:R-:W4:Y:S04]  /*4e160*/  LDL.LU.64 R240, [R1+0x1530] ;  /* 0x0015300001f07983 */ /* 0x002f280000300a00 */
[----:B------:R1:W-:Y:S04]  /*4e170*/  STL.64 [R1+0xd80], R88 ;  /* 0x000d805801007387 */ /* 0x0003e80000100a00 */
[----:B------:R1:W-:Y:S04]  /*4e180*/  STL.64 [R1+0xd88], R90 ;  /* 0x000d885a01007387 */ /* 0x0003e80000100a00 */
[----:B--2---:R-:W2:Y:S04]  /*4e190*/  LDL.LU.64 R242, [R1+0x1538] ;  /* 0x0015380001f27983 */ /* 0x004ea80000300a00 */
[----:B------:R1:W-:Y:S04]  /*4e1a0*/  STL.64 [R1+0xd70], R84 ;  /* 0x000d705401007387 */ /* 0x0003e80000100a00 */
[----:B------:R1:W-:Y:S04]  /*4e1b0*/  STL.64 [R1+0xd78], R86 ;  /* 0x000d785601007387 */ /* 0x0003e80000100a00 */
[----:B---3--:R-:W3:Y:S04]  /*4e1c0*/  LDL.LU.64 R236, [R1+0x1520] ;  /* 0x0015200001ec7983 */ /* 0x008ee80000300a00 */
[----:B----4-:R-:W3:Y:S04]  /*4e1d0*/  LDL.LU.64 R238, [R1+0x1528] ;  /* 0x0015280001ee7983 */ /* 0x010ee80000300a00 */
        /* <DEDUP_REMOVED lines=14> */
[----:B-1----:R-:W4:Y:S04]  /*4e2c0*/  LDL.LU.64 R88, [R1+0x14a0] ;  /* 0x0014a00001587983 */ /* 0x002f280000300a00 */
[----:B------:R-:W4:Y:S04]  /*4e2d0*/  LDL.LU.64 R90, [R1+0x14a8] ;  /* 0x0014a800015a7983 */ /* 0x000f280000300a00 */
[----:B------:R-:W4:Y:S04]  /*4e2e0*/  LDL.LU.64 R84, [R1+0x1490] ;  /* 0x0014900001547983 */ /* 0x000f280000300a00 */
[----:B------:R-:W4:Y:S04]  /*4e2f0*/  LDL.LU.64 R86, [R1+0x1498] ;  /* 0x0014980001567983 */ /* 0x000f280000300a00 */
[----:B------:R-:W-:Y:S04]  /*4e300*/  LDS R96, [R2+UR7+0x40080] ;  /* 0x0400800702607984 */ /* 0x000fe80008000800 */
[----:B------:R-:W-:Y:S04]  /*4e310*/  LDS R98, [R2+UR7+0x40880] ;  /* 0x0408800702627984 */ /* 0x000fe80008000800 */
[----:B------:R-:W-:Y:S04]  /*4e320*/  LDS R97, [R6+UR7+0x40080] ;  /* 0x0400800706617984 */ /* 0x000fe80008000800 */
[----:B------:R-:W1:Y:S01]  /*4e330*/  LDS R99, [R6+UR7+0x40880] ;  /* 0x0408800706637984 */ /* 0x000e620008000800 */
[C---:B--2---:R-:W-:Y:S06]  /*4e340*/  HMMA.1688.F32.TF32 R240, R92.reuse, R68, R240 ;  /* 0x000000445cf0723c */ /* 0x044fec00000810f0 */
[C---:B---3--:R-:W-:Y:S06]  /*4e350*/  HMMA.1688.F32.TF32 R236, R92.reuse, R64, R236 ;  /* 0x000000405cec723c */ /* 0x048fec00000810ec */
[C---:B----4-:R-:W-:Y:S06]  /*4e360*/  HMMA.1688.F32.TF32 R224, R92.reuse, R60, R224 ;  /* 0x0000003c5ce0723c */ /* 0x050fec00000810e0 */
[C---:B------:R-:W-:Y:S06]  /*4e370*/  HMMA.1688.F32.TF32 R220, R92.reuse, R56, R220 ;  /* 0x000000385cdc723c */ /* 0x040fec00000810dc */
[C---:B------:R-:W-:Y:S06]  /*4e380*/  HMMA.1688.F32.TF32 R216, R92.reuse, R52, R216 ;  /* 0x000000345cd8723c */ /* 0x040fec00000810d8 */
[C---:B------:R-:W-:Y:S06]  /*4e390*/  HMMA.1688.F32.TF32 R180, R92.reuse, R48, R180 ;  /* 0x000000305cb4723c */ /* 0x040fec00000810b4 */
[C---:B------:R-:W-:Y:S06]  /*4e3a0*/  HMMA.1688.F32.TF32 R108, R92.reuse, R44, R108 ;  /* 0x0000002c5c6c723c */ /* 0x040fec000008106c */
[C---:B------:R-:W-:Y:S01]  /*4e3b0*/  HMMA.1688.F32.TF32 R104, R92.reuse, R40, R104 ;  /* 0x000000285c68723c */ /* 0x040fe20000081068 */
[----:B------:R-:W-:Y:S05]  /*4e3c0*/  STL.64 [R1+0xd60], R240 ;  /* 0x000d60f001007387 */ /* 0x000fea0000100a00 */
[----:B------:R-:W-:Y:S01]  /*4e3d0*/  HMMA.1688.F32.TF32 R100, R92, R36, R100 ;  /* 0x000000245c64723c */ /* 0x000fe20000081064 */
[----:B------:R-:W-:Y:S01]  /*4e3e0*/  STL.64 [R1+0xd68], R242 ;  /* 0x000d68f201007387 */ /* 0x000fe20000100a00 */
[----:B------:R-:W-:-:S04]  /*4e3f0*/  IMAD.MOV.U32 R19, RZ, RZ, R222 ;  /* 0x000000ffff137224 */ /* 0x000fc800078e00de */
[----:B------:R-:W-:Y:S01]  /*4e400*/  HMMA.1688.F32.TF32 R88, R92, R32, R88 ;  /* 0x000000205c58723c */ /* 0x000fe20000081058 */
[----:B------:R-:W-:Y:S01]  /*4e410*/  STL.64 [R1+0xd50], R236 ;  /* 0x000d50ec01007387 */ /* 0x000fe20000100a00 */
[----:B------:R-:W-:-:S03]  /*4e420*/  MOV R18, R221 ;  /* 0x000000dd00127202 */ /* 0x000fc60000000f00 */
[----:B------:R-:W-:Y:S01]  /*4e430*/  STL.64 [R1+0xd58], R238 ;  /* 0x000d58ee01007387 */ /* 0x000fe20000100a00 */
[----:B------:R-:W-:Y:S03]  /*4e440*/  HMMA.1688.F32.TF32 R84, R92, R28, R84 ;  /* 0x0000001c5c54723c */ /* 0x000fe60000081054 */
[----:B------:R-:W-:Y:S04]  /*4e450*/  STL.64 [R1+0xd40], R224 ;  /* 0x000d40e001007387 */ /* 0x000fe80000100a00 */
[----:B------:R-:W-:Y:S04]  /*4e460*/  STL.64 [R1+0xd48], R226 ;  /* 0x000d48e201007387 */ /* 0x000fe80000100a00 */
[----:B------:R-:W-:Y:S04]  /*4e470*/  STL [R1+0xd30], R220 ;  /* 0x000d30dc01007387 */ /* 0x000fe80000100800 */
[----:B------:R-:W-:Y:S04]  /*4e480*/  STL [R1+0xd3c], R223 ;  /* 0x000d3cdf01007387 */ /* 0x000fe80000100800 */
[----:B------:R-:W-:Y:S04]  /*4e490*/  STL [R1+0x45fc], R19 ;  /* 0x0045fc1301007387 */ /* 0x000fe80000100800 */
[----:B------:R-:W-:Y:S04]  /*4e4a0*/  STL [R1+0x45f8], R18 ;  /* 0x0045f81201007387 */ /* 0x000fe80000100800 */
[----:B------:R-:W-:Y:S04]  /*4e4b0*/  STL.64 [R1+0xd20], R216 ;  /* 0x000d20d801007387 */ /* 0x000fe80000100a00 */
[----:B------:R-:W-:Y:S04]  /*4e4c0*/  STL.64 [R1+0xd28], R218 ;  /* 0x000d28da01007387 */ /* 0x000fe80000100a00 */
[----:B------:R-:W-:Y:S04]  /*4e4d0*/  STL.64 [R1+0xd10], R180 ;  /* 0x000d10b401007387 */ /* 0x000fe80000100a00 */
[----:B------:R2:W-:Y:S04]  /*4e4e0*/  STL.64 [R1+0xd00], R108 ;  /* 0x000d006c01007387 */ /* 0x0005e80000100a00 */
[----:B------:R3:W-:Y:S04]  /*4e4f0*/  STL.64 [R1+0xd08], R110 ;  /* 0x000d086e01007387 */ /* 0x0007e80000100a00 */
[----:B------:R4:W-:Y:S04]  /*4e500*/  STL.64 [R1+0xcf0], R104 ;  /* 0x000cf06801007387 */ /* 0x0009e80000100a00 */
[----:B------:R1:W-:Y:S04]  /*4e510*/  STL.64 [R1+0xcf8], R106 ;  /* 0x000cf86a01007387 */ /* 0x0003e80000100a00 */
[----:B------:R1:W-:Y:S04]  /*4e520*/  STL.64 [R1+0xce0], R100 ;  /* 0x000ce06401007387 */ /* 0x0003e80000100a00 */
[----:B------:R1:W-:Y:S04]  /*4e530*/  STL.64 [R1+0xce8], R102 ;  /* 0x000ce86601007387 */ /* 0x0003e80000100a00 */
[----:B--2---:R-:W2:Y:S04]  /*4e540*/  LDL.LU.64 R108, [R1+0x1480] ;  /* 0x00148000016c7983 */ /* 0x004ea80000300a00 */
[----:B------:R1:W-:Y:S04]  /*4e550*/  STL.64 [R1+0xcd0], R88 ;  /* 0x000cd05801007387 */ /* 0x0003e80000100a00 */
[----:B------:R1:W-:Y:S04]  /*4e560*/  STL.64 [R1+0xcd8], R90 ;  /* 0x000cd85a01007387 */ /* 0x0003e80000100a00 */
[----:B---3--:R-:W2:Y:S04]  /*4e570*/  LDL.LU.64 R110, [R1+0x1488] ;  /* 0x00148800016e7983 */ /* 0x008ea80000300a00 */
[----:B------:R3:W-:Y:S04]  /*4e580*/  STL.64 [R1+0xcc0], R84 ;  /* 0x000cc05401007387 */ /* 0x0007e80000100a00 */
[----:B------:R3:W-:Y:S04]  /*4e590*/  STL.64 [R1+0xcc8], R86 ;  /* 0x000cc85601007387 */ /* 0x0007e80000100a00 */
[----:B------:R-:W2:Y:S04]  /*4e5a0*/  LDL.LU.64 R248, [R1+0x1470] ;  /* 0x0014700001f87983 */ /* 0x000ea80000300a00 */
        /* <DEDUP_REMOVED lines=9> */
[----:B------:R-:W2:Y:S01]  /*4e640*/  LDL.LU.64 R220, [R1+0x1430] ;  /* 0x0014300001dc7983 */ /* 0x000ea20000300a00 */
[----:B------:R-:W-:-:S03]  /*4e650*/  IMAD.MOV.U32 R19, RZ, RZ, R182 ;  /* 0x000000ffff137224 */ /* 0x000fc600078e00b6 */
[----:B------:R-:W2:Y:S01]  /*4e660*/  LDL.LU.64 R222, [R1+0x1438] ;  /* 0x0014380001de7983 */ /* 0x000ea20000300a00 */
[----:B------:R-:W-:-:S03]  /*4e670*/  IMAD.MOV.U32 R18, RZ, RZ, R183 ;  /* 0x000000ffff127224 */ /* 0x000fc600078e00b7 */
[----:B------:R-:W2:Y:S04]  /*4e680*/  LDL.LU.64 R216, [R1+0x1420] ;  /* 0x0014200001d87983 */ /* 0x000ea80000300a00 */
[----:B------:R-:W2:Y:S04]  /*4e690*/  LDL.LU.64 R218, [R1+0x1428] ;  /* 0x0014280001da7983 */ /* 0x000ea80000300a00 */
[----:B------:R-:W2:Y:S04]  /*4e6a0*/  LDL.LU.64 R180, [R1+0x1410] ;  /* 0x0014100001b47983 */ /* 0x000ea80000300a00 */
[----:B------:R-:W2:Y:S04]  /*4e6b0*/  LDL.LU.64 R182, [R1+0x1418] ;  /* 0x0014180001b67983 */ /* 0x000ea80000300a00 */
[----:B----4-:R-:W4:Y:S04]  /*4e6c0*/  LDL.LU.64 R104, [R1+0x1400] ;  /* 0x0014000001687983 */ /* 0x010f280000300a00 */
[----:B-1----:R-:W4:Y:S04]  /*4e6d0*/  LDL.LU.64 R106, [R1+0x1408] ;  /* 0x00140800016a7983 */ /* 0x002f280000300a00 */
[----:B------:R-:W4:Y:S04]  /*4e6e0*/  LDL.LU.64 R100, [R1+0x13f0] ;  /* 0x0013f00001647983 */ /* 0x000f280000300a00 */
[----:B------:R-:W4:Y:S04]  /*4e6f0*/  LDL.LU.64 R102, [R1+0x13f8] ;  /* 0x0013f80001667983 */ /* 0x000f280000300a00 */
[----:B------:R-:W4:Y:S04]  /*4e700*/  LDL.LU.64 R88, [R1+0x13e0] ;  /* 0x0013e00001587983 */ /* 0x000f280000300a00 */
[----:B------:R-:W4:Y:S04]  /*4e710*/  LDL.LU.64 R90, [R1+0x13e8] ;  /* 0x0013e800015a7983 */ /* 0x000f280000300a00 */
[----:B---3--:R-:W3:Y:S04]  /*4e720*/  LDL.LU.64 R84, [R1+0x13d0] ;  /* 0x0013d00001547983 */ /* 0x008ee80000300a00 */
[----:B------:R-:W3:Y:S01]  /*4e730*/  LDL.LU.64 R86, [R1+0x13d8] ;  /* 0x0013d80001567983 */ /* 0x000ee20000300a00 */
[C---:B--2---:R-:W-:Y:S06]  /*4e740*/  HMMA.1688.F32.TF32 R108, R92.reuse, R24, R108 ;  /* 0x000000185c6c723c */ /* 0x044fec000008106c */
[C---:B------:R-:W-:Y:S06]  /*4e750*/  HMMA.1688.F32.TF32 R248, R92.reuse, R20, R248 ;  /* 0x000000145cf8723c */ /* 0x040fec00000810f8 */
[----:B------:R-:W-:Y:S06]  /*4e760*/  HMMA.1688.F32.TF32 R244, R92, R16, R244 ;  /* 0x000000105cf4723c */ /* 0x000fec00000810f4 */
[C---:B------:R-:W-:Y:S06]  /*4e770*/  HMMA.1688.F32.TF32 R240, R96.reuse, R120, R240 ;  /* 0x0000007860f0723c */ /* 0x040fec00000810f0 */
[C---:B------:R-:W-:Y:S06]  /*4e780*/  HMMA.1688.F32.TF32 R236, R96.reuse, R124, R236 ;  /* 0x0000007c60ec723c */ /* 0x040fec00000810ec */
[C---:B------:R-:W-:Y:S06]  /*4e790*/  HMMA.1688.F32.TF32 R224, R96.reuse, R128, R224 ;  /* 0x0000008060e0723c */ /* 0x040fec00000810e0 */
[C---:B------:R-:W-:Y:S01]  /*4e7a0*/  HMMA.1688.F32.TF32 R220, R96.reuse, R132, R220 ;  /* 0x0000008460dc723c */ /* 0x040fe200000810dc */
[----:B------:R-:W-:Y:S05]  /*4e7b0*/  STL.64 [R1+0xcb0], R108 ;  /* 0x000cb06c01007387 */ /* 0x000fea0000100a00 */
[C---:B------:R-:W-:Y:S01]  /*4e7c0*/  HMMA.1688.F32.TF32 R216, R96.reuse, R136, R216 ;  /* 0x0000008860d8723c */ /* 0x040fe200000810d8 */
[----:B------:R1:W-:Y:S04]  /*4e7d0*/  STL.64 [R1+0xcb8], R110 ;  /* 0x000cb86e01007387 */ /* 0x0003e80000100a00 */
[----:B------:R-:W-:Y:S01]  /*4e7e0*/  LDS R92, [R7+UR7+0x40080] ;  /* 0x04008007075c7984 */ /* 0x000fe20008000800 */
[C---:B------:R-:W-:Y:S03]  /*4e7f0*/  HMMA.1688.F32.TF32 R180, R96.reuse, R184, R180 ;  /* 0x000000b860b4723c */ /* 0x040fe600000810b4 */
[----:B------:R-:W-:Y:S04]  /*4e800*/  LDS R94, [R7+UR7+0x40880] ;  /* 0x04088007075e7984 */ /* 0x000fe80008000800 */
[----:B-1----:R-:W2:Y:S01]  /*4e810*/  LDL.LU.64 R110, [R1+0x4860] ;  /* 0x00486000016e7983 */ /* 0x002ea20000300a00 */
[C---:B----4-:R-:W-:Y:S03]  /*4e820*/  HMMA.1688.F32.TF32 R104, R96.reuse, R188, R104 ;  /* 0x000000bc6068723c */ /* 0x050fe60000081068 */
[----:B------:R-:W2:Y:S03]  /*4e830*/  LDL.LU.64 R108, [R1+0x4858] ;  /* 0x00485800016c7983 */ /* 0x000ea60000300a00 */
[C---:B------:R-:W-:Y:S01]  /*4e840*/  HMMA.1688.F32.TF32 R100, R96.reuse, R192, R100 ;  /* 0x000000c06064723c */ /* 0x040fe20000081064 */
[----:B------:R-:W-:Y:S04]  /*4e850*/  STL.64 [R1+0xca0], R248 ;  /* 0x000ca0f801007387 */ /* 0x000fe80000100a00 */
[----:B------:R-:W-:Y:S01]  /*4e860*/  STL.64 [R1+0xca8], R250 ;  /* 0x000ca8fa01007387 */ /* 0x000fe20000100a00 */
[C---:B------:R-:W-:Y:S03]  /*4e870*/  HMMA.1688.F32.TF32 R88, R96.reuse, R196, R88 ;  /* 0x000000c46058723c */ /* 0x040fe60000081058 */
[----:B------:R1:W-:Y:S04]  /*4e880*/  STL.64 [R1+0x9b0], R244 ;  /* 0x0009b0f401007387 */ /* 0x0003e80000100a00 */
[----:B------:R4:W-:Y:S01]  /*4e890*/  STL.64 [R1+0x9b8], R246 ;  /* 0x0009b8f601007387 */ /* 0x0009e20000100a00 */
[C---:B---3--:R-:W-:Y:S03]  /*4e8a0*/  HMMA.1688.F32.TF32 R84, R96.reuse, R200, R84 ;  /* 0x000000c86054723c */ /* 0x048fe60000081054 */
[----:B------:R3:W-:Y:S04]  /*4e8b0*/  STL.64 [R1+0xc90], R240 ;  /* 0x000c90f001007387 */ /* 0x0007e80000100a00 */
        /* <DEDUP_REMOVED lines=15> */
[----:B-1----:R-:W2:Y:S04]  /*4e9b0*/  LDL.LU.64 R244, [R1+0x13c0] ;  /* 0x0013c00001f47983 */ /* 0x002ea80000300a00 */
[----:B------:R1:W-:Y:S04]  /*4e9c0*/  STL.64 [R1+0xc10], R88 ;  /* 0x000c105801007387 */ /* 0x0003e80000100a00 */
[----:B------:R1:W-:Y:S04]  /*4e9d0*/  STL.64 [R1+0xc18], R90 ;  /* 0x000c185a01007387 */ /* 0x0003e80000100a00 */
[----:B----4-:R-:W2:Y:S04]  /*4e9e0*/  LDL.LU.64 R246, [R1+0x13c8] ;  /* 0x0013c80001f67983 */ /* 0x010ea80000300a00 */
[----:B------:R4:W-:Y:S04]  /*4e9f0*/  STL.64 [R1+0xc00], R84 ;  /* 0x000c005401007387 */ /* 0x0009e80000100a00 */
[----:B------:R4:W-:Y:S04]  /*4ea00*/  STL.64 [R1+0xc08], R86 ;  /* 0x000c085601007387 */ /* 0x0009e80000100a00 */
[----:B---3--:R-:W3:Y:S04]  /*4ea10*/  LDL.LU.64 R240, [R1+0x13b0] ;  /* 0x0013b00001f07983 */ /* 0x008ee80000300a00 */
[----:B------:R-:W3:Y:S04]  /*4ea20*/  LDL.LU.64 R242, [R1+0x13b8] ;  /* 0x0013b80001f27983 */ /* 0x000ee80000300a00 */
[----:B------:R-:W3:Y:S04]  /*4ea30*/  LDL.LU.64 R100, [R1+0x13a0] ;  /* 0x0013a00001647983 */ /* 0x000ee80000300a00 */
[----:B------:R-:W3:Y:S04]  /*4ea40*/  LDL.LU.64 R102, [R1+0x13a8] ;  /* 0x0013a80001667983 */ /* 0x000ee80000300a00 */
[----:B-1----:R-:W3:Y:S04]  /*4ea50*/  LDL.LU.64 R88, [R1+0x1390] ;  /* 0x0013900001587983 */ /* 0x002ee80000300a00 */
[----:B------:R-:W3:Y:S04]  /*4ea60*/  LDL.LU.64 R90, [R1+0x1398] ;  /* 0x00139800015a7983 */ /* 0x000ee80000300a00 */
        /* <DEDUP_REMOVED lines=14> */
[----:B------:R-:W-:Y:S04]  /*4eb50*/  LDS R93, [R252+UR7+0x40080] ;  /* 0x04008007fc5d7984 */ /* 0x000fe80008000800 */
[----:B------:R-:W1:Y:S01]  /*4eb60*/  LDS R95, [R252+UR7+0x40880] ;  /* 0x04088007fc5f7984 */ /* 0x000e620008000800 */
[C---:B--2---:R-:W-:Y:S06]  /*4eb70*/  HMMA.1688.F32.TF32 R244, R96.reuse, R204, R244 ;  /* 0x000000cc60f4723c */ /* 0x044fec00000810f4 */
[C---:B---3--:R-:W-:Y:S06]  /*4eb80*/  HMMA.1688.F32.TF32 R240, R96.reuse, R208, R240 ;  /* 0x000000d060f0723c */ /* 0x048fec00000810f0 */
[C---:B------:R-:W-:Y:S06]  /*4eb90*/  HMMA.1688.F32.TF32 R100, R96.reuse, R212, R100 ;  /* 0x000000d46064723c */ /* 0x040fec0000081064 */
[C---:B------:R-:W-:Y:S06]  /*4eba0*/  HMMA.1688.F32.TF32 R88, R96.reuse, R80, R88 ;  /* 0x000000506058723c */ /* 0x040fec0000081058 */
[C---:B----4-:R-:W-:Y:S01]  /*4ebb0*/  HMMA.1688.F32.TF32 R84, R96.reuse, R76, R84 ;  /* 0x0000004c6054723c */ /* 0x050fe20000081054 */
[----:B------:R-:W-:Y:S04]  /*4ebc0*/  STL.64 [R1+0xbf0], R244 ;  /* 0x000bf0f401007387 */ /* 0x000fe80000100a00 */
[----:B------:R-:W-:Y:S04]  /*4ebd0*/  STL.64 [R1+0xbf8], R246 ;  /* 0x000bf8f601007387 */ /* 0x000fe80000100a00 */
[----:B------:R-:W-:Y:S04]  /*4ebe0*/  STL.64 [R1+0xbe0], R240 ;  /* 0x000be0f001007387 */ /* 0x000fe80000100a00 */
[----:B------:R-:W-:Y:S04]  /*4ebf0*/  STL.64 [R1+0xbe8], R242 ;  /* 0x000be8f201007387 */ /* 0x000fe80000100a00 */
        /* <DEDUP_REMOVED lines=8> */
[----:B----4-:R-:W4:Y:S04]  /*4ec80*/  LDL.LU.64 R88, [R1+0x1300] ;  /* 0x0013000001587983 */ /* 0x010f280000300a00 */
[----:B-1----:R-:W4:Y:S04]  /*4ec90*/  LDL.LU.64 R90, [R1+0x1308] ;  /* 0x00130800015a7983 */ /* 0x002f280000300a00 */
[----:B---3--:R-:W3:Y:S04]  /*4eca0*/  LDL.LU.64 R84, [R1+0x12f0] ;  /* 0x0012f00001547983 */ /* 0x008ee80000300a00 */
[----:B------:R-:W3:Y:S01]  /*4ecb0*/  LDL.LU.64 R86, [R1+0x12f8] ;  /* 0x0012f80001567983 */ /* 0x000ee20000300a00 */
[C---:B------:R-:W-:Y:S06]  /*4ecc0*/  HMMA.1688.F32.TF32 R236, R96.reuse, R12, R236 ;  /* 0x0000000c60ec723c */ /* 0x040fec00000810ec */
[C---:B------:R-:W-:Y:S06]  /*4ecd0*/  HMMA.1688.F32.TF32 R224, R96.reuse, R8, R224 ;  /* 0x0000000860e0723c */ /* 0x040fec00000810e0 */
[C---:B------:R-:W-:Y:S06]  /*4ece0*/  HMMA.1688.F32.TF32 R220, R96.reuse, R72, R220 ;  /* 0x0000004860dc723c */ /* 0x040fec00000810dc */
[C---:B------:R-:W-:Y:S06]  /*4ecf0*/  HMMA.1688.F32.TF32 R216, R96.reuse, R68, R216 ;  /* 0x0000004460d8723c */ /* 0x040fec00000810d8 */
[C---:B------:R-:W-:Y:S06]  /*4ed00*/  HMMA.1688.F32.TF32 R180, R96.reuse, R64, R180 ;  /* 0x0000004060b4723c */ /* 0x040fec00000810b4 */
[C---:B------:R-:W-:Y:S01]  /*4ed10*/  HMMA.1688.F32.TF32 R104, R96.reuse, R60, R104 ;  /* 0x0000003c6068723c */ /* 0x040fe20000081068 */
        /* <DEDUP_REMOVED lines=8> */
[----:B-1----:R-:W3:Y:S04]  /*4eda0*/  LDL.LU.64 R224, [R1+0x12e0] ;  /* 0x0012e00001e07983 */ /* 0x002ee80000300a00 */
        /* <DEDUP_REMOVED lines=9> */
[----:B-1----:R-:W3:Y:S04]  /*4ee40*/  LDL.LU.64 R180, [R1+0x12b0] ;  /* 0x0012b00001b47983 */ /* 0x002ee80000300a00 */
[----:B------:R-:W3:Y:S01]  /*4ee50*/  LDL.LU.64 R182, [R1+0x12b8] ;  /* 0x0012b80001b67983 */ /* 0x000ee20000300a00 */
[C---:B--2---:R-:W-:Y:S06]  /*4ee60*/  HMMA.1688.F32.TF32 R100, R96.reuse, R56, R100 ;  /* 0x000000386064723c */ /* 0x044fec0000081064 */
[C---:B----4-:R-:W-:Y:S06]  /*4ee70*/  HMMA.1688.F32.TF32 R88, R96.reuse, R52, R88 ;  /* 0x000000346058723c */ /* 0x050fec0000081058 */
[C---:B---3--:R-:W-:Y:S11]  /*4ee80*/  HMMA.1688.F32.TF32 R84, R96.reuse, R48, R84 ;  /* 0x000000306054723c */ /* 0x048ff60000081054 */
[----:B------:R1:W-:Y:S04]  /*4ee90*/  STL.64 [R1+0xb40], R100 ;  /* 0x000b406401007387 */ /* 0x0003e80000100a00 */
[----:B------:R2:W-:Y:S04]  /*4eea0*/  STL.64 [R1+0xb48], R102 ;  /* 0x000b486601007387 */ /* 0x0005e80000100a00 */
[----:B------:R-:W3:Y:S04]  /*4eeb0*/  LDL.LU.64 R236, [R1+0x12a0] ;  /* 0x0012a00001ec7983 */ /* 0x000ee80000300a00 */
[----:B------:R4:W-:Y:S04]  /*4eec0*/  STL.64 [R1+0xb30], R88 ;  /* 0x000b305801007387 */ /* 0x0009e80000100a00 */
[----:B------:R4:W-:Y:S04]  /*4eed0*/  STL.64 [R1+0xb38], R90 ;  /* 0x000b385a01007387 */ /* 0x0009e80000100a00 */
[----:B------:R-:W3:Y:S04]  /*4eee0*/  LDL.LU.64 R238, [R1+0x12a8] ;  /* 0x0012a80001ee7983 */ /* 0x000ee80000300a00 */
[----:B------:R4:W-:Y:S04]  /*4eef0*/  STL.64 [R1+0xb20], R84 ;  /* 0x000b205401007387 */ /* 0x0009e80000100a00 */
[----:B------:R4:W-:Y:S04]  /*4ef00*/  STL.64 [R1+0xb28], R86 ;  /* 0x000b285601007387 */ /* 0x0009e80000100a00 */
[----:B------:R-:W3:Y:S04]  /*4ef10*/  LDL.LU.64 R104, [R1+0x1290] ;  /* 0x0012900001687983 */ /* 0x000ee80000300a00 */
[----:B------:R-:W3:Y:S04]  /*4ef20*/  LDL.LU.64 R106, [R1+0x1298] ;  /* 0x00129800016a7983 */ /* 0x000ee80000300a00 */
[----:B-1----:R-:W3:Y:S04]  /*4ef30*/  LDL.LU.64 R100, [R1+0x1280] ;  /* 0x0012800001647983 */ /* 0x002ee80000300a00 */
[----:B--2---:R-:W2:Y:S04]  /*4ef40*/  LDL.LU.64 R102, [R1+0x1288] ;  /* 0x0012880001667983 */ /* 0x004ea80000300a00 */
[----:B----4-:R-:W4:Y:S04]  /*4ef50*/  LDL.LU.64 R88, [R1+0xc0] ;  /* 0x0000c00001587983 */ /* 0x010f280000300a00 */
[----:B------:R-:W4:Y:S04]  /*4ef60*/  LDL.LU.64 R90, [R1+0xc8] ;  /* 0x0000c800015a7983 */ /* 0x000f280000300a00 */
[----:B------:R-:W4:Y:S04]  /*4ef70*/  LDL.LU.64 R84, [R1+0xb0] ;  /* 0x0000b00001547983 */ /* 0x000f280000300a00 */
[----:B------:R-:W4:Y:S01]  /*4ef80*/  LDL.LU.64 R86, [R1+0xb8] ;  /* 0x0000b80001567983 */ /* 0x000f220000300a00 */
[C---:B------:R-:W-:Y:S06]  /*4ef90*/  HMMA.1688.F32.TF32 R224, R96.reuse, R44, R224 ;  /* 0x0000002c60e0723c */ /* 0x040fec00000810e0 */
[C---:B------:R-:W-:Y:S06]  /*4efa0*/  HMMA.1688.F32.TF32 R220, R96.reuse, R40, R220 ;  /* 0x0000002860dc723c */ /* 0x040fec00000810dc */
[C---:B------:R-:W-:Y:S11]  /*4efb0*/  HMMA.1688.F32.TF32 R216, R96.reuse, R36, R216 ;  /* 0x0000002460d8723c */ /* 0x040ff600000810d8 */
[----:B------:R1:W-:Y:S04]  /*4efc0*/  STL.64 [R1+0xb10], R224 ;  /* 0x000b10e001007387 */ /* 0x0003e80000100a00 */
[----:B------:R1:W-:Y:S01]  /*4efd0*/  STL.64 [R1+0xb18], R226 ;  /* 0x000b18e201007387 */ /* 0x0003e20000100a00 */
[C---:B------:R-:W-:Y:S03]  /*4efe0*/  HMMA.1688.F32.TF32 R180, R96.reuse, R32, R180 ;  /* 0x0000002060b4723c */ /* 0x040fe600000810b4 */
[----:B------:R1:W-:Y:S04]  /*4eff0*/  STL.64 [R1+0xb00], R220 ;  /* 0x000b00dc01007387 */ /* 0x0003e80000100a00 */
[----:B------:R1:W-:Y:S04]  /*4f000*/  STL.64 [R1+0xb08], R222 ;  /* 0x000b08de01007387 */ /* 0x0003e80000100a00 */
[----:B-1----:R-:W4:Y:S04]  /*4f010*/  LDL.LU.64 R224, [R1+0xa0] ;  /* 0x0000a00001e07983 */ /* 0x002f280000300a00 */
[----:B------:R1:W-:Y:S04]  /*4f020*/  STL.64 [R1+0xaf0], R216 ;  /* 0x000af0d801007387 */ /* 0x0003e80000100a00 */
[----:B------:R1:W-:Y:S04]  /*4f030*/  STL.64 [R1+0xaf8], R218 ;  /* 0x000af8da01007387 */ /* 0x0003e80000100a00 */
[----:B------:R-:W4:Y:S04]  /*4f040*/  LDL.LU.64 R226, [R1+0xa8] ;  /* 0x0000a80001e27983 */ /* 0x000f280000300a00 */
[----:B------:R1:W-:Y:S04]  /*4f050*/  STL.64 [R1+0xae0], R180 ;  /* 0x000ae0b401007387 */ /* 0x0003e80000100a00 */
[----:B------:R1:W-:Y:S04]  /*4f060*/  STL.64 [R1+0xae8], R182 ;  /* 0x000ae8b601007387 */ /* 0x0003e80000100a00 */
[----:B------:R-:W4:Y:S04]  /*4f070*/  LDL.LU.64 R220, [R1+0x90] ;  /* 0x0000900001dc7983 */ /* 0x000f280000300a00 */
[----:B------:R-:W4:Y:S04]  /*4f080*/  LDL.LU.64 R222, [R1+0x98] ;  /* 0x0000980001de7983 */ /* 0x000f280000300a00 */
[----:B-1----:R-:W4:Y:S04]  /*4f090*/  LDL.LU.64 R216, [R1+0x80] ;  /* 0x0000800001d87983 */ /* 0x002f280000300a00 */
[----:B------:R-:W4:Y:S04]  /*4f0a0*/  LDL.LU.64 R218, [R1+0x88] ;  /* 0x0000880001da7983 */ /* 0x000f280000300a00 */
[----:B------:R-:W4:Y:S04]  /*4f0b0*/  LDL.LU.64 R180, [R1+0x70] ;  /* 0x0000700001b47983 */ /* 0x000f280000300a00 */
[----:B------:R-:W4:Y:S01]  /*4f0c0*/  LDL.LU.64 R182, [R1+0x78] ;  /* 0x0000780001b67983 */ /* 0x000f220000300a00 */
[C---:B---3--:R-:W-:Y:S06]  /*4f0d0*/  HMMA.1688.F32.TF32 R236, R96.reuse, R28, R236 ;  /* 0x0000001c60ec723c */ /* 0x048fec00000810ec */
[C---:B------:R-:W-:Y:S06]  /*4f0e0*/  HMMA.1688.F32.TF32 R104, R96.reuse, R24, R104 ;  /* 0x000000186068723c */ /* 0x040fec0000081068 */
[C---:B--2---:R-:W-:Y:S06]  /*4f0f0*/  HMMA.1688.F32.TF32 R100, R96.reuse, R20, R100 ;  /* 0x000000146064723c */ /* 0x044fec0000081064 */
[----:B----4-:R-:W-:Y:S06]  /*4f100*/  HMMA.1688.F32.TF32 R88, R96, R16, R88 ;  /* 0x000000106058723c */ /* 0x010fec0000081058 */
[C---:B------:R-:W-:Y:S01]  /*4f110*/  HMMA.1688.F32.TF32 R84, R92.reuse, R120, R84 ;  /* 0x000000785c54723c */ /* 0x040fe20000081054 */
[----:B------:R-:W-:Y:S04]  /*4f120*/  STL.64 [R1+0xad0], R236 ;  /* 0x000ad0ec01007387 */ /* 0x000fe80000100a00 */
[----:B------:R-:W-:Y:S04]  /*4f130*/  STL.64 [R1+0xad8], R238 ;  /* 0x000ad8ee01007387 */ /* 0x000fe80000100a00 */
        /* <DEDUP_REMOVED lines=12> */
[----:B-1----:R-:W4:Y:S04]  /*4f200*/  LDL.LU.64 R88, [R1+0x1250] ;  /* 0x0012500001587983 */ /* 0x002f280000300a00 */
[----:B------:R-:W4:Y:S04]  /*4f210*/  LDL.LU.64 R90, [R1+0x1258] ;  /* 0x00125800015a7983 */ /* 0x000f280000300a00 */
[----:B------:R-:W4:Y:S04]  /*4f220*/  LDL.LU.64 R84, [R1+0x1240] ;  /* 0x0012400001547983 */ /* 0x000f280000300a00 */
[----:B------:R-:W4:Y:S01]  /*4f230*/  LDL.LU.64 R86, [R1+0x1248] ;  /* 0x0012480001567983 */ /* 0x000f220000300a00 */
[C---:B------:R-:W-:Y:S06]  /*4f240*/  HMMA.1688.F32.TF32 R96, R92.reuse, R124, R224 ;  /* 0x0000007c5c60723c */ /* 0x040fec00000810e0 */
[----:B------:R-:W-:-:S15]  /*4f250*/  HMMA.1688.F32.TF32 R224, R92, R128, R220 ;  /* 0x000000805ce0723c */ /* 0x000fde00000810dc */
[----:B------:R-:W-:-:S02]  /*4f260*/  NOP ;  /* 0x0000000000007918 */ /* 0x000fc40000000000 */
[----:B------:R-:W-:Y:S01]  /*4f270*/  STL.64 [R1+0x980], R96 ;  /* 0x0009806001007387 */ /* 0x000fe20000100a00 */
[C---:B------:R-:W-:Y:S03]  /*4f280*/  HMMA.1688.F32.TF32 R220, R92.reuse, R132, R216 ;  /* 0x000000845cdc723c */ /* 0x040fe600000810d8 */
[----:B------:R1:W-:Y:S03]  /*4f290*/  STL.64 [R1+0x988], R98 ;  /* 0x0009886201007387 */ /* 0x0003e60000100a00 */
[C---:B-1----:R-:W-:Y:S01]  /*4f2a0*/  HMMA.1688.F32.TF32 R96, R92.reuse, R136, R180 ;  /* 0x000000885c60723c */ /* 0x042fe200000810b4 */
[----:B------:R-:W-:Y:S04]  /*4f2b0*/  STL.64 [R1+0x970], R224 ;  /* 0x000970e001007387 */ /* 0x000fe80000100a00 */
[----:B------:R-:W-:Y:S01]  /*4f2c0*/  STL.64 [R1+0x978], R226 ;  /* 0x000978e201007387 */ /* 0x000fe20000100a00 */
[C---:B------:R-:W-:Y:S11]  /*4f2d0*/  HMMA.1688.F32.TF32 R216, R92.reuse, R184, R232 ;  /* 0x000000b85cd8723c */ /* 0x040ff600000810e8 */
[----:B------:R-:W-:Y:S01]  /*4f2e0*/  STL.64 [R1+0x960], R220 ;  /* 0x000960dc01007387 */ /* 0x000fe20000100a00 */
[C---:B------:R-:W-:Y:S03]  /*4f2f0*/  HMMA.1688.F32.TF32 R180, R92.reuse, R188, R228 ;  /* 0x000000bc5cb4723c */ /* 0x040fe600000810e4 */
[----:B------:R-:W-:Y:S03]  /*4f300*/  STL.64 [R1+0x968], R222 ;  /* 0x000968de01007387 */ /* 0x000fe60000100a00 */
[C---:B------:R-:W-:Y:S01]  /*4f310*/  HMMA.1688.F32.TF32 R172, R92.reuse, R196, R172 ;  /* 0x000000c45cac723c */ /* 0x040fe200000810ac */
[----:B------:R-:W-:Y:S04]  /*4f320*/  STL.64 [R1+0x950], R96 ;  /* 0x0009506001007387 */ /* 0x000fe80000100a00 */
[----:B------:R1:W-:Y:S01]  /*4f330*/  STL.64 [R1+0x958], R98 ;  /* 0x0009586201007387 */ /* 0x0003e20000100a00 */
[C---:B------:R-:W-:Y:S06]  /*4f340*/  HMMA.1688.F32.TF32 R168, R92.reuse, R200, R168 ;  /* 0x000000c85ca8723c */ /* 0x040fec00000810a8 */
[C---:B-1----:R-:W-:Y:S01]  /*4f350*/  HMMA.1688.F32.TF32 R96, R92.reuse, R192, R176 ;  /* 0x000000c05c60723c */ /* 0x042fe200000810b0 */
[----:B------:R-:W-:Y:S04]  /*4f360*/  STL.64 [R1+0x940], R216 ;  /* 0x000940d801007387 */ /* 0x000fe80000100a00 */
[----:B------:R-:W-:Y:S04]  /*4f370*/  STL.64 [R1+0x948], R218 ;  /* 0x000948da01007387 */ /* 0x000fe80000100a00 */
[----:B------:R-:W-:Y:S04]  /*4f380*/  STL.64 [R1+0x930], R180 ;  /* 0x000930b401007387 */ /* 0x000fe80000100a00 */
[----:B------:R-:W-:Y:S10]  /*4f390*/  STL.64 [R1+0x938], R182 ;  /* 0x000938b601007387 */ /* 0x000ff40000100a00 */
[----:B------:R-:W-:Y:S04]  /*4f3a0*/  STL.64 [R1+0x920], R96 ;  /* 0x0009206001007387 */ /* 0x000fe80000100a00 */
[----:B------:R-:W-:Y:S04]  /*4f3b0*/  STL.64 [R1+0x928], R98 ;  /* 0x0009286201007387 */ /* 0x000fe80000100a00 */
[----:B------:R-:W-:Y:S04]  /*4f3c0*/  STL.64 [R1+0x910], R172 ;  /* 0x000910ac01007387 */ /* 0x000fe80000100a00 */
[----:B------:R-:W-:Y:S04]  /*4f3d0*/  STL.64 [R1+0x918], R174 ;  /* 0x000918ae01007387 */ /* 0x000fe80000100a00 */
[----:B------:R-:W-:Y:S04]  /*4f3e0*/  STL.64 [R1+0x7b0], R168 ;  /* 0x0007b0a801007387 */ /* 0x000fe80000100a00 */
[----:B------:R-:W-:Y:S04]  /*4f3f0*/  STL.64 [R1+0x7b8], R170 ;  /* 0x0007b8aa01007387 */ /* 0x000fe80000100a00 */
[----:B------:R-:W-:Y:S04]  /*4f400*/  LDS R96, [R2+UR7+0x40100] ;  /* 0x0401000702607984 */ /* 0x000fe80008000800 */
[----:B------:R-:W-:Y:S04]  /*4f410*/  LDS R98, [R2+UR7+0x40900] ;  /* 0x0409000702627984 */ /* 0x000fe80008000800 */
[----:B------:R-:W-:Y:S04]  /*4f420*/  LDS R97, [R6+UR7+0x40100] ;  /* 0x0401000706617984 */ /* 0x000fe80008000800 */
[----:B------:R-:W1:Y:S01]  /*4f430*/  LDS R99, [R6+UR7+0x40900] ;  /* 0x0409000706637984 */ /* 0x000e620008000800 */
[C---:B--2---:R-:W-:Y:S06]  /*4f440*/  HMMA.1688.F32.TF32 R104, R92.reuse, R204, R104 ;  /* 0x000000cc5c68723c */ /* 0x044fec0000081068 */
[C---:B---3--:R-:W-:Y:S06]  /*4f450*/  HMMA.1688.F32.TF32 R100, R92.reuse, R208, R100 ;  /* 0x000000d05c64723c */ /* 0x048fec0000081064 */
[C---:B----4-:R-:W-:Y:S06]  /*4f460*/  HMMA.1688.F32.TF32 R88, R92.reuse, R212, R88 ;  /* 0x000000d45c58723c */ /* 0x050fec0000081058 */
[C---:B------:R-:W-:Y:S05]  /*4f470*/  HMMA.1688.F32.TF32 R84, R92.reuse, R80, R84 ;  /* 0x000000505c54723c */ /* 0x040fea0000081054 */
        /* <DEDUP_REMOVED lines=40> */
[----:B---3--:R-:W3:Y:S04]  /*4f700*/  LDL.LU.64 R84, [R1+0x5b0] ;  /* 0x0005b00001547983 */ /* 0x008ee80000300a00 */
[----:B------:R-:W3:Y:S01]  /*4f710*/  LDL.LU.64 R86, [R1+0x5b8] ;  /* 0x0005b80001567983 */ /* 0x000ee20000300a00 */
[C---:B--2---:R-:W-:Y:S06]  /*4f720*/  HMMA.1688.F32.TF32 R104, R92.reuse, R76, R104 ;  /* 0x0000004c5c68723c */ /* 0x044fec0000081068 */
[C---:B------:R-:W-:Y:S06]  /*4f730*/  HMMA.1688.F32.TF32 R248, R92.reuse, R12, R248 ;  /* 0x0000000c5cf8723c */ /* 0x040fec00000810f8 */
[C---:B------:R-:W-:Y:S06]  /*4f740*/  HMMA.1688.F32.TF32 R244, R92.reuse, R8, R244 ;  /* 0x000000085cf4723c */ /* 0x040fec00000810f4 */
[C---:B------:R-:W-:Y:S06]  /*4f750*/  HMMA.1688.F32.TF32 R240, R92.reuse, R72, R240 ;  /* 0x000000485cf0723c */ /* 0x040fec00000810f0 */
[C---:B------:R-:W-:Y:S06]  /*4f760*/  HMMA.1688.F32.TF32 R236, R92.reuse, R68, R236 ;  /* 0x000000445cec723c */ /* 0x040fec00000810ec */
[C---:B------:R-:W-:Y:S06]  /*4f770*/  HMMA.1688.F32.TF32 R232, R92.reuse, R64, R232 ;  /* 0x000000405ce8723c */ /* 0x040fec00000810e8 */
[C---:B------:R-:W-:Y:S01]  /*4f780*/  HMMA.1688.F32.TF32 R228, R92.reuse, R60, R228 ;  /* 0x0000003c5ce4723c */ /* 0x040fe200000810e4 */
[----:B------:R-:W-:Y:S05]  /*4f790*/  STL.64 [R1+0x8c0], R104 ;  /* 0x0008c06801007387 */ /* 0x000fea0000100a00 */
[C---:B------:R-:W-:Y:S01]  /*4f7a0*/  HMMA.1688.F32.TF32 R224, R92.reuse, R56, R224 ;  /* 0x000000385ce0723c */ /* 0x040fe200000810e0 */
[----:B------:R1:W-:Y:S05]  /*4f7b0*/  STL.64 [R1+0x8c8], R106 ;  /* 0x0008c86a01007387 */ /* 0x0003ea0000100a00 */
[C---:B------:R-:W-:Y:S01]  /*4f7c0*/  HMMA.1688.F32.TF32 R220, R92.reuse, R52, R220 ;  /* 0x000000345cdc723c */ /* 0x040fe200000810dc */
[----:B-1----:R-:W2:Y:S05]  /*4f7d0*/  LDL.LU.64 R106, [R1+0x4850] ;  /* 0x00485000016a7983 */ /* 0x002eaa0000300a00 */
[C---:B------:R-:W-:Y:S01]  /*4f7e0*/  HMMA.1688.F32.TF32 R216, R92.reuse, R48, R216 ;  /* 0x000000305cd8723c */ /* 0x040fe200000810d8 */
[----:B------:R-:W2:Y:S05]  /*4f7f0*/  LDL.LU.64 R104, [R1+0x4848] ;  /* 0x0048480001687983 */ /* 0x000eaa0000300a00 */
[C---:B------:R-:W-:Y:S01]  /*4f800*/  HMMA.1688.F32.TF32 R180, R92.reuse, R44, R180 ;  /* 0x0000002c5cb4723c */ /* 0x040fe200000810b4 */
[----:B------:R-:W-:Y:S05]  /*4f810*/  STL.64 [R1+0x8b0], R248 ;  /* 0x0008b0f801007387 */ /* 0x000fea0000100a00 */
[C---:B------:R-:W-:Y:S01]  /*4f820*/  HMMA.1688.F32.TF32 R176, R92.reuse, R40, R176 ;  /* 0x000000285cb0723c */ /* 0x040fe200000810b0 */
[----:B------:R-:W-:Y:S04]  /*4f830*/  STL.64 [R1+0x8b8], R250 ;  /* 0x0008b8fa01007387 */ /* 0x000fe80000100a00 */
[----:B------:R-:W-:Y:S01]  /*4f840*/  STL.64 [R1+0x8a0], R244 ;  /* 0x0008a0f401007387 */ /* 0x000fe20000100a00 */
[C---:B------:R-:W-:Y:S03]  /*4f850*/  HMMA.1688.F32.TF32 R172, R92.reuse, R36, R172 ;  /* 0x000000245cac723c */ /* 0x040fe600000810ac */
[----:B------:R-:W-:Y:S04]  /*4f860*/  STL.64 [R1+0x8a8], R246 ;  /* 0x0008a8f601007387 */ /* 0x000fe80000100a00 */
[----:B------:R1:W-:Y:S01]  /*4f870*/  STL.64 [R1+0x890], R240 ;  /* 0x000890f001007387 */ /* 0x0003e20000100a00 */
[C---:B------:R-:W-:Y:S03]  /*4f880*/  HMMA.1688.F32.TF32 R168, R92.reuse, R32, R168 ;  /* 0x000000205ca8723c */ /* 0x040fe600000810a8 */
[----:B------:R1:W-:Y:S04]  /*4f890*/  STL.64 [R1+0x898], R242 ;  /* 0x000898f201007387 */ /* 0x0003e80000100a00 */
[----:B------:R1:W-:Y:S01]  /*4f8a0*/  STL.64 [R1+0x880], R236 ;  /* 0x000880ec01007387 */ /* 0x0003e20000100a00 */
[C---:B----4-:R-:W-:Y:S03]  /*4f8b0*/  HMMA.1688.F32.TF32 R100, R92.reuse, R28, R100 ;  /* 0x0000001c5c64723c */ /* 0x050fe60000081064 */
[----:B------:R4:W-:Y:S04]  /*4f8c0*/  STL.64 [R1+0x888], R238 ;  /* 0x000888ee01007387 */ /* 0x0009e80000100a00 */
[----:B------:R-:W-:Y:S01]  /*4f8d0*/  STL.64 [R1+0x870], R232 ;  /* 0x000870e801007387 */ /* 0x000fe20000100a00 */
[C---:B------:R-:W-:Y:S03]  /*4f8e0*/  HMMA.1688.F32.TF32 R88, R92.reuse, R24, R88 ;  /* 0x000000185c58723c */ /* 0x040fe60000081058 */
[----:B------:R-:W-:Y:S04]  /*4f8f0*/  STL.64 [R1+0x878], R234 ;  /* 0x000878ea01007387 */ /* 0x000fe80000100a00 */
[----:B------:R-:W-:Y:S01]  /*4f900*/  STL.64 [R1+0x860], R228 ;  /* 0x000860e401007387 */ /* 0x000fe20000100a00 */
[C---:B---3--:R-:W-:Y:S03]  /*4f910*/  HMMA.1688.F32.TF32 R84, R92.reuse, R20, R84 ;  /* 0x000000145c54723c */ /* 0x048fe60000081054 */
        /* <DEDUP_REMOVED lines=17> */
[----:B-1----:R-:W3:Y:S04]  /*4fa30*/  LDL.LU.64 R240, [R1+0x1130] ;  /* 0x0011300001f07983 */ /* 0x002ee80000300a00 */
[----:B------:R-:W-:Y:S04]  /*4fa40*/  STL.64 [R1+0x7d0], R88 ;  /* 0x0007d05801007387 */ /* 0x000fe80000100a00 */
[----:B------:R-:W-:Y:S04]  /*4fa50*/  STL.64 [R1+0x7d8], R90 ;  /* 0x0007d85a01007387 */ /* 0x000fe80000100a00 */
[----:B------:R-:W3:Y:S04]  /*4fa60*/  LDL.LU.64 R242, [R1+0x1138] ;  /* 0x0011380001f27983 */ /* 0x000ee80000300a00 */
[----:B------:R-:W-:Y:S04]  /*4fa70*/  STL.64 [R1+0x7c0], R84 ;  /* 0x0007c05401007387 */ /* 0x000fe80000100a00 */
[----:B------:R1:W-:Y:S04]  /*4fa80*/  STL.64 [R1+0x7c8], R86 ;  /* 0x0007c85601007387 */ /* 0x0003e80000100a00 */
[----:B------:R-:W2:Y:S04]  /*4fa90*/  LDL.LU.64 R236, [R1+0x1120] ;  /* 0x0011200001ec7983 */ /* 0x000ea80000300a00 */
[----:B----4-:R-:W2:Y:S01]  /*4faa0*/  LDL.LU.64 R238, [R1+0x1128] ;  /* 0x0011280001ee7983 */ /* 0x010ea20000300a00 */
[----:B-1----:R-:W-:Y:S03]  /*4fab0*/  HMMA.1688.F32.TF32 R84, R92, R16, R164 ;  /* 0x000000105c54723c */ /* 0x002fe600000810a4 */
[----:B------:R-:W4:Y:S04]  /*4fac0*/  LDL.LU.64 R232, [R1+0x1110] ;  /* 0x0011100001e87983 */ /* 0x000f280000300a00 */
[----:B------:R-:W4:Y:S04]  /*4fad0*/  LDL.LU.64 R234, [R1+0x1118] ;  /* 0x0011180001ea7983 */ /* 0x000f280000300a00 */
[----:B------:R-:W-:Y:S04]  /*4fae0*/  LDS R164, [R7+UR7+0x40100] ;  /* 0x0401000707a47984 */ /* 0x000fe80008000800 */
[----:B------:R-:W-:Y:S04]  /*4faf0*/  LDS R166, [R7+UR7+0x40900] ;  /* 0x0409000707a67984 */ /* 0x000fe80008000800 */
[----:B------:R-:W-:Y:S04]  /*4fb00*/  LDS R165, [R252+UR7+0x40100] ;  /* 0x04010007fca57984 */ /* 0x000fe80008000800 */
[----:B------:R-:W1:Y:S04]  /*4fb10*/  LDS R167, [R252+UR7+0x40900] ;  /* 0x04090007fca77984 */ /* 0x000e680008000800 */
[----:B------:R1:W-:Y:S04]  /*4fb20*/  STL.64 [R1+0x5b0], R84 ;  /* 0x0005b05401007387 */ /* 0x0003e80000100a00 */
        /* <DEDUP_REMOVED lines=22> */
[----:B------:R-:W4:Y:S01]  /*4fc90*/  LDL.LU.64 R86, [R1+0x698] ;  /* 0x0006980001567983 */ /* 0x000f220000300a00 */
[C---:B---3--:R-:W-:Y:S06]  /*4fca0*/  HMMA.1688.F32.TF32 R240, R96.reuse, R120, R240 ;  /* 0x0000007860f0723c */ /* 0x048fec00000810f0 */
[C---:B--2---:R-:W-:Y:S06]  /*4fcb0*/  HMMA.1688.F32.TF32 R236, R96.reuse, R124, R236 ;  /* 0x0000007c60ec723c */ /* 0x044fec00000810ec */
[C---:B----4-:R-:W-:Y:S11]  /*4fcc0*/  HMMA.1688.F32.TF32 R92, R96.reuse, R128, R232 ;  /* 0x00000080605c723c */ /* 0x050ff600000810e8 */
[----:B------:R-:W-:Y:S04]  /*4fcd0*/  STL.64 [R1+0x7a0], R240 ;  /* 0x0007a0f001007387 */ /* 0x000fe80000100a00 */
[----:B------:R-:W-:Y:S04]  /*4fce0*/  STL.64 [R1+0x7a8], R242 ;  /* 0x0007a8f201007387 */ /* 0x000fe80000100a00 */
[----:B------:R-:W-:Y:S04]  /*4fcf0*/  STL.64 [R1+0x790], R236 ;  /* 0x000790ec01007387 */ /* 0x000fe80000100a00 */
[----:B------:R-:W-:Y:S04]  /*4fd00*/  STL.64 [R1+0x798], R238 ;  /* 0x000798ee01007387 */ /* 0x000fe80000100a00 */
[----:B------:R-:W-:Y:S04]  /*4fd10*/  STL.64 [R1+0x780], R92 ;  /* 0x0007805c01007387 */ /* 0x000fe80000100a00 */
[----:B------:R1:W-:Y:S01]  /*4fd20*/  STL.64 [R1+0x788], R94 ;  /* 0x0007885e01007387 */ /* 0x0003e20000100a00 */
[C---:B------:R-:W-:Y:S06]  /*4fd30*/  HMMA.1688.F32.TF32 R228, R96.reuse, R132, R228 ;  /* 0x0000008460e4723c */ /* 0x040fec00000810e4 */
[C---:B------:R-:W-:Y:S06]  /*4fd40*/  HMMA.1688.F32.TF32 R224, R96.reuse, R136, R224 ;  /* 0x0000008860e0723c */ /* 0x040fec00000810e0 */
[C---:B-1----:R-:W-:Y:S11]  /*4fd50*/  HMMA.1688.F32.TF32 R92, R96.reuse, R184, R220 ;  /* 0x000000b8605c723c */ /* 0x042ff600000810dc */
[----:B------:R-:W-:Y:S01]  /*4fd60*/  STL.64 [R1+0x770], R228 ;  /* 0x000770e401007387 */ /* 0x000fe20000100a00 */
[C---:B------:R-:W-:Y:S03]  /*4fd70*/  HMMA.1688.F32.TF32 R216, R96.reuse, R188, R216 ;  /* 0x000000bc60d8723c */ /* 0x040fe600000810d8 */
[----:B------:R-:W-:Y:S04]  /*4fd80*/  STL.64 [R1+0x778], R230 ;  /* 0x000778e601007387 */ /* 0x000fe80000100a00 */
[----:B------:R-:W-:Y:S01]  /*4fd90*/  STL.64 [R1+0x760], R224 ;  /* 0x000760e001007387 */ /* 0x000fe20000100a00 */
[C---:B------:R-:W-:Y:S03]  /*4fda0*/  HMMA.1688.F32.TF32 R180, R96.reuse, R192, R180 ;  /* 0x000000c060b4723c */ /* 0x040fe600000810b4 */
[----:B------:R-:W-:Y:S04]  /*4fdb0*/  STL.64 [R1+0x768], R226 ;  /* 0x000768e201007387 */ /* 0x000fe80000100a00 */
[----:B------:R-:W-:Y:S04]  /*4fdc0*/  STL.64 [R1+0x750], R92 ;  /* 0x0007505c01007387 */ /* 0x000fe80000100a00 */
[----:B------:R1:W-:Y:S02]  /*4fdd0*/  STL.64 [R1+0x758], R94 ;  /* 0x0007585e01007387 */ /* 0x0003e40000100a00 */
[C---:B-1----:R-:W-:Y:S02]  /*4fde0*/  HMMA.1688.F32.TF32 R92, R96.reuse, R196, R176 ;  /* 0x000000c4605c723c */ /* 0x042fe400000810b0 */
[----:B------:R-:W-:Y:S04]  /*4fdf0*/  STL.64 [R1+0x740], R216 ;  /* 0x000740d801007387 */ /* 0x000fe80000100a00 */
[----:B------:R-:W-:Y:S01]  /*4fe00*/  STL.64 [R1+0x748], R218 ;  /* 0x000748da01007387 */ /* 0x000fe20000100a00 */
[C---:B------:R-:W-:Y:S03]  /*4fe10*/  HMMA.1688.F32.TF32 R172, R96.reuse, R200, R172 ;  /* 0x000000c860ac723c */ /* 0x040fe600000810ac */
[----:B------:R-:W-:Y:S03]  /*4fe20*/  STL.64 [R1+0x730], R180 ;  /* 0x000730b401007387 */ /* 0x000fe60000100a00 */
[C---:B------:R-:W-:Y:S01]  /*4fe30*/  HMMA.1688.F32.TF32 R168, R96.reuse, R204, R168 ;  /* 0x000000cc60a8723c */ /* 0x040fe200000810a8 */
[----:B------:R-:W-:Y:S05]  /*4fe40*/  STL.64 [R1+0x738], R182 ;  /* 0x000738b601007387 */ /* 0x000fea0000100a00 */
[C---:B------:R-:W-:Y:S04]  /*4fe50*/  HMMA.1688.F32.TF32 R88, R96.reuse, R212, R88 ;  /* 0x000000d46058723c */ /* 0x040fe80000081058 */
[----:B------:R-:W-:Y:S04]  /*4fe60*/  STL.64 [R1+0x720], R92 ;  /* 0x0007205c01007387 */ /* 0x000fe80000100a00 */
[----:B------:R1:W-:Y:S01]  /*4fe70*/  STL.64 [R1+0x728], R94 ;  /* 0x0007285e01007387 */ /* 0x0003e20000100a00 */
[C---:B------:R-:W-:Y:S06]  /*4fe80*/  HMMA.1688.F32.TF32 R84, R96.reuse, R80, R84 ;  /* 0x000000506054723c */ /* 0x040fec0000081054 */
[----:B-1----:R-:W-:Y:S01]  /*4fe90*/  HMMA.1688.F32.TF32 R92, R96, R208, R100 ;  /* 0x000000d0605c723c */ /* 0x002fe20000081064 */
[----:B------:R-:W-:Y:S04]  /*4fea0*/  STL.64 [R1+0x710], R172 ;  /* 0x000710ac01007387 */ /* 0x000fe80000100a00 */
[----:B------:R-:W-:Y:S04]  /*4feb0*/  STL.64 [R1+0x718], R174 ;  /* 0x000718ae01007387 */ /* 0x000fe80000100a00 */
[----:B------:R-:W-:Y:S04]  /*4fec0*/  STL.64 [R1+0x700], R168 ;  /* 0x000700a801007387 */ /* 0x000fe80000100a00 */
[----:B------:R-:W-:Y:S10]  /*4fed0*/  STL.64 [R1+0x708], R170 ;  /* 0x000708aa01007387 */ /* 0x000ff40000100a00 */
[----:B------:R-:W-:Y:S04]  /*4fee0*/  STL.64 [R1+0x6f0], R92 ;  /* 0x0006f05c01007387 */ /* 0x000fe80000100a00 */
[----:B------:R-:W-:Y:S04]  /*4fef0*/  STL.64 [R1+0x6f8], R94 ;  /* 0x0006f85e01007387 */ /* 0x000fe80000100a00 */
[----:B------:R-:W2:Y:S04]  /*4ff00*/  LDL.LU.64 R100, [R1+0x680] ;  /* 0x0006800001647983 */ /* 0x000ea80000300a00 */
[----:B------:R1:W-:Y:S04]  /*4ff10*/  STL.64 [R1+0x6e0], R88 ;  /* 0x0006e05801007387 */ /* 0x0003e80000100a00 */
[----:B------:R3:W-:Y:S04]  /*4ff20*/  STL.64 [R1+0x6e8], R90 ;  /* 0x0006e85a01007387 */ /* 0x0007e80000100a00 */
[----:B------:R-:W2:Y:S04]  /*4ff30*/  LDL.LU.64 R102, [R1+0x688] ;  /* 0x0006880001667983 */ /* 0x000ea80000300a00 */
        /* <DEDUP_REMOVED lines=18> */
[----:B-1----:R-:W2:Y:S04]  /*50060*/  LDL.LU.64 R88, [R1+0x5e0] ;  /* 0x0005e00001587983 */ /* 0x002ea80000300a00 */
[----:B---3--:R-:W3:Y:S04]  /*50070*/  LDL.LU.64 R90, [R1+0x5e8] ;  /* 0x0005e800015a7983 */ /* 0x008ee80000300a00 */
        /* <DEDUP_REMOVED lines=13> */
[----:B------:R-:W4:Y:S01]  /*50150*/  LDL.LU.64 R94, [R1+0x528] ;  /* 0x00052800015e7983 */ /* 0x000f220000300a00 */
[----:B------:R-:W-:Y:S06]  /*50160*/  HMMA.1688.F32.TF32 R152, R164, R124, R152 ;  /* 0x0000007ca498723c */ /* 0x000fec0000081098 */
[C---:B--2---:R-:W-:Y:S06]  /*50170*/  HMMA.1688.F32.TF32 R100, R96.reuse, R76, R100 ;  /* 0x0000004c6064723c */ /* 0x044fec0000081064 */
[C---:B------:R-:W-:Y:S06]  /*50180*/  HMMA.1688.F32.TF32 R180, R96.reuse, R12, R180 ;  /* 0x0000000c60b4723c */ /* 0x040fec00000810b4 */
[C---:B------:R-:W-:Y:S06]  /*50190*/  HMMA.1688.F32.TF32 R244, R96.reuse, R8, R244 ;  /* 0x0000000860f4723c */ /* 0x040fec00000810f4 */
[C---:B------:R-:W-:Y:S05]  /*501a0*/  HMMA.1688.F32.TF32 R240, R96.reuse, R72, R240 ;  /* 0x0000004860f0723c */ /* 0x040fea00000810f0 */
[----:B------:R-:W-:Y:S01]  /*501b0*/  STL.64 [R1+0x6c0], R100 ;  /* 0x0006c06401007387 */ /* 0x000fe20000100a00 */
[C---:B------:R-:W-:Y:S03]  /*501c0*/  HMMA.1688.F32.TF32 R236, R96.reuse, R68, R236 ;  /* 0x0000004460ec723c */ /* 0x040fe600000810ec */
[----:B------:R1:W-:Y:S03]  /*501d0*/  STL.64 [R1+0x6c8], R102 ;  /* 0x0006c86601007387 */ /* 0x0003e60000100a00 */
[C---:B------:R-:W-:Y:S01]  /*501e0*/  HMMA.1688.F32.TF32 R248, R96.reuse, R64, R248 ;  /* 0x0000004060f8723c */ /* 0x040fe200000810f8 */
[----:B-1----:R-:W2:Y:S05]  /*501f0*/  LDL.LU.64 R102, [R1+0x4840] ;  /* 0x0048400001667983 */ /* 0x002eaa0000300a00 */
[C---:B------:R-:W-:Y:S01]  /*50200*/  HMMA.1688.F32.TF32 R216, R96.reuse, R60, R216 ;  /* 0x0000003c60d8723c */ /* 0x040fe200000810d8 */
[----:B------:R-:W2:Y:S04]  /*50210*/  LDL.LU.64 R100, [R1+0x4838] ;  /* 0x0048380001647983 */ /* 0x000ea80000300a00 */
[----:B------:R-:W-:Y:S01]  /*50220*/  STL.64 [R1+0x6b0], R180 ;  /* 0x0006b0b401007387 */ /* 0x000fe20000100a00 */
[C---:B------:R-:W-:Y:S03]  /*50230*/  HMMA.1688.F32.TF32 R220, R96.reuse, R56, R220 ;  /* 0x0000003860dc723c */ /* 0x040fe600000810dc */
[----:B------:R1:W-:Y:S03]  /*50240*/  STL.64 [R1+0x6b8], R182 ;  /* 0x0006b8b601007387 */ /* 0x0003e60000100a00 */
[C---:B------:R-:W-:Y:S01]  /*50250*/  HMMA.1688.F32.TF32 R224, R96.reuse, R52, R224 ;  /* 0x0000003460e0723c */ /* 0x040fe200000810e0 */
[----:B-1----:R-:W2:Y:S04]  /*50260*/  LDL.LU.64 R182, [R1+0x4830] ;  /* 0x0048300001b67983 */ /* 0x002ea80000300a00 */
[----:B------:R-:W2:Y:S04]  /*50270*/  LDL.LU.64 R180, [R1+0x4828] ;  /* 0x0048280001b47983 */ /* 0x000ea80000300a00 */
[----:B------:R-:W-:Y:S04]  /*50280*/  STL.64 [R1+0x6a0], R244 ;  /* 0x0006a0f401007387 */ /* 0x000fe80000100a00 */
[----:B------:R1:W-:Y:S01]  /*50290*/  STL.64 [R1+0x6a8], R246 ;  /* 0x0006a8f601007387 */ /* 0x0003e20000100a00 */
[C---:B---3--:R-:W-:Y:S03]  /*502a0*/  HMMA.1688.F32.TF32 R88, R96.reuse, R48, R88 ;  /* 0x000000306058723c */ /* 0x048fe60000081058 */
[----:B-1----:R-:W3:Y:S04]  /*502b0*/  LDL.LU.64 R246, [R1+0x4820] ;  /* 0x0048200001f67983 */ /* 0x002ee80000300a00 */
[----:B------:R-:W3:Y:S04]  /*502c0*/  LDL.LU.64 R244, [R1+0x4818] ;  /* 0x0048180001f47983 */ /* 0x000ee80000300a00 */
[----:B------:R-:W-:Y:S04]  /*502d0*/  STL.64 [R1+0x690], R240 ;  /* 0x000690f001007387 */ /* 0x000fe80000100a00 */
[----:B------:R1:W-:Y:S01]  /*502e0*/  STL.64 [R1+0x698], R242 ;  /* 0x000698f201007387 */ /* 0x0003e20000100a00 */
[C---:B----4-:R-:W-:Y:S03]  /*502f0*/  HMMA.1688.F32.TF32 R84, R96.reuse, R44, R84 ;  /* 0x0000002c6054723c */ /* 0x050fe60000081054 */
[----:B-1----:R-:W4:Y:S04]  /*50300*/  LDL.LU.64 R242, [R1+0x4810] ;  /* 0x0048100001f27983 */ /* 0x002f280000300a00 */
[----:B------:R-:W4:Y:S04]  /*50310*/  LDL.LU.64 R240, [R1+0x4808] ;  /* 0x0048080001f07983 */ /* 0x000f280000300a00 */
[----:B------:R-:W-:Y:S04]  /*50320*/  STL.64 [R1+0x680], R236 ;  /* 0x000680ec01007387 */ /* 0x000fe80000100a00 */
[----:B------:R1:W-:Y:S01]  /*50330*/  STL.64 [R1+0x688], R238 ;  /* 0x000688ee01007387 */ /* 0x0003e20000100a00 */
[C---:B------:R-:W-:Y:S03]  /*50340*/  HMMA.1688.F32.TF32 R232, R96.reuse, R40, R232 ;  /* 0x0000002860e8723c */ /* 0x040fe600000810e8 */
[----:B-1----:R-:W4:Y:S04]  /*50350*/  LDL.LU.64 R238, [R1+0x4800] ;  /* 0x0048000001ee7983 */ /* 0x002f280000300a00 */
[----:B------:R-:W4:Y:S04]  /*50360*/  LDL.LU.64 R236, [R1+0x47f8] ;  /* 0x0047f80001ec7983 */ /* 0x000f280000300a00 */
[----:B------:R-:W-:Y:S04]  /*50370*/  STL.64 [R1+0x670], R248 ;  /* 0x000670f801007387 */ /* 0x000fe80000100a00 */
[----:B------:R1:W-:Y:S04]  /*50380*/  STL.64 [R1+0x678], R250 ;  /* 0x000678fa01007387 */ /* 0x0003e80000100a00 */
[----:B-1----:R-:W3:Y:S04]  /*50390*/  LDL.LU.64 R250, [R1+0x47f0] ;  /* 0x0047f00001fa7983 */ /* 0x002ee80000300a00 */
[----:B------:R-:W3:Y:S04]  /*503a0*/  LDL.LU.64 R248, [R1+0x47e8] ;  /* 0x0047e80001f87983 */ /* 0x000ee80000300a00 */
[----:B------:R-:W-:Y:S04]  /*503b0*/  STL.64 [R1+0x660], R216 ;  /* 0x000660d801007387 */ /* 0x000fe80000100a00 */
[----:B------:R1:W-:Y:S04]  /*503c0*/  STL.64 [R1+0x668], R218 ;  /* 0x000668da01007387 */ /* 0x0003e80000100a00 */
[----:B-1----:R-:W4:Y:S04]  /*503d0*/  LDL.LU.64 R218, [R1+0x47e0] ;  /* 0x0047e00001da7983 */ /* 0x002f280000300a00 */
[----:B------:R-:W4:Y:S04]  /*503e0*/  LDL.LU.64 R216, [R1+0x47d8] ;  /* 0x0047d80001d87983 */ /* 0x000f280000300a00 */
        /* <DEDUP_REMOVED lines=17> */
[----:B------:R1:W-:Y:S02]  /*50500*/  STL.64 [R1+0x618], R234 ;  /* 0x000618ea01007387 */ /* 0x0003e40000100a00 */
[C---:B-1----:R-:W-:Y:S06]  /*50510*/  HMMA.1688.F32.TF32 R232, R96.reuse, R36, R228 ;  /* 0x0000002460e8723c */ /* 0x042fec00000810e4 */
[C---:B------:R-:W-:Y:S06]  /*50520*/  HMMA.1688.F32.TF32 R228, R96.reuse, R32, R176 ;  /* 0x0000002060e4723c */ /* 0x040fec00000810b0 */
[C---:B------:R-:W-:Y:S06]  /*50530*/  HMMA.1688.F32.TF32 R176, R96.reuse, R28, R172 ;  /* 0x0000001c60b0723c */ /* 0x040fec00000810ac */
[C---:B------:R-:W-:Y:S06]  /*50540*/  HMMA.1688.F32.TF32 R172, R96.reuse, R24, R168 ;  /* 0x0000001860ac723c */ /* 0x040fec00000810a8 */
[C---:B------:R-:W-:Y:S06]  /*50550*/  HMMA.1688.F32.TF32 R168, R96.reuse, R20, R92 ;  /* 0x0000001460a8723c */ /* 0x040fec000008105c */
[----:B------:R-:W-:Y:S01]  /*50560*/  HMMA.1688.F32.TF32 R96, R96, R16, R160 ;  /* 0x000000106060723c */ /* 0x000fe200000810a0 */
[----:B------:R-:W-:Y:S04]  /*50570*/  STL.64 [R1+0x600], R232 ;  /* 0x000600e801007387 */ /* 0x000fe80000100a00 */
[----:B------:R-:W-:Y:S04]  /*50580*/  STL.64 [R1+0x608], R234 ;  /* 0x000608ea01007387 */ /* 0x000fe80000100a00 */
[----:B------:R-:W-:Y:S01]  /*50590*/  STL.64 [R1+0x5f0], R228 ;  /* 0x0005f0e401007387 */ /* 0x000fe20000100a00 */
[C---:B------:R-:W-:Y:S03]  /*505a0*/  HMMA.1688.F32.TF32 R92, R164.reuse, R120, R156 ;  /* 0x00000078a45c723c */ /* 0x040fe6000008109c */
        /* <DEDUP_REMOVED lines=8> */
[----:B------:R1:W-:Y:S01]  /*50630*/  STL.64 [R1+0x5a8], R98 ;  /* 0x0005a86201007387 */ /* 0x0003e20000100a00 */
[C---:B------:R-:W-:Y:S03]  /*50640*/  HMMA.1688.F32.TF32 R116, R164.reuse, R184, R116 ;  /* 0x000000b8a474723c */ /* 0x040fe60000081074 */
[----:B------:R-:W-:Y:S03]  /*50650*/  LDS R228, [R2+UR7+0x41000] ;  /* 0x0410000702e47984 */ /* 0x000fe60008000800 */
[C---:B------:R-:W-:Y:S01]  /*50660*/  HMMA.1688.F32.TF32 R112, R164.reuse, R188, R112 ;  /* 0x000000bca470723c */ /* 0x040fe20000081070 */
[----:B------:R-:W-:Y:S04]  /*50670*/  LDS R230, [R2+UR7+0x41800] ;  /* 0x0418000702e67984 */ /* 0x000fe80008000800 */
[----:B------:R-:W-:Y:S01]  /*50680*/  LDS R229, [R6+UR7+0x41000] ;  /* 0x0410000706e57984 */ /* 0x000fe20008000800 */
[C---:B-1----:R-:W-:Y:S03]  /*50690*/  HMMA.1688.F32.TF32 R96, R164.reuse, R128, R148 ;  /* 0x00000080a460723c */ /* 0x042fe60000081094 */
[----:B------:R-:W-:Y:S04]  /*506a0*/  STL.64 [R1+0x590], R92 ;  /* 0x0005905c01007387 */ /* 0x000fe80000100a00 */
[----:B------:R1:W-:Y:S04]  /*506b0*/  STL.64 [R1+0x598], R94 ;  /* 0x0005985e01007387 */ /* 0x0003e80000100a00 */
[----:B------:R2:W-:Y:S04]  /*506c0*/  STL.64 [R1+0x580], R152 ;  /* 0x0005809801007387 */ /* 0x0005e80000100a00 */
[----:B------:R2:W-:Y:S01]  /*506d0*/  STL.64 [R1+0x588], R154 ;  /* 0x0005889a01007387 */ /* 0x0005e20000100a00 */
[C---:B-1----:R-:W-:Y:S03]  /*506e0*/  HMMA.1688.F32.TF32 R92, R164.reuse, R132, R144 ;  /* 0x00000084a45c723c */ /* 0x042fe60000081090 */
[----:B------:R-:W3:Y:S04]  /*506f0*/  LDL.LU.64 R168, [R1+0x10c0] ;  /* 0x0010c00001a87983 */ /* 0x000ee80000300a00 */
[----:B------:R1:W-:Y:S04]  /*50700*/  STL.64 [R1+0x570], R96 ;  /* 0x0005706001007387 */ /* 0x0003e80000100a00 */
[----:B------:R1:W-:Y:S04]  /*50710*/  STL.64 [R1+0x578], R98 ;  /* 0x0005786201007387 */ /* 0x0003e80000100a00 */
[----:B------:R-:W3:Y:S01]  /*50720*/  LDL.LU.64 R170, [R1+0x10c8] ;  /* 0x0010c80001aa7983 */ /* 0x000ee20000300a00 */
[C---:B------:R-:W-:Y:S03]  /*50730*/  HMMA.1688.F32.TF32 R104, R164.reuse, R196, R104 ;  /* 0x000000c4a468723c */ /* 0x040fe60000081068 */
[----:B------:R-:W-:Y:S03]  /*50740*/  LDS R231, [R6+UR7+0x41800] ;  /* 0x0418000706e77984 */ /* 0x000fe60008000800 */
[C---:B--2---:R-:W-:Y:S01]  /*50750*/  HMMA.1688.F32.TF32 R100, R164.reuse, R200, R100 ;  /* 0x000000c8a464723c */ /* 0x044fe20000081064 */
[----:B------:R-:W-:Y:S04]  /*50760*/  LDS R232, [R7+UR7+0x41000] ;  /* 0x0410000707e87984 */ /* 0x000fe80008000800 */
[----:B------:R-:W-:Y:S04]  /*50770*/  STL.64 [R1+0x560], R92 ;  /* 0x0005605c01007387 */ /* 0x000fe80000100a00 */
        /* <DEDUP_REMOVED lines=11> */
[----:B--2---:R-:W-:Y:S03]  /*50830*/  HMMA.1688.F32.TF32 R92, R164, R136, R140 ;  /* 0x00000088a45c723c */ /* 0x004fe6000008108c */
[----:B------:R-:W-:-:S15]  /*50840*/  LDS R234, [R7+UR7+0x41800] ;  /* 0x0418000707ea7984 */ /* 0x000fde0008000800 */
[----:B------:R-:W-:-:S05]  /*50850*/  NOP ;  /* 0x0000000000007918 */ /* 0x000fca0000000000 */
[----:B------:R-:W-:Y:S04]  /*50860*/  STL.64 [R1+0x550], R92 ;  /* 0x0005505c01007387 */ /* 0x000fe80000100a00 */
[----:B------:R1:W-:Y:S02]  /*50870*/  STL.64 [R1+0x558], R94 ;  /* 0x0005585e01007387 */ /* 0x0003e40000100a00 */
[C---:B-1----:R-:W-:Y:S02]  /*50880*/  HMMA.1688.F32.TF32 R92, R164.reuse, R192, R108 ;  /* 0x000000c0a45c723c */ /* 0x042fe4000008106c */
[----:B------:R-:W-:Y:S04]  /*50890*/  STL.64 [R1+0x540], R116 ;  /* 0x0005407401007387 */ /* 0x000fe80000100a00 */
[----:B------:R-:W-:Y:S04]  /*508a0*/  STL.64 [R1+0x548], R118 ;  /* 0x0005487601007387 */ /* 0x000fe80000100a00 */
[----:B------:R-:W-:Y:S04]  /*508b0*/  STL.64 [R1+0x530], R112 ;  /* 0x0005307001007387 */ /* 0x000fe80000100a00 */
[----:B------:R-:W-:Y:S09]  /*508c0*/  STL.64 [R1+0x538], R114 ;  /* 0x0005387201007387 */ /* 0x000ff20000100a00 */
[----:B------:R-:W-:Y:S04]  /*508d0*/  STL.64 [R1+0x520], R92 ;  /* 0x0005205c01007387 */ /* 0x000fe80000100a00 */
[----:B------:R-:W-:Y:S04]  /*508e0*/  STL.64 [R1+0x528], R94 ;  /* 0x0005285e01007387 */ /* 0x000fe80000100a00 */
[----:B------:R-:W-:Y:S04]  /*508f0*/  STL.64 [R1+0x510], R104 ;  /* 0x0005106801007387 */ /* 0x000fe80000100a00 */
[----:B------:R4:W-:Y:S04]  /*50900*/  STL.64 [R1+0x518], R106 ;  /* 0x0005186a01007387 */ /* 0x0009e80000100a00 */
[----:B------:R-:W-:Y:S04]  /*50910*/  STL.64 [R1+0x3b0], R100 ;  /* 0x0003b06401007387 */ /* 0x000fe80000100a00 */
[----:B------:R1:W-:Y:S04]  /*50920*/  STL.64 [R1+0x3b8], R102 ;  /* 0x0003b86601007387 */ /* 0x0003e80000100a00 */
[----:B------:R-:W-:Y:S04]  /*50930*/  LDS R92, [R2+UR7+0x40180] ;  /* 0x04018007025c7984 */ /* 0x000fe80008000800 */
[----:B------:R-:W-:Y:S04]  /*50940*/  LDS R94, [R2+UR7+0x40980] ;  /* 0x04098007025e7984 */ /* 0x000fe80008000800 */
[----:B------:R-:W-:Y:S04]  /*50950*/  LDS R93, [R6+UR7+0x40180] ;  /* 0x04018007065d7984 */ /* 0x000fe80008000800 */
[----:B------:R-:W2:Y:S01]  /*50960*/  LDS R95, [R6+UR7+0x40980] ;  /* 0x04098007065f7984 */ /* 0x000ea20008000800 */
[C---:B---3--:R-:W-:Y:S06]  /*50970*/  HMMA.1688.F32.TF32 R108, R164.reuse, R204, R168 ;  /* 0x000000cca46c723c */ /* 0x048fec00000810a8 */
[----:B----4-:R-:W-:-:S15]  /*50980*/  HMMA.1688.F32.TF32 R104, R164, R208, R160 ;  /* 0x000000d0a468723c */ /* 0x010fde00000810a0 */
[----:B------:R-:W-:-:S02]  /*50990*/  NOP ;  /* 0x0000000000007918 */ /* 0x000fc40000000000 */
[----:B------:R-:W-:Y:S04]  /*509a0*/  STL.64 [R1+0x500], R108 ;  /* 0x0005006c01007387 */ /* 0x000fe80000100a00 */
[----:B------:R3:W-:Y:S01]  /*509b0*/  STL.64 [R1+0x508], R110 ;  /* 0x0005086e01007387 */ /* 0x0007e20000100a00 */
[C---:B-1----:R-:W-:Y:S06]  /*509c0*/  HMMA.1688.F32.TF32 R100, R164.reuse, R212, R156 ;  /* 0x000000d4a464723c */ /* 0x042fec000008109c */
[----:B---3--:R-:W-:Y:S01]  /*509d0*/  HMMA.1688.F32.TF32 R108, R164, R80, R152 ;  /* 0x00000050a46c723c */ /* 0x008fe20000081098 */
[----:B------:R-:W-:Y:S04]  /*509e0*/  STL.64 [R1+0x4f0], R104 ;  /* 0x0004f06801007387 */ /* 0x000fe80000100a00 */
[----:B------:R1:W-:-:S12]  /*509f0*/  STL.64 [R1+0x4f8], R106 ;  /* 0x0004f86a01007387 */ /* 0x0003d80000100a00 */
[----:B------:R3:W-:Y:S04]  /*50a00*/  STL.64 [R1+0x4e0], R100 ;  /* 0x0004e06401007387 */ /* 0x0007e80000100a00 */
[----:B------:R4:W-:Y:S01]  /*50a10*/  STL.64 [R1+0x4e8], R102 ;  /* 0x0004e86601007387 */ /* 0x0009e20000100a00 */
[C---:B-1----:R-:W-:Y:S03]  /*50a20*/  HMMA.1688.F32.TF32 R104, R164.reuse, R76, R148 ;  /* 0x0000004ca468723c */ /* 0x042fe60000081094 */
[----:B---3--:R-:W3:Y:S04]  /*50a30*/  LDL.LU.64 R100, [R1+0x1080] ;  /* 0x0010800001647983 */ /* 0x008ee80000300a00 */
[----:B------:R-:W-:Y:S04]  /*50a40*/  STL.64 [R1+0x4d0], R108 ;  /* 0x0004d06c01007387 */ /* 0x000fe80000100a00 */
[----:B------:R-:W-:Y:S04]  /*50a50*/  STL.64 [R1+0x4d8], R110 ;  /* 0x0004d86e01007387 */ /* 0x000fe80000100a00 */
[----:B----4-:R-:W3:Y:S08]  /*50a60*/  LDL.LU.64 R102, [R1+0x1088] ;  /* 0x0010880001667983 */ /* 0x010ef00000300a00 */
[----:B------:R-:W-:Y:S04]  /*50a70*/  STL.64 [R1+0x4c0], R104 ;  /* 0x0004c06801007387 */ /* 0x000fe80000100a00 */
[----:B------:R1:W-:Y:S02]  /*50a80*/  STL.64 [R1+0x4c8], R106 ;  /* 0x0004c86a01007387 */ /* 0x0003e40000100a00 */
[----:B-1----:R-:W-:Y:S02]  /*50a90*/  HMMA.1688.F32.TF32 R104, R164, R12, R96 ;  /* 0x0000000ca468723c */ /* 0x002fe40000081060 */
[----:B------:R-:W4:Y:S04]  /*50aa0*/  LDL.LU.64 R96, [R1+0x1070] ;  /* 0x0010700001607983 */ /* 0x000f280000300a00 */
[----:B------:R-:W4:-:S15]  /*50ab0*/  LDL.LU.64 R98, [R1+0x1078] ;  /* 0x0010780001627983 */ /* 0x000f1e0000300a00 */
[----:B------:R-:W-:-:S02]  /*50ac0*/  NOP ;  /* 0x0000000000007918 */ /* 0x000fc40000000000 */
        /* <DEDUP_REMOVED lines=23> */
[----:B--2---:R-:W2:Y:S01]  /*50c40*/  LDL.LU.64 R106, [R1+0x1068] ;  /* 0x00106800016a7983 */ /* 0x004ea20000300a00 */
[----:B---3--:R-:W-:Y:S03]  /*50c50*/  HMMA.1688.F32.TF32 R172, R164, R8, R100 ;  /* 0x00000008a4ac723c */ /* 0x008fe60000081064 */
[----:B------:R-:W3:Y:S04]  /*50c60*/  LDL.LU.64 R100, [R1+0x1050] ;  /* 0x0010500001647983 */ /* 0x000ee80000300a00 */
[----:B------:R-:W3:-:S15]  /*50c70*/  LDL.LU.64 R102, [R1+0x1058] ;  /* 0x0010580001667983 */ /* 0x000ede0000300a00 */
[----:B------:R-:W-:-:S01]  /*50c80*/  NOP ;  /* 0x0000000000007918 */ /* 0x000fc20000000000 */
[----:B------:R-:W-:Y:S04]  /*50c90*/  STL.64 [R1+0x4a0], R172 ;  /* 0x0004a0ac01007387 */ /* 0x000fe80000100a00 */
[----:B------:R4:W-:Y:S02]  /*50ca0*/  STL.64 [R1+0x4a8], R174 ;  /* 0x0004a8ae01007387 */ /* 0x0009e40000100a00 */
[C---:B----4-:R-:W-:Y:S02]  /*50cb0*/  HMMA.1688.F32.TF32 R172, R164.reuse, R72, R96 ;  /* 0x00000048a4ac723c */ /* 0x050fe40000081060 */
[----:B------:R-:W4:Y:S04]  /*50cc0*/  LDL.LU.64 R96, [R1+0x1040] ;  /* 0x0010400001607983 */ /* 0x000f280000300a00 */
[----:B------:R-:W4:Y:S01]  /*50cd0*/  LDL.LU.64 R98, [R1+0x1048] ;  /* 0x0010480001627983 */ /* 0x000f220000300a00 */
[C---:B------:R-:W-:Y:S06]  /*50ce0*/  HMMA.1688.F32.TF32 R168, R164.reuse, R68, R168 ;  /* 0x00000044a4a8723c */ /* 0x040fec00000810a8 */
        /* <DEDUP_REMOVED lines=12> */
[----:B------:R-:W-:Y:S04]  /*50db0*/  STL.64 [R1+0x488], R170 ;  /* 0x000488aa01007387 */ /* 0x000fe80000100a00 */
[----:B------:R-:W-:Y:S01]  /*50dc0*/  STL.64 [R1+0x470], R160 ;  /* 0x000470a001007387 */ /* 0x000fe20000100a00 */
[C---:B--2---:R-:W-:Y:S03]  /*50dd0*/  HMMA.1688.F32.TF32 R104, R164.reuse, R28, R104 ;  /* 0x0000001ca468723c */ /* 0x044fe60000081068 */
        /* <DEDUP_REMOVED lines=14> */
[----:B------:R2:W-:Y:S01]  /*50ec0*/  STL.64 [R1+0x408], R114 ;  /* 0x0004087201007387 */ /* 0x0005e20000100a00 */
[C---:B------:R-:W-:Y:S03]  /*50ed0*/  HMMA.1688.F32.TF32 R180, R164.reuse, R16, R180 ;  /* 0x00000010a4b4723c */ /* 0x040fe600000810b4 */
[----:B------:R-:W-:Y:S04]  /*50ee0*/  LDS R160, [R7+UR7+0x40180] ;  /* 0x0401800707a07984 */ /* 0x000fe80008000800 */
[----:B-1----:R-:W4:Y:S04]  /*50ef0*/  LDL.LU.64 R112, [R1+0x1030] ;  /* 0x0010300001707983 */ /* 0x002f280000300a00 */
[----:B------:R1:W-:Y:S04]  /*50f00*/  STL.64 [R1+0x3f0], R108 ;  /* 0x0003f06c01007387 */ /* 0x0003e80000100a00 */
[----:B------:R1:W-:Y:S04]  /*50f10*/  STL.64 [R1+0x3f8], R110 ;  /* 0x0003f86e01007387 */ /* 0x0003e80000100a00 */
[----:B--2---:R-:W2:Y:S04]  /*50f20*/  LDL.LU.64 R114, [R1+0x1038] ;  /* 0x0010380001727983 */ /* 0x004ea80000300a00 */
[----:B------:R4:W-:Y:S04]  /*50f30*/  STL.64 [R1+0x3e0], R104 ;  /* 0x0003e06801007387 */ /* 0x0009e80000100a00 */
[----:B------:R4:W-:Y:S04]  /*50f40*/  STL.64 [R1+0x3e8], R106 ;  /* 0x0003e86a01007387 */ /* 0x0009e80000100a00 */
[----:B-1----:R-:W2:Y:S04]  /*50f50*/  LDL.LU.64 R108, [R1+0x1020] ;  /* 0x00102000016c7983 */ /* 0x002ea80000300a00 */
[----:B------:R-:W2:Y:S04]  /*50f60*/  LDL.LU.64 R110, [R1+0x1028] ;  /* 0x00102800016e7983 */ /* 0x000ea80000300a00 */
[----:B------:R-:W-:Y:S04]  /*50f70*/  LDS R162, [R7+UR7+0x40980] ;  /* 0x0409800707a27984 */ /* 0x000fe80008000800 */
[----:B------:R-:W-:Y:S04]  /*50f80*/  LDS R161, [R252+UR7+0x40180] ;  /* 0x04018007fca17984 */ /* 0x000fe80008000800 */
[----:B------:R-:W1:Y:S01]  /*50f90*/  LDS R163, [R252+UR7+0x40980] ;  /* 0x04098007fca37984 */ /* 0x000e620008000800 */
[C---:B---3--:R-:W-:Y:S06]  /*50fa0*/  HMMA.1688.F32.TF32 R100, R164.reuse, R24, R100 ;  /* 0x00000018a464723c */ /* 0x048fec0000081064 */
[----:B----4-:R-:W-:-:S15]  /*50fb0*/  HMMA.1688.F32.TF32 R96, R164, R20, R96 ;  /* 0x00000014a460723c */ /* 0x010fde0000081060 */
[----:B------:R-:W-:-:S02]  /*50fc0*/  NOP ;  /* 0x0000000000007918 */ /* 0x000fc40000000000 */
[----:B------:R3:W-:Y:S04]  /*50fd0*/  STL.64 [R1+0x3d0], R100 ;  /* 0x0003d06401007387 */ /* 0x0007e80000100a00 */
[----:B------:R4:W-:Y:S04]  /*50fe0*/  STL.64 [R1+0x3d8], R102 ;  /* 0x0003d86601007387 */ /* 0x0009e80000100a00 */
[----:B------:R-:W2:Y:S04]  /*50ff0*/  LDL.LU.64 R104, [R1+0x1010] ;  /* 0x0010100001687983 */ /* 0x000ea80000300a00 */
[----:B------:R-:W2:Y:S04]  /*51000*/  LDL.LU.64 R106, [R1+0x1018] ;  /* 0x00101800016a7983 */ /* 0x000ea80000300a00 */
[----:B------:R1:W-:Y:S04]  /*51010*/  STL.64 [R1+0x3c0], R96 ;  /* 0x0003c06001007387 */ /* 0x0003e80000100a00 */
[----:B------:R1:W-:Y:S04]  /*51020*/  STL.64 [R1+0x3c8], R98 ;  /* 0x0003c86201007387 */ /* 0x0003e80000100a00 */
[----:B---3--:R-:W3:Y:S04]  /*51030*/  LDL.LU.64 R100, [R1+0x1000] ;  /* 0x0010000001647983 */ /* 0x008ee80000300a00 */
[----:B----4-:R-:W3:Y:S04]  /*51040*/  LDL.LU.64 R102, [R1+0x1008] ;  /* 0x0010080001667983 */ /* 0x010ee80000300a00 */
[----:B-1----:R-:W4:Y:S04]  /*51050*/  LDL.LU.64 R96, [R1+0xff0] ;  /* 0x000ff00001607983 */ /* 0x002f280000300a00 */
[----:B------:R-:W4:Y:S04]  /*51060*/  LDL.LU.64 R98, [R1+0xff8] ;  /* 0x000ff80001627983 */ /* 0x000f280000300a00 */
[----:B------:R-:W-:Y:S04]  /*51070*/  STL [R1+0x44dc], R180 ;  /* 0x0044dcb401007387 */ /* 0x000fe80000100800 */
[----:B------:R-:W-:Y:S04]  /*51080*/  STL [R1+0x44d8], R181 ;  /* 0x0044d8b501007387 */ /* 0x000fe80000100800 */
[----:B------:R-:W-:Y:S04]  /*51090*/  STL [R1+0x44d4], R182 ;  /* 0x0044d4b601007387 */ /* 0x000fe80000100800 */
[----:B------:R-:W-:Y:S04]  /*510a0*/  STL [R1+0x44d0], R183 ;  /* 0x0044d0b701007387 */ /* 0x000fe80000100800 */
[----:B------:R-:W4:Y:S04]  /*510b0*/  LDL.LU.64 R116, [R1+0xfe0] ;  /* 0x000fe00001747983 */ /* 0x000f280000300a00 */
[----:B------:R-:W4:Y:S01]  /*510c0*/  LDL.LU.64 R118, [R1+0xfe8] ;  /* 0x000fe80001767983 */ /* 0x000f220000300a00 */
[C---:B--2---:R-:W-:Y:S06]  /*510d0*/  HMMA.1688.F32.TF32 R112, R92.reuse, R120, R112 ;  /* 0x000000785c70723c */ /* 0x044fec0000081070 */
[----:B------:R-:W-:-:S15]  /*510e0*/  HMMA.1688.F32.TF32 R108, R92, R124, R108 ;  /* 0x0000007c5c6c723c */ /* 0x000fde000008106c */
[----:B------:R-:W-:-:S02]  /*510f0*/  NOP ;  /* 0x0000000000007918 */ /* 0x000fc40000000000 */
[----:B------:R1:W-:Y:S04]  /*51100*/  STL.64 [R1+0x3a0], R112 ;  /* 0x0003a07001007387 */ /* 0x0003e80000100a00 */
[----:B------:R2:W-:Y:S04]  /*51110*/  STL.64 [R1+0x3a8], R114 ;  /* 0x0003a87201007387 */ /* 0x0005e80000100a00 */
[----:B-1----:R-:W4:Y:S04]  /*51120*/  LDL.LU.64 R112, [R1+0xfd0] ;  /* 0x000fd00001707983 */ /* 0x002f280000300a00 */
[----:B--2---:R-:W2:Y:S04]  /*51130*/  LDL.LU.64 R114, [R1+0xfd8] ;  /* 0x000fd80001727983 */ /* 0x004ea80000300a00 */
[----:B------:R1:W-:Y:S04]  /*51140*/  STL.64 [R1+0x390], R108 ;  /* 0x0003906c01007387 */ /* 0x0003e80000100a00 */
[----:B------:R1:W-:Y:S04]  /*51150*/  STL.64 [R1+0x398], R110 ;  /* 0x0003986e01007387 */ /* 0x0003e80000100a00 */
[----:B-1----:R-:W2:Y:S04]  /*51160*/  LDL.LU.64 R108, [R1+0x2f0] ;  /* 0x0002f000016c7983 */ /* 0x002ea80000300a00 */
[----:B------:R-:W2:Y:S01]  /*51170*/  LDL.LU.64 R110, [R1+0x2f8] ;  /* 0x0002f800016e7983 */ /* 0x000ea20000300a00 */
[C---:B------:R-:W-:Y:S06]  /*51180*/  HMMA.1688.F32.TF32 R104, R92.reuse, R128, R104 ;  /* 0x000000805c68723c */ /* 0x040fec0000081068 */
[C---:B---3--:R-:W-:Y:S06]  /*51190*/  HMMA.1688.F32.TF32 R100, R92.reuse, R132, R100 ;  /* 0x000000845c64723c */ /* 0x048fec0000081064 */
[C---:B----4-:R-:W-:Y:S11]  /*511a0*/  HMMA.1688.F32.TF32 R96, R92.reuse, R136, R96 ;  /* 0x000000885c60723c */ /* 0x050ff60000081060 */
[----:B------:R1:W-:Y:S04]  /*511b0*/  STL.64 [R1+0x380], R104 ;  /* 0x0003806801007387 */ /* 0x0003e80000100a00 */
[----:B------:R3:W-:Y:S03]  /*511c0*/  STL.64 [R1+0x388], R106 ;  /* 0x0003886a01007387 */ /* 0x0007e60000100a00 */
[----:B------:R-:W-:Y:S01]  /*511d0*/  IMAD.MOV.U32 R180, RZ, RZ, R103 ;  /* 0x000000ffffb47224 */ /* 0x000fe200078e0067 */
[----:B------:R4:W-:Y:S04]  /*511e0*/  STL.64 [R1+0x370], R100 ;  /* 0x0003706401007387 */ /* 0x0009e80000100a00 */
[----:B------:R4:W-:Y:S04]  /*511f0*/  STL [R1+0x378], R102 ;  /* 0x0003786601007387 */ /* 0x0009e80000100800 */
[----:B------:R-:W-:Y:S04]  /*51200*/  STL [R1+0x44e0], R180 ;  /* 0x0044e0b401007387 */ /* 0x000fe80000100800 */
[----:B-1----:R-:W2:Y:S04]  /*51210*/  LDL.LU.64 R104, [R1+0x2d0] ;  /* 0x0002d00001687983 */ /* 0x002ea80000300a00 */
[----:B---3--:R-:W3:Y:S04]  /*51220*/  LDL.LU.64 R106, [R1+0x2d8] ;  /* 0x0002d800016a7983 */ /* 0x008ee80000300a00 */
[----:B------:R1:W-:Y:S04]  /*51230*/  STL.64 [R1+0x350], R96 ;  /* 0x0003506001007387 */ /* 0x0003e80000100a00 */
[----:B------:R1:W-:Y:S04]  /*51240*/  STL.64 [R1+0x358], R98 ;  /* 0x0003586201007387 */ /* 0x0003e80000100a00 */
[----:B----4-:R-:W4:Y:S04]  /*51250*/  LDL.LU.64 R100, [R1+0x2b0] ;  /* 0x0002b00001647983 */ /* 0x010f280000300a00 */
[----:B------:R-:W4:Y:S04]  /*51260*/  LDL.LU.64 R102, [R1+0x2b8] ;  /* 0x0002b80001667983 */ /* 0x000f280000300a00 */
[----:B-1----:R-:W4:Y:S04]  /*51270*/  LDL.LU.64 R96, [R1+0x290] ;  /* 0x0002900001607983 */ /* 0x002f280000300a00 */
[----:B------:R-:W4:Y:S01]  /*51280*/  LDL.LU.64 R98, [R1+0x298] ;  /* 0x0002980001627983 */ /* 0x000f220000300a00 */
[----:B------:R-:W-:-:S15]  /*51290*/  HMMA.1688.F32.TF32 R116, R92, R184, R116 ;  /* 0x000000b85c74723c */ /* 0x000fde0000081074 */
[----:B------:R-:W-:-:S08]  /*512a0*/  NOP ;  /* 0x0000000000007918 */ /* 0x000fd00000000000 */
[----:B------:R-:W-:Y:S01]  /*512b0*/  STL.64 [R1+0x330], R116 ;  /* 0x0003307401007387 */ /* 0x000fe20000100a00 */
[----:B------:R-:W-:-:S03]  /*512c0*/  IMAD.MOV.U32 R180, RZ, RZ, R119 ;  /* 0x000000ffffb47224 */ /* 0x000fc600078e0077 */
[----:B------:R2:W-:Y:S04]  /*512d0*/  STL [R1+0x338], R118 ;  /* 0x0003387601007387 */ /* 0x0005e80000100800 */
[----:B------:R-:W-:Y:S01]  /*512e0*/  STL [R1+0x44e4], R180 ;  /* 0x0044e4b401007387 */ /* 0x000fe20000100800 */
[C---:B--2---:R-:W-:Y:S03]  /*512f0*/  HMMA.1688.F32.TF32 R116, R92.reuse, R188, R112 ;  /* 0x000000bc5c74723c */ /* 0x044fe60000081070 */
[----:B------:R-:W2:Y:S04]  /*51300*/  LDL.LU.64 R112, [R1+0x1f0] ;  /* 0x0001f00001707983 */ /* 0x000ea80000300a00 */
[----:B------:R-:W2:Y:S01]  /*51310*/  LDL.LU.64 R114, [R1+0x1f8] ;  /* 0x0001f80001727983 */ /* 0x000ea20000300a00 */
[----:B------:R-:W-:-:S15]  /*51320*/  HMMA.1688.F32.TF32 R108, R92, R192, R108 ;  /* 0x000000c05c6c723c */ /* 0x000fde000008106c */
[----:B------:R-:W-:Y:S04]  /*51330*/  STL.64 [R1+0x310], R116 ;  /* 0x0003107401007387 */ /* 0x000fe80000100a00 */
[----:B------:R-:W-:Y:S05]  /*51340*/  STL.64 [R1+0x318], R118 ;  /* 0x0003187601007387 */ /* 0x000fea0000100a00 */
[----:B------:R-:W-:Y:S01]  /*51350*/  IMAD.MOV.U32 R183, RZ, RZ, R110 ;  /* 0x000000ffffb77224 */ /* 0x000fe200078e006e */
[----:B------:R-:W-:Y:S01]  /*51360*/  MOV R181, R108 ;  /* 0x0000006c00b57202 */ /* 0x000fe20000000f00 */
[----:B------:R-:W-:Y:S01]  /*51370*/  IMAD.MOV.U32 R182, RZ, RZ, R109 ;  /* 0x000000ffffb67224 */ /* 0x000fe200078e006d */
[----:B------:R1:W-:Y:S04]  /*51380*/  STL [R1+0x2fc], R111 ;  /* 0x0002fc6f01007387 */ /* 0x0003e80000100800 */
[----:B------:R-:W-:Y:S04]  /*51390*/  STL [R1+0x44f0], R183 ;  /* 0x0044f0b701007387 */ /* 0x000fe80000100800 */
[----:B------:R-:W-:Y:S04]  /*513a0*/  STL [R1+0x44ec], R182 ;  /* 0x0044ecb601007387 */ /* 0x000fe80000100800 */
[----:B------:R-:W-:Y:S04]  /*513b0*/  STL [R1+0x44e8], R181 ;  /* 0x0044e8b501007387 */ /* 0x000fe80000100800 */
[----:B------:R-:W2:Y:S04]  /*513c0*/  LDL.LU.64 R108, [R1+0x1e0] ;  /* 0x0001e000016c7983 */ /* 0x000ea80000300a00 */
[----:B-1----:R-:W2:Y:S01]  /*513d0*/  LDL.LU.64 R110, [R1+0x1e8] ;  /* 0x0001e800016e7983 */ /* 0x002ea20000300a00 */
[C---:B---3--:R-:W-:Y:S06]  /*513e0*/  HMMA.1688.F32.TF32 R104, R92.reuse, R196, R104 ;  /* 0x000000c45c68723c */ /* 0x048fec0000081068 */
[C---:B----4-:R-:W-:Y:S06]  /*513f0*/  HMMA.1688.F32.TF32 R100, R92.reuse, R200, R100 ;  /* 0x000000c85c64723c */ /* 0x050fec0000081064 */
[C---:B------:R-:W-:Y:S11]  /*51400*/  HMMA.1688.F32.TF32 R96, R92.reuse, R204, R96 ;  /* 0x000000cc5c60723c */ /* 0x040ff60000081060 */
[----:B------:R1:W-:Y:S04]  /*51410*/  STL.64 [R1+0x2d0], R104 ;  /* 0x0002d06801007387 */ /* 0x0003e80000100a00 */
[----:B------:R3:W-:Y:S04]  /*51420*/  STL.64 [R1+0x2d8], R106 ;  /* 0x0002d86a01007387 */ /* 0x0007e80000100a00 */
[----:B-1----:R-:W4:Y:S04]  /*51430*/  LDL.LU.64 R104, [R1+0x1d0] ;  /* 0x0001d00001687983 */ /* 0x002f280000300a00 */
[----:B---3--:R-:W4:Y:S04]  /*51440*/  LDL.LU.64 R106, [R1+0x1d8] ;  /* 0x0001d800016a7983 */ /* 0x008f280000300a00 */
[----:B------:R1:W-:Y:S04]  /*51450*/  STL.64 [R1+0x2b0], R100 ;  /* 0x0002b06401007387 */ /* 0x0003e80000100a00 */
[----:B------:R3:W-:Y:S04]  /*51460*/  STL.64 [R1+0x2b8], R102 ;  /* 0x0002b86601007387 */ /* 0x0007e80000100a00 */
[----:B-1----:R-:W4:Y:S04]  /*51470*/  LDL.LU.64 R100, [R1+0x1c0] ;  /* 0x0001c00001647983 */ /* 0x002f280000300a00 */
[----:B---3--:R-:W3:Y:S04]  /*51480*/  LDL.LU.64 R102, [R1+0x1c8] ;  /* 0x0001c80001667983 */ /* 0x008ee80000300a00 */
[----:B------:R1:W-:Y:S04]  /*51490*/  STL.64 [R1+0x290], R96 ;  /* 0x0002906001007387 */ /* 0x0003e80000100a00 */
[----:B------:R1:W-:Y:S04]  /*514a0*/  STL.64 [R1+0x298], R98 ;  /* 0x0002986201007387 */ /* 0x0003e80000100a00 */
[----:B-1----:R-:W3:Y:S04]  /*514b0*/  LDL.LU.64 R96, [R1+0x1b0] ;  /* 0x0001b00001607983 */ /* 0x002ee80000300a00 */
[----:B------:R-:W3:Y:S01]  /*514c0*/  LDL.LU.64 R98, [R1+0x1b8] ;  /* 0x0001b80001627983 */ /* 0x000ee20000300a00 */
[----:B--2---:R-:W-:-:S15]  /*514d0*/  HMMA.1688.F32.TF32 R112, R92, R208, R112 ;  /* 0x000000d05c70723c */ /* 0x004fde0000081070 */
[----:B------:R-:W-:-:S09]  /*514e0*/  NOP ;  /* 0x0000000000007918 */ /* 0x000fd20000000000 */
[----:B------:R-:W-:Y:S01]  /*514f0*/  MOV R180, R115 ;  /* 0x0000007300b47202 */ /* 0x000fe20000000f00 */
[----:B------:R-:W-:Y:S02]  /*51500*/  IMAD.MOV.U32 R181, RZ, RZ, R114 ;  /* 0x000000ffffb57224 */ /* 0x000fe400078e0072 */
[----:B------:R-:W-:Y:S02]  /*51510*/  IMAD.MOV.U32 R182, RZ, RZ, R113 ;  /* 0x000000ffffb67224 */ /* 0x000fe400078e0071 */
[----:B------:R-:W-:Y:S01]  /*51520*/  IMAD.MOV.U32 R183, RZ, RZ, R112 ;  /* 0x000000ffffb77224 */ /* 0x000fe200078e0070 */
[----:B------:R-:W-:Y:S04]  /*51530*/  STL [R1+0x4500], R180 ;  /* 0x004500b401007387 */ /* 0x000fe80000100800 */
[----:B------:R-:W-:Y:S04]  /*51540*/  STL [R1+0x44fc], R181 ;  /* 0x0044fcb501007387 */ /* 0x000fe80000100800 */
[----:B------:R-:W-:Y:S04]  /*51550*/  STL [R1+0x44f8], R182 ;  /* 0x0044f8b601007387 */ /* 0x000fe80000100800 */
[----:B------:R1:W-:Y:S04]  /*51560*/  STL [R1+0x44f4], R183 ;  /* 0x0044f4b701007387 */ /* 0x0003e80000100800 */
[----:B------:R-:W2:Y:S04]  /*51570*/  LDL.LU.64 R116, [R1+0x1a0] ;  /* 0x0001a00001747983 */ /* 0x000ea80000300a00 */
[----:B------:R-:W2:Y:S01]  /*51580*/  LDL.LU.64 R118, [R1+0x1a8] ;  /* 0x0001a80001767983 */ /* 0x000ea20000300a00 */
[----:B------:R-:W-:-:S15]  /*51590*/  HMMA.1688.F32.TF32 R108, R92, R212, R108 ;  /* 0x000000d45c6c723c */ /* 0x000fde000008106c */
[----:B------:R-:W-:-:S08]  /*515a0*/  NOP ;  /* 0x0000000000007918 */ /* 0x000fd00000000000 */
[----:B------:R1:W-:Y:S04]  /*515b0*/  STL.64 [R1+0x1e0], R108 ;  /* 0x0001e06c01007387 */ /* 0x0003e80000100a00 */
[----:B------:R1:W-:Y:S04]  /*515c0*/  STL.64 [R1+0x1e8], R110 ;  /* 0x0001e86e01007387 */ /* 0x0003e80000100a00 */
[----:B------:R-:W2:Y:S04]  /*515d0*/  LDL.LU.64 R112, [R1+0x190] ;  /* 0x0001900001707983 */ /* 0x000ea80000300a00 */
[----:B------:R-:W2:Y:S01]  /*515e0*/  LDL.LU.64 R114, [R1+0x198] ;  /* 0x0001980001727983 */ /* 0x000ea20000300a00 */
[C---:B----4-:R-:W-:Y:S06]  /*515f0*/  HMMA.1688.F32.TF32 R104, R92.reuse, R80, R104 ;  /* 0x000000505c68723c */ /* 0x050fec0000081068 */
[----:B---3--:R-:W-:-:S15]  /*51600*/  HMMA.1688.F32.TF32 R100, R92, R76, R100 ;  /* 0x0000004c5c64723c */ /* 0x008fde0000081064 */
[----:B------:R-:W-:-:S03]  /*51610*/  NOP ;  /* 0x0000000000007918 */ /* 0x000fc60000000000 */
[----:B-1----:R-:W-:Y:S02]  /*51620*/  IMAD.MOV.U32 R183, RZ, RZ, R107 ;  /* 0x000000ffffb77224 */ /* 0x002fe400078e006b */
[----:B------:R-:W-:Y:S02]  /*51630*/  IMAD.MOV.U32 R182, RZ, RZ, R106 ;  /* 0x000000ffffb67224 */ /* 0x000fe400078e006a */
[----:B------:R-:W-:Y:S01]  /*51640*/  IMAD.MOV.U32 R180, RZ, RZ, R104 ;  /* 0x000000ffffb47224 */ /* 0x000fe200078e0068 */
[C---:B------:R-:W-:Y:S01]  /*51650*/  HMMA.1688.F32.TF32 R96, R92.reuse, R12, R96 ;  /* 0x0000000c5c60723c */ /* 0x040fe20000081060 */
[----:B------:R-:W-:Y:S01]  /*51660*/  IMAD.MOV.U32 R181, RZ, RZ, R105 ;  /* 0x000000ffffb57224 */ /* 0x000fe200078e0069 */
[----:B------:R-:W-:Y:S04]  /*51670*/  STL [R1+0x4510], R183 ;  /* 0x004510b701007387 */ /* 0x000fe80000100800 */
[----:B------:R-:W-:Y:S04]  /*51680*/  STL [R1+0x450c], R182 ;  /* 0x00450cb601007387 */ /* 0x000fe80000100800 */
[----:B------:R-:W-:Y:S04]  /*51690*/  STL [R1+0x4508], R180 ;  /* 0x004508b401007387 */ /* 0x000fe80000100800 */
[----:B------:R-:W-:Y:S04]  /*516a0*/  STL [R1+0x4504], R181 ;  /* 0x004504b501007387 */ /* 0x000fe80000100800 */
[----:B------:R-:W3:Y:S04]  /*516b0*/  LDL.LU.64 R108, [R1+0x180] ;  /* 0x00018000016c7983 */ /* 0x000ee80000300a00 */
[----:B------:R-:W3:Y:S04]  /*516c0*/  LDL.LU.64 R110, [R1+0x188] ;  /* 0x00018800016e7983 */ /* 0x000ee80000300a00 */
[----:B------:R1:W-:Y:S04]  /*516d0*/  STL.64 [R1+0x1c0], R100 ;  /* 0x0001c06401007387 */ /* 0x0003e80000100a00 */
[----:B------:R4:W-:Y:S04]  /*516e0*/  STL.64 [R1+0x1c8], R102 ;  /* 0x0001c86601007387 */ /* 0x0009e80000100a00 */
[----:B------:R-:W3:Y:S04]  /*516f0*/  LDL.LU.64 R104, [R1+0x160] ;  /* 0x0001600001687983 */ /* 0x000ee80000300a00 */
[----:B------:R-:W3:Y:S04]  /*51700*/  LDL.LU.64 R106, [R1+0x168] ;  /* 0x00016800016a7983 */ /* 0x000ee80000300a00 */
[----:B------:R4:W-:Y:S04]  /*51710*/  STL.64 [R1+0x1b0], R96 ;  /* 0x0001b06001007387 */ /* 0x0009e80000100a00 */
[----:B------:R4:W-:Y:S04]  /*51720*/  STL.64 [R1+0x1b8], R98 ;  /* 0x0001b86201007387 */ /* 0x0009e80000100a00 */
[----:B-1----:R-:W3:Y:S04]  /*51730*/  LDL.LU.64 R100, [R1+0x140] ;  /* 0x0001400001647983 */ /* 0x002ee80000300a00 */
[----:B----4-:R-:W4:Y:S04]  /*51740*/  LDL.LU.64 R102, [R1+0x148] ;  /* 0x0001480001667983 */ /* 0x010f280000300a00 */
[----:B------:R-:W4:Y:S04]  /*51750*/  LDL.LU.64 R96, [R1+0x130] ;  /* 0x0001300001607983 */ /* 0x000f280000300a00 */
[----:B------:R-:W4:Y:S01]  /*51760*/  LDL.LU.64 R98, [R1+0x138] ;  /* 0x0001380001627983 */ /* 0x000f220000300a00 */
[----:B--2---:R-:W-:-:S15]  /*51770*/  HMMA.1688.F32.TF32 R116, R92, R8, R116 ;  /* 0x000000085c74723c */ /* 0x004fde0000081074 */
[----:B------:R-:W-:-:S09]  /*51780*/  NOP ;  /* 0x0000000000007918 */ /* 0x000fd20000000000 */
[----:B------:R-:W-:Y:S02]  /*51790*/  IMAD.MOV.U32 R181, RZ, RZ, R119 ;  /* 0x000000ffffb57224 */ /* 0x000fe400078e0077 */
[----:B------:R-:W-:Y:S01]  /*517a0*/  IMAD.MOV.U32 R180, RZ, RZ, R118 ;  /* 0x000000ffffb47224 */ /* 0x000fe200078e0076 */
[----:B------:R-:W-:Y:S01]  /*517b0*/  MOV R182, R117 ;  /* 0x0000007500b67202 */ /* 0x000fe20000000f00 */
[----:B------:R-:W-:Y:S01]  /*517c0*/  IMAD.MOV.U32 R183, RZ, RZ, R116 ;  /* 0x000000ffffb77224 */ /* 0x000fe200078e0074 */
[----:B------:R-:W-:Y:S01]  /*517d0*/  STL [R1+0x4520], R181 ;  /* 0x004520b501007387 */ /* 0x000fe20000100800 */
[----:B------:R-:W-:Y:S03]  /*517e0*/  HMMA.1688.F32.TF32 R112, R92, R72, R112 ;  /* 0x000000485c70723c */ /* 0x000fe60000081070 */
[----:B------:R-:W-:Y:S04]  /*517f0*/  STL [R1+0x451c], R180 ;  /* 0x00451cb401007387 */ /* 0x000fe80000100800 */
[----:B------:R-:W-:Y:S04]  /*51800*/  STL [R1+0x4518], R183 ;  /* 0x004518b701007387 */ /* 0x000fe80000100800 */
[----:B------:R1:W-:-:S12]  /*51810*/  STL [R1+0x4514], R182 ;  /* 0x004514b601007387 */ /* 0x0003d80000100800 */
[----:B------:R-:W-:Y:S04]  /*51820*/  STL.64 [R1+0x190], R112 ;  /* 0x0001907001007387 */ /* 0x000fe80000100a00 */
[----:B------:R-:W-:Y:S01]  /*51830*/  STL.64 [R1+0x198], R114 ;  /* 0x0001987201007387 */ /* 0x000fe20000100a00 */
[C---:B---3--:R-:W-:Y:S06]  /*51840*/  HMMA.1688.F32.TF32 R108, R92.reuse, R68, R108 ;  /* 0x000000445c6c723c */ /* 0x048fec000008106c */
[C---:B------:R-:W-:Y:S06]  /*51850*/  HMMA.1688.F32.TF32 R104, R92.reuse, R64, R104 ;  /* 0x000000405c68723c */ /* 0x040fec0000081068 */
[----:B----4-:R-:W-:-:S12]  /*51860*/  HMMA.1688.F32.TF32 R100, R92, R60, R100 ;  /* 0x0000003c5c64723c */ /* 0x010fd80000081064 */
[----:B-1----:R-:W-:Y:S01]  /*51870*/  MOV R182, R111 ;  /* 0x0000006f00b67202 */ /* 0x002fe20000000f00 */
[----:B------:R-:W-:Y:S01]  /*51880*/  HMMA.1688.F32.TF32 R96, R92, R56, R96 ;  /* 0x000000385c60723c */ /* 0x000fe20000081060 */
[----:B------:R-:W-:Y:S02]  /*51890*/  IMAD.MOV.U32 R183, RZ, RZ, R110 ;  /* 0x000000ffffb77224 */ /* 0x000fe400078e006e */
[----:B------:R-:W-:Y:S02]  /*518a0*/  IMAD.MOV.U32 R181, RZ, RZ, R108 ;  /* 0x000000ffffb57224 */ /* 0x000fe400078e006c */
[----:B------:R-:W-:Y:S01]  /*518b0*/  IMAD.MOV.U32 R180, RZ, RZ, R109 ;  /* 0x000000ffffb47224 */ /* 0x000fe200078e006d */
[----:B------:R1:W-:Y:S04]  /*518c0*/  STL [R1+0x4530], R182 ;  /* 0x004530b601007387 */ /* 0x0003e80000100800 */
[----:B------:R2:W-:Y:S04]  /*518d0*/  STL [R1+0x452c], R183 ;  /* 0x00452cb701007387 */ /* 0x0005e80000100800 */
[----:B------:R3:W-:Y:S01]  /*518e0*/  STL [R1+0x4528], R181 ;  /* 0x004528b501007387 */ /* 0x0007e20000100800 */
[----:B-1----:R-:W-:-:S03]  /*518f0*/  IMAD.MOV.U32 R182, RZ, RZ, R100 ;  /* 0x000000ffffb67224 */ /* 0x002fc600078e0064 */
[----:B------:R1:W-:Y:S01]  /*51900*/  STL [R1+0x4524], R180 ;  /* 0x004524b401007387 */ /* 0x0003e20000100800 */
[----:B--2---:R-:W-:-:S03]  /*51910*/  IMAD.MOV.U32 R183, RZ, RZ, R101 ;  /* 0x000000ffffb77224 */ /* 0x004fc600078e0065 */
[----:B------:R-:W-:Y:S01]  /*51920*/  STL.64 [R1+0x160], R104 ;  /* 0x0001606801007387 */ /* 0x000fe20000100a00 */
[----:B---3--:R-:W-:Y:S02]  /*51930*/  IMAD.MOV.U32 R181, RZ, RZ, R102 ;  /* 0x000000ffffb57224 */ /* 0x008fe400078e0066 */
[----:B-1----:R-:W-:Y:S01]  /*51940*/  IMAD.MOV.U32 R180, RZ, RZ, R103 ;  /* 0x000000ffffb47224 */ /* 0x002fe200078e0067 */
[----:B------:R-:W-:Y:S04]  /*51950*/  STL.64 [R1+0x168], R106 ;  /* 0x0001686a01007387 */ /* 0x000fe80000100a00 */
[----:B------:R-:W-:Y:S04]  /*51960*/  STL.64 [R1+0x4540], R182 ;  /* 0x004540b601007387 */ /* 0x000fe80000100a00 */
[----:B------:R-:W-:Y:S04]  /*51970*/  STL.64 [R1+0x4538], R180 ;  /* 0x004538b401007387 */ /* 0x000fe80000100a00 */
[----:B------:R-:W2:Y:S04]  /*51980*/  LDL.LU.64 R176, [R1+0x120] ;  /* 0x0001200001b07983 */ /* 0x000ea80000300a00 */
[----:B------:R-:W2:Y:S04]  /*51990*/  LDL.LU.64 R178, [R1+0x128] ;  /* 0x0001280001b27983 */ /* 0x000ea80000300a00 */
[----:B------:R1:W-:Y:S04]  /*519a0*/  STL.64 [R1+0x130], R96 ;  /* 0x0001306001007387 */ /* 0x0003e80000100a00 */
[----:B------:R3:W-:Y:S04]  /*519b0*/  STL.64 [R1+0x138], R98 ;  /* 0x0001386201007387 */ /* 0x0007e80000100a00 */
[----:B------:R-:W4:Y:S04]  /*519c0*/  LDL.LU.64 R172, [R1+0x110] ;  /* 0x0001100001ac7983 */ /* 0x000f280000300a00 */
[----:B------:R-:W4:Y:S04]  /*519d0*/  LDL.LU.64 R174, [R1+0x118] ;  /* 0x0001180001ae7983 */ /* 0x000f280000300a00 */
[----:B------:R-:W4:Y:S04]  /*519e0*/  LDL.LU.64 R168, [R1+0x100] ;  /* 0x0001000001a87983 */ /* 0x000f280000300a00 */
[----:B------:R-:W4:Y:S04]  /*519f0*/  LDL.LU.64 R170, [R1+0x108] ;  /* 0x0001080001aa7983 */ /* 0x000f280000300a00 */
[----:B-1----:R-:W4:Y:S04]  /*51a00*/  LDL.LU.64 R96, [R1+0xf0] ;  /* 0x0000f00001607983 */ /* 0x002f280000300a00 */
[----:B---3--:R-:W3:Y:S04]  /*51a10*/  LDL.LU.64 R98, [R1+0xf8] ;  /* 0x0000f80001627983 */ /* 0x008ee80000300a00 */
[----:B------:R-:W3:Y:S04]  /*51a20*/  LDL.LU.64 R164, [R1+0xe0] ;  /* 0x0000e00001a47983 */ /* 0x000ee80000300a00 */
        /* <DEDUP_REMOVED lines=20> */
[----:B------:R-:W3:Y:S01]  /*51b70*/  LDL.LU.64 R102, [R1+0x18] ;  /* 0x0000180001667983 */ /* 0x000ee20000300a00 */
[C---:B--2---:R-:W-:Y:S06]  /*51b80*/  HMMA.1688.F32.TF32 R180, R92.reuse, R52, R176 ;  /* 0x000000345cb4723c */ /* 0x044fec00000810b0 */
[C---:B----4-:R-:W-:Y:S06]  /*51b90*/  HMMA.1688.F32.TF32 R176, R92.reuse, R48, R172 ;  /* 0x000000305cb0723c */ /* 0x050fec00000810ac */
[C---:B------:R-:W-:Y:S11]  /*51ba0*/  HMMA.1688.F32.TF32 R172, R92.reuse, R44, R168 ;  /* 0x0000002c5cac723c */ /* 0x040ff600000810a8 */
[----:B------:R-:W-:Y:S04]  /*51bb0*/  STL.64 [R1+0x120], R180 ;  /* 0x000120b401007387 */ /* 0x000fe80000100a00 */
[----:B------:R-:W-:Y:S01]  /*51bc0*/  STL.64 [R1+0x128], R182 ;  /* 0x000128b601007387 */ /* 0x000fe20000100a00 */
[C---:B---3--:R-:W-:Y:S03]  /*51bd0*/  HMMA.1688.F32.TF32 R168, R92.reuse, R40, R96 ;  /* 0x000000285ca8723c */ /* 0x048fe60000081060 */
[----:B------:R-:W-:Y:S04]  /*51be0*/  STL.64 [R1+0x110], R176 ;  /* 0x000110b001007387 */ /* 0x000fe80000100a00 */
[----:B------:R-:W-:Y:S04]  /*51bf0*/  STL.64 [R1+0x118], R178 ;  /* 0x000118b201007387 */ /* 0x000fe80000100a00 */
[----:B------:R-:W2:Y:S04]  /*51c00*/  LDL.LU.64 R96, [R1] ;  /* 0x0000000001607983 */ /* 0x000ea80000300a00 */
[----:B------:R-:W-:Y:S04]  /*51c10*/  STL.64 [R1+0x100], R172 ;  /* 0x000100ac01007387 */ /* 0x000fe80000100a00 */
[----:B------:R-:W-:Y:S04]  /*51c20*/  STL.64 [R1+0x108], R174 ;  /* 0x000108ae01007387 */ /* 0x000fe80000100a00 */
[----:B------:R-:W2:Y:S01]  /*51c30*/  LDL.LU.64 R98, [R1+0x8] ;  /* 0x0000080001627983 */ /* 0x000ea20000300a00 */
[C---:B------:R-:W-:Y:S06]  /*51c40*/  HMMA.1688.F32.TF32 R164, R92.reuse, R36, R164 ;  /* 0x000000245ca4723c */ /* 0x040fec00000810a4 */
[C---:B------:R-:W-:Y:S06]  /*51c50*/  HMMA.1688.F32.TF32 R156, R92.reuse, R32, R156 ;  /* 0x000000205c9c723c */ /* 0x040fec000008109c */
[C---:B------:R-:W-:Y:S06]  /*51c60*/  HMMA.1688.F32.TF32 R152, R92.reuse, R28, R152 ;  /* 0x0000001c5c98723c */ /* 0x040fec0000081098 */
[C---:B------:R-:W-:Y:S06]  /*51c70*/  HMMA.1688.F32.TF32 R148, R92.reuse, R24, R148 ;  /* 0x000000185c94723c */ /* 0x040fec0000081094 */
[C---:B------:R-:W-:Y:S06]  /*51c80*/  HMMA.1688.F32.TF32 R144, R92.reuse, R20, R144 ;  /* 0x000000145c90723c */ /* 0x040fec0000081090 */
[----:B------:R-:W-:Y:S06]  /*51c90*/  HMMA.1688.F32.TF32 R140, R92, R16, R140 ;  /* 0x000000105c8c723c */ /* 0x000fec000008108c */
[C---:B------:R-:W-:Y:S06]  /*51ca0*/  HMMA.1688.F32.TF32 R116, R160.reuse, R120, R116 ;  /* 0x00000078a074723c */ /* 0x040fec0000081074 */
[C---:B------:R-:W-:Y:S01]  /*51cb0*/  HMMA.1688.F32.TF32 R92, R160.reuse, R124, R112 ;  /* 0x0000007ca05c723c */ /* 0x040fe20000081070 */
        /* <DEDUP_REMOVED lines=17> */
[----:B------:R1:W-:Y:S02]  /*51dd0*/  STL.64 [R1+0x78], R94 ;  /* 0x0000785e01007387 */ /* 0x0003e40000100a00 */
[C---:B-1----:R-:W-:Y:S06]  /*51de0*/  HMMA.1688.F32.TF32 R92, R160.reuse, R136, R100 ;  /* 0x00000088a05c723c */ /* 0x042fec0000081064 */
[C---:B------:R-:W-:Y:S06]  /*51df0*/  HMMA.1688.F32.TF32 R108, R160.reuse, R128, R108 ;  /* 0x00000080a06c723c */ /* 0x040fec000008106c */
[----:B------:R-:W-:-:S12]  /*51e00*/  HMMA.1688.F32.TF32 R104, R160, R132, R104 ;  /* 0x00000084a068723c */ /* 0x000fd80000081068 */
[----:B------:R-:W-:Y:S01]  /*51e10*/  IMAD.MOV.U32 R128, RZ, RZ, R92 ;  /* 0x000000ffff807224 */ /* 0x000fe200078e005c */
[----:B------:R-:W-:Y:S01]  /*51e20*/  MOV R129, R93 ;  /* 0x0000005d00817202 */ /* 0x000fe20000000f00 */
[----:B------:R-:W-:Y:S02]  /*51e30*/  IMAD.MOV.U32 R133, RZ, RZ, R94 ;  /* 0x000000ffff857224 */ /* 0x000fe400078e005e */
[----:B------:R-:W-:Y:S01]  /*51e40*/  IMAD.MOV.U32 R132, RZ, RZ, R95 ;  /* 0x000000ffff847224 */ /* 0x000fe200078e005f */
[C---:B------:R-:W-:Y:S01]  /*51e50*/  HMMA.1688.F32.TF32 R248, R160.reuse, R200, R248 ;  /* 0x000000c8a0f8723c */ /* 0x040fe200000810f8 */
[----:B------:R-:W-:Y:S04]  /*51e60*/  STL.64 [R1+0x60], R108 ;  /* 0x0000606c01007387 */ /* 0x000fe80000100a00 */
[----:B------:R-:W-:Y:S01]  /*51e70*/  STL.64 [R1+0x68], R110 ;  /* 0x0000686e01007387 */ /* 0x000fe20000100a00 */
[C---:B------:R-:W-:Y:S03]  /*51e80*/  HMMA.1688.F32.TF32 R216, R160.reuse, R204, R216 ;  /* 0x000000cca0d8723c */ /* 0x040fe600000810d8 */
[----:B------:R1:W-:Y:S03]  /*51e90*/  STL.64 [R1+0x50], R104 ;  /* 0x0000506801007387 */ /* 0x0003e60000100a00 */
[C---:B------:R-:W-:Y:S01]  /*51ea0*/  HMMA.1688.F32.TF32 R220, R160.reuse, R208, R220 ;  /* 0x000000d0a0dc723c */ /* 0x040fe200000810dc */
[----:B------:R3:W-:Y:S04]  /*51eb0*/  STL.64 [R1+0x58], R106 ;  /* 0x0000586a01007387 */ /* 0x0007e80000100a00 */
[----:B------:R4:W-:Y:S01]  /*51ec0*/  STL [R1+0x4458], R128 ;  /* 0x0044588001007387 */ /* 0x0009e20000100800 */
[C---:B------:R-:W-:Y:S06]  /*51ed0*/  HMMA.1688.F32.TF32 R224, R160.reuse, R212, R224 ;  /* 0x000000d4a0e0723c */ /* 0x040fec00000810e0 */
[----:B--2---:R-:W-:Y:S01]  /*51ee0*/  HMMA.1688.F32.TF32 R92, R160, R184, R96 ;  /* 0x000000b8a05c723c */ /* 0x004fe20000081060 */
[----:B------:R-:W2:Y:S04]  /*51ef0*/  LDL.LU.64 R96, [R1+0x360] ;  /* 0x0003600001607983 */ /* 0x000ea80000300a00 */
[----:B------:R-:W2:Y:S04]  /*51f00*/  LDL.LU.64 R98, [R1+0x368] ;  /* 0x0003680001627983 */ /* 0x000ea80000300a00 */
[----:B------:R-:W2:Y:S04]  /*51f10*/  LDL.LU.64 R100, [R1+0x340] ;  /* 0x0003400001647983 */ /* 0x000ea80000300a00 */
[----:B------:R-:W2:Y:S04]  /*51f20*/  LDL.LU.64 R102, [R1+0x348] ;  /* 0x0003480001667983 */ /* 0x000ea80000300a00 */
[----:B-1----:R-:W2:Y:S04]  /*51f30*/  LDL.LU.64 R104, [R1+0x320] ;  /* 0x0003200001687983 */ /* 0x002ea80000300a00 */
[----:B---3--:R-:W3:Y:S03]  /*51f40*/  LDL.LU.64 R106, [R1+0x328] ;  /* 0x00032800016a7983 */ /* 0x008ee60000300a00 */
[----:B------:R-:W-:Y:S01]  /*51f50*/  IMAD.MOV.U32 R124, RZ, RZ, R92 ;  /* 0x000000ffff7c7224 */ /* 0x000fe200078e005c */
[----:B------:R-:W-:Y:S01]  /*51f60*/  MOV R136, R95 ;  /* 0x0000005f00887202 */ /* 0x000fe20000000f00 */
[----:B------:R-:W-:Y:S01]  /*51f70*/  IMAD.MOV.U32 R125, RZ, RZ, R93 ;  /* 0x000000ffff7d7224 */ /* 0x000fe200078e005d */
[----:B------:R-:W3:Y:S01]  /*51f80*/  LDL.LU.64 R108, [R1+0x300] ;  /* 0x00030000016c7983 */ /* 0x000ee20000300a00 */
[----:B------:R-:W-:-:S02]  /*51f90*/  IMAD.MOV.U32 R137, RZ, RZ, R94 ;  /* 0x000000ffff897224 */ /* 0x000fc400078e005e */
[----:B------:R-:W-:Y:S01]  /*51fa0*/  HMMA.1688.F32.TF32 R92, R160, R188, R244 ;  /* 0x000000bca05c723c */ /* 0x000fe200000810f4 */
[----:B------:R-:W3:-:S15]  /*51fb0*/  LDL.LU.64 R110, [R1+0x308] ;  /* 0x00030800016e7983 */ /* 0x000ede0000300a00 */
[----:B------:R-:W-:-:S08]  /*51fc0*/  NOP ;  /* 0x0000000000007918 */ /* 0x000fd00000000000 */
[----:B------:R-:W-:Y:S02]  /*51fd0*/  IMAD.MOV.U32 R120, RZ, RZ, R92 ;  /* 0x000000ffff787224 */ /* 0x000fe400078e005c */
[----:B------:R-:W-:Y:S02]  /*51fe0*/  IMAD.MOV.U32 R121, RZ, RZ, R93 ;  /* 0x000000ffff797224 */ /* 0x000fe400078e005d */
[----:B------:R-:W-:Y:S02]  /*51ff0*/  IMAD.MOV.U32 R185, RZ, RZ, R94 ;  /* 0x000000ffffb97224 */ /* 0x000fe400078e005e */
[----:B------:R-:W-:Y:S02]  /*52000*/  IMAD.MOV.U32 R184, RZ, RZ, R95 ;  /* 0x000000ffffb87224 */ /* 0x000fe400078e005f */
[----:B------:R-:W-:Y:S01]  /*52010*/  HMMA.1688.F32.TF32 R92, R160, R192, R240 ;  /* 0x000000c0a05c723c */ /* 0x000fe200000810f0 */
[----:B------:R-:W-:Y:S04]  /*52020*/  STL.64 [R1+0x43a0], R250 ;  /* 0x0043a0fa01007387 */ /* 0x000fe80000100a00 */
[----:B------:R-:W-:-:S15]  /*52030*/  STL.64 [R1+0x4398], R248 ;  /* 0x004398f801007387 */ /* 0x000fde0000100a00 */
[----:B------:R-:W-:-:S04]  /*52040*/  NOP ;  /* 0x0000000000007918 */ /* 0x000fc80000000000 */
[----:B------:R-:W-:Y:S01]  /*52050*/  IMAD.MOV.U32 R193, RZ, RZ, R92 ;  /* 0x000000ffffc17224 */ /* 0x000fe200078e005c */
[----:B------:R-:W-:Y:S01]  /*52060*/  MOV R192, R93 ;  /* 0x0000005d00c07202 */ /* 0x000fe20000000f00 */
[----:B------:R-:W-:Y:S02]  /*52070*/  IMAD.MOV.U32 R189, RZ, RZ, R94 ;  /* 0x000000ffffbd7224 */ /* 0x000fe400078e005e */
[----:B------:R-:W-:Y:S02]  /*52080*/  IMAD.MOV.U32 R188, RZ, RZ, R95 ;  /* 0x000000ffffbc7224 */ /* 0x000fe400078e005f */
[----:B------:R-:W-:Y:S01]  /*52090*/  HMMA.1688.F32.TF32 R92, R160, R196, R236 ;  /* 0x000000c4a05c723c */ /* 0x000fe200000810ec */
[----:B------:R-:W-:Y:S04]  /*520a0*/  STL.64 [R1+0x43b0], R218 ;  /* 0x0043b0da01007387 */ /* 0x000fe80000100a00 */
[----:B------:R-:W-:Y:S04]  /*520b0*/  STL.64 [R1+0x43a8], R216 ;  /* 0x0043a8d801007387 */ /* 0x000fe80000100a00 */
[----:B------:R-:W-:Y:S04]  /*520c0*/  STL.64 [R1+0x43c0], R222 ;  /* 0x0043c0de01007387 */ /* 0x000fe80000100a00 */
[----:B------:R-:W-:Y:S04]  /*520d0*/  STL.64 [R1+0x43b8], R220 ;  /* 0x0043b8dc01007387 */ /* 0x000fe80000100a00 */
[----:B------:R-:W-:Y:S04]  /*520e0*/  STL.64 [R1+0x43d0], R226 ;  /* 0x0043d0e201007387 */ /* 0x000fe80000100a00 */
[----:B------:R-:W-:Y:S03]  /*520f0*/  STL.64 [R1+0x43c8], R224 ;  /* 0x0043c8e001007387 */ /* 0x000fe60000100a00 */
[----:B----4-:R-:W-:Y:S01]  /*52100*/  IMAD.MOV.U32 R128, RZ, RZ, R92 ;  /* 0x000000ffff807224 */ /* 0x010fe200078e005c */
[----:B------:R-:W-:Y:S01]  /*52110*/  MOV R196, R95 ;  /* 0x0000005f00c47202 */ /* 0x000fe20000000f00 */
[----:B------:R-:W-:-:S02]  /*52120*/  IMAD.MOV.U32 R252, RZ, RZ, R93 ;  /* 0x000000fffffc7224 */ /* 0x000fc400078e005d */
[----:B------:R-:W-:Y:S01]  /*52130*/  IMAD.MOV.U32 R197, RZ, RZ, R94 ;  /* 0x000000ffffc57224 */ /* 0x000fe200078e005e */
[----:B------:R-:W4:Y:S04]  /*52140*/  LDL.LU.64 R92, [R1+0x2e0] ;  /* 0x0002e000015c7983 */ /* 0x000f280000300a00 */
[----:B------:R-:W4:Y:S01]  /*52150*/  LDL.LU.64 R94, [R1+0x2e8] ;  /* 0x0002e800015e7983 */ /* 0x000f220000300a00 */
[C---:B------:R-:W-:Y:S06]  /*52160*/  HMMA.1688.F32.TF32 R88, R160.reuse, R80, R88 ;  /* 0x00000050a058723c */ /* 0x040fec0000081058 */
[----:B------:R-:W-:-:S15]  /*52170*/  HMMA.1688.F32.TF32 R244, R160, R76, R84 ;  /* 0x0000004ca0f4723c */ /* 0x000fde0000081054 */
[----:B------:R-:W-:-:S03]  /*52180*/  NOP ;  /* 0x0000000000007918 */ /* 0x000fc60000000000 */
[----:B------:R-:W-:Y:S02]  /*52190*/  IMAD.MOV.U32 R81, RZ, RZ, R88 ;  /* 0x000000ffff517224 */ /* 0x000fe400078e0058 */
[----:B------:R-:W-:Y:S02]  /*521a0*/  IMAD.MOV.U32 R80, RZ, RZ, R89 ;  /* 0x000000ffff507224 */ /* 0x000fe400078e0059 */
[----:B------:R-:W-:Y:S02]  /*521b0*/  IMAD.MOV.U32 R3, RZ, RZ, R90 ;  /* 0x000000ffff037224 */ /* 0x000fe400078e005a */
[----:B------:R-:W-:Y:S01]  /*521c0*/  IMAD.MOV.U32 R0, RZ, RZ, R91 ;  /* 0x000000ffff007224 */ /* 0x000fe200078e005b */
[----:B------:R-:W-:Y:S04]  /*521d0*/  STL.64 [R1+0x43e0], R246 ;  /* 0x0043e0f601007387 */ /* 0x000fe80000100a00 */
[----:B------:R-:W-:Y:S01]  /*521e0*/  STL.64 [R1+0x43d8], R244 ;  /* 0x0043d8f401007387 */ /* 0x000fe20000100a00 */
[C---:B--2---:R-:W-:Y:S03]  /*521f0*/  HMMA.1688.F32.TF32 R240, R160.reuse, R12, R96 ;  /* 0x0000000ca0f0723c */ /* 0x044fe60000081060 */
[----:B------:R-:W2:Y:S04]  /*52200*/  LDL.LU.64 R96, [R1+0x2c0] ;  /* 0x0002c00001607983 */ /* 0x000ea80000300a00 */
[----:B------:R-:W2:Y:S01]  /*52210*/  LDL.LU.64 R98, [R1+0x2c8] ;  /* 0x0002c80001627983 */ /* 0x000ea20000300a00 */
[C---:B------:R-:W-:Y:S06]  /*52220*/  HMMA.1688.F32.TF32 R236, R160.reuse, R8, R100 ;  /* 0x00000008a0ec723c */ /* 0x040fec0000081064 */
[C---:B---3--:R-:W-:Y:S06]  /*52230*/  HMMA.1688.F32.TF32 R84, R160.reuse, R72, R104 ;  /* 0x00000048a054723c */ /* 0x048fec0000081068 */
[C---:B------:R-:W-:Y:S03]  /*52240*/  HMMA.1688.F32.TF32 R88, R160.reuse, R68, R108 ;  /* 0x00000044a058723c */ /* 0x040fe6000008106c */
[----:B------:R-:W-:Y:S04]  /*52250*/  STL.64 [R1+0x43f0], R242 ;  /* 0x0043f0f201007387 */ /* 0x000fe80000100a00 */
[----:B------:R-:W-:Y:S04]  /*52260*/  STL.64 [R1+0x43e8], R240 ;  /* 0x0043e8f001007387 */ /* 0x000fe80000100a00 */
[----:B------:R-:W3:Y:S04]  /*52270*/  LDL.LU.64 R100, [R1+0x2a0] ;  /* 0x0002a00001647983 */ /* 0x000ee80000300a00 */
[----:B------:R-:W3:Y:S04]  /*52280*/  LDL.LU.64 R102, [R1+0x2a8] ;  /* 0x0002a80001667983 */ /* 0x000ee80000300a00 */
        /* <DEDUP_REMOVED lines=8> */
[----:B------:R-:W3:Y:S04]  /*52310*/  LDL.LU.64 R112, [R1+0x260] ;  /* 0x0002600001707983 */ /* 0x000ee80000300a00 */
[----:B------:R-:W3:Y:S04]  /*52320*/  LDL.LU.64 R114, [R1+0x268] ;  /* 0x0002680001727983 */ /* 0x000ee80000300a00 */
        /* <DEDUP_REMOVED lines=9> */
[----:B------:R-:W3:Y:S01]  /*523c0*/  LDL.LU.64 R150, [R1+0x228] ;  /* 0x0002280001967983 */ /* 0x000ee20000300a00 */
[----:B----4-:R-:W-:-:S15]  /*523d0*/  HMMA.1688.F32.TF32 R92, R160, R64, R92 ;  /* 0x00000040a05c723c */ /* 0x010fde000008105c */
[----:B------:R-:W-:-:S08]  /*523e0*/  NOP ;  /* 0x0000000000007918 */ /* 0x000fd00000000000 */
[----:B------:R-:W-:Y:S04]  /*523f0*/  STL.64 [R1+0x4430], R94 ;  /* 0x0044305e01007387 */ /* 0x000fe80000100a00 */
[----:B------:R1:W-:Y:S04]  /*52400*/  STL.64 [R1+0x4428], R92 ;  /* 0x0044285c01007387 */ /* 0x0003e80000100a00 */
[----:B-1----:R-:W4:Y:S04]  /*52410*/  LDL.LU.64 R92, [R1+0x210] ;  /* 0x00021000015c7983 */ /* 0x002f280000300a00 */
[----:B------:R-:W4:Y:S04]  /*52420*/  LDL.LU.64 R94, [R1+0x218] ;  /* 0x00021800015e7983 */ /* 0x000f280000300a00 */
[----:B------:R-:W4:Y:S04]  /*52430*/  LDL.LU.64 R88, [R1+0x200] ;  /* 0x0002000001587983 */ /* 0x000f280000300a00 */
[----:B------:R-:W4:Y:S01]  /*52440*/  LDL.LU.64 R90, [R1+0x208] ;  /* 0x00020800015a7983 */ /* 0x000f220000300a00 */
        /* <DEDUP_REMOVED lines=10> */
[C---:B--2---:R-:W-:Y:S06]  /*524f0*/  HMMA.1688.F32.TF32 R96, R160.reuse, R60, R96 ;  /* 0x0000003ca060723c */ /* 0x044fec0000081060 */
[C---:B---3--:R-:W-:Y:S06]  /*52500*/  HMMA.1688.F32.TF32 R100, R160.reuse, R56, R100 ;  /* 0x00000038a064723c */ /* 0x048fec0000081064 */
[C---:B------:R-:W-:Y:S11]  /*52510*/  HMMA.1688.F32.TF32 R104, R160.reuse, R52, R104 ;  /* 0x00000034a068723c */ /* 0x040ff60000081068 */
[----:B------:R1:W-:Y:S01]  /*52520*/  STL.64 [R1+0x4440], R98 ;  /* 0x0044406201007387 */ /* 0x0003e20000100a00 */
[C---:B------:R-:W-:Y:S06]  /*52530*/  HMMA.1688.F32.TF32 R108, R160.reuse, R48, R108 ;  /* 0x00000030a06c723c */ /* 0x040fec000008106c */
[C---:B------:R-:W-:Y:S06]  /*52540*/  HMMA.1688.F32.TF32 R112, R160.reuse, R44, R112 ;  /* 0x0000002ca070723c */ /* 0x040fec0000081070 */
[C---:B------:R-:W-:Y:S01]  /*52550*/  HMMA.1688.F32.TF32 R116, R160.reuse, R40, R116 ;  /* 0x00000028a074723c */ /* 0x040fe20000081074 */
[----:B------:R2:W-:Y:S04]  /*52560*/  STL.64 [R1+0x4438], R96 ;  /* 0x0044386001007387 */ /* 0x0005e80000100a00 */
[----:B------:R-:W3:Y:S04]  /*52570*/  LDL.LU.64 R84, [R1+0x170] ;  /* 0x0001700001547983 */ /* 0x000ee80000300a00 */
[----:B------:R-:W3:Y:S01]  /*52580*/  LDL.LU.64 R86, [R1+0x178] ;  /* 0x0001780001567983 */ /* 0x000ee20000300a00 */
        /* <DEDUP_REMOVED lines=9> */
[----:B------:R-:W-:Y:S04]  /*52620*/  STL.64 [R1+0x4488], R114 ;  /* 0x0044887201007387 */ /* 0x000fe80000100a00 */
[----:B------:R2:W-:Y:S01]  /*52630*/  STL.64 [R1+0x4480], R112 ;  /* 0x0044807001007387 */ /* 0x0005e20000100a00 */
[C---:B----4-:R-:W-:Y:S06]  /*52640*/  HMMA.1688.F32.TF32 R152, R160.reuse, R24, R92 ;  /* 0x00000018a098723c */ /* 0x050fec000008105c */
[----:B------:R-:W-:Y:S01]  /*52650*/  HMMA.1688.F32.TF32 R156, R160, R20, R88 ;  /* 0x00000014a09c723c */ /* 0x000fe20000081058 */
[----:B------:R-:W-:Y:S04]  /*52660*/  STL.64 [R1+0x4498], R118 ;  /* 0x0044987601007387 */ /* 0x000fe80000100a00 */
[----:B------:R-:W-:Y:S04]  /*52670*/  STL.64 [R1+0x4490], R116 ;  /* 0x0044907401007387 */ /* 0x000fe80000100a00 */
[----:B------:R4:W-:Y:S04]  /*52680*/  STL.64 [R1+0x44a8], R142 ;  /* 0x0044a88e01007387 */ /* 0x0009e80000100a00 */
[----:B------:R4:W-:Y:S04]  /*52690*/  STL.64 [R1+0x44a0], R140 ;  /* 0x0044a08c01007387 */ /* 0x0009e80000100a00 */
[----:B------:R-:W-:Y:S04]  /*526a0*/  STL.64 [R1+0x44b8], R146 ;  /* 0x0044b89201007387 */ /* 0x000fe80000100a00 */
[----:B------:R4:W-:Y:S04]  /*526b0*/  STL.64 [R1+0x44b0], R144 ;  /* 0x0044b09001007387 */ /* 0x0009e80000100a00 */
[----:B------:R4:W-:Y:S04]  /*526c0*/  STL.64 [R1+0x44c8], R150 ;  /* 0x0044c89601007387 */ /* 0x0009e80000100a00 */
[----:B------:R4:W-:Y:S04]  /*526d0*/  STL.64 [R1+0x44c0], R148 ;  /* 0x0044c09401007387 */ /* 0x0009e80000100a00 */
[----:B------:R4:W-:Y:S04]  /*526e0*/  STL.64 [R1+0x4550], R154 ;  /* 0x0045509a01007387 */ /* 0x0009e80000100a00 */
[----:B------:R4:W-:Y:S04]  /*526f0*/  STL.64 [R1+0x4548], R152 ;  /* 0x0045489801007387 */ /* 0x0009e80000100a00 */
[----:B------:R4:W-:Y:S04]  /*52700*/  STL.64 [R1+0x4560], R158 ;  /* 0x0045609e01007387 */ /* 0x0009e80000100a00 */
[----:B------:R4:W-:Y:S04]  /*52710*/  STL.64 [R1+0x4558], R156 ;  /* 0x0045589c01007387 */ /* 0x0009e80000100a00 */
[----:B------:R-:W2:Y:S04]  /*52720*/  LDL.LU R168, [R1+0xa90] ;  /* 0x000a900001a87983 */ /* 0x000ea80000300800 */
[----:B------:R-:W2:Y:S04]  /*52730*/  LDL.LU R169, [R1+0xa94] ;  /* 0x000a940001a97983 */ /* 0x000ea80000300800 */
[----:B------:R-:W2:Y:S04]  /*52740*/  LDL.LU R170, [R1+0xa98] ;  /* 0x000a980001aa7983 */ /* 0x000ea80000300800 */
[----:B------:R-:W2:Y:S04]  /*52750*/  LDL.LU R171, [R1+0xa9c] ;  /* 0x000a9c0001ab7983 */ /* 0x000ea80000300800 */
[----:B------:R-:W4:Y:S04]  /*52760*/  LDL.LU R164, [R1+0xaa0] ;  /* 0x000aa00001a47983 */ /* 0x000f280000300800 */
[----:B------:R-:W4:Y:S04]  /*52770*/  LDL.LU R165, [R1+0xaa4] ;  /* 0x000aa40001a57983 */ /* 0x000f280000300800 */
[----:B------:R-:W4:Y:S04]  /*52780*/  LDL.LU R166, [R1+0xaa8] ;  /* 0x000aa80001a67983 */ /* 0x000f280000300800 */
[----:B------:R-:W4:Y:S04]  /*52790*/  LDL.LU R167, [R1+0xaac] ;  /* 0x000aac0001a77983 */ /* 0x000f280000300800 */
        /* <DEDUP_REMOVED lines=18> */
[----:B------:R-:W4:Y:S04]  /*528c0*/  LDL.LU R126, [R1+0x477c] ;  /* 0x00477c00017e7983 */ /* 0x000f280000300800 */
[----:B------:R-:W4:Y:S04]  /*528d0*/  LDL.LU R122, [R1+0x4778] ;  /* 0x00477800017a7983 */ /* 0x000f280000300800 */
[----:B------:R-:W4:Y:S04]  /*528e0*/  LDL.LU R123, [R1+0x4774] ;  /* 0x00477400017b7983 */ /* 0x000f280000300800 */
[----:B------:R-:W4:Y:S01]  /*528f0*/  LDL.LU R127, [R1+0x4770] ;  /* 0x00477000017f7983 */ /* 0x000f220000300800 */
[----:B------:R-:W-:-:S02]  /*52900*/  IMAD.MOV.U32 R182, RZ, RZ, R5 ;  /* 0x000000ffffb67224 */ /* 0x000fc400078e0005 */
[----:B------:R-:W-:Y:S01]  /*52910*/  IMAD.MOV.U32 R183, RZ, RZ, R4 ;  /* 0x000000ffffb77224 */ /* 0x000fe200078e0004 */
[----:B---3--:R-:W-:Y:S01]  /*52920*/  HMMA.1688.F32.TF32 R160, R160, R16, R84 ;  /* 0x00000010a0a0723c */ /* 0x008fe20000081054 */
[----:B------:R-:W-:-:S15]  /*52930*/  IMAD.MOV.U32 R244, RZ, RZ, R50 ;  /* 0x000000fffff47224 */ /* 0x000fde00078e0032 */
[----:B------:R-:W-:-:S07]  /*52940*/  NOP ;  /* 0x0000000000007918 */ /* 0x000fce0000000000 */
[----:B------:R3:W-:Y:S04]  /*52950*/  STL.64 [R1+0x4570], R162 ;  /* 0x004570a201007387 */ /* 0x0007e80000100a00 */
[----:B------:R3:W-:Y:S01]  /*52960*/  STL.64 [R1+0x4568], R160 ;  /* 0x004568a001007387 */ /* 0x0007e20000100a00 */
[----:B------:R-:W-:Y:S01]  /*52970*/  IMAD.MOV.U32 R245, RZ, RZ, R51 ;  /* 0x000000fffff57224 */ /* 0x000fe200078e0033 */
[----:B------:R-:W-:Y:S01]  /*52980*/  MOV R247, R22 ;  /* 0x0000001600f77202 */ /* 0x000fe20000000f00 */
[----:B------:R-:W-:Y:S02]  /*52990*/  IMAD.MOV.U32 R246, RZ, RZ, R23 ;  /* 0x000000fffff67224 */ /* 0x000fe400078e0017 */
[----:B------:R-:W-:Y:S02]  /*529a0*/  IMAD.MOV.U32 R240, RZ, RZ, R42 ;  /* 0x000000fffff07224 */ /* 0x000fe400078e002a */
[----:B------:R-:W-:Y:S01]  /*529b0*/  IMAD.MOV.U32 R241, RZ, RZ, R43 ;  /* 0x000000fffff17224 */ /* 0x000fe200078e002b */
[C---:B--2---:R-:W-:Y:S06]  /*529c0*/  HMMA.1688.F32.TF32 R84, R228.reuse, R138, R220 ;  /* 0x0000008ae454723c */ /* 0x044fec00000810dc */
[C---:B----4-:R-:W-:Y:S06]  /*529d0*/  HMMA.1688.F32.TF32 R176, R228.reuse, R134, R176 ;  /* 0x00000086e4b0723c */ /* 0x050fec00000810b0 */
[----:B------:R-:W-:-:S12]  /*529e0*/  HMMA.1688.F32.TF32 R172, R228, R130, R172 ;  /* 0x00000082e4ac723c */ /* 0x000fd800000810ac */
[----:B------:R-:W-:Y:S01]  /*529f0*/  IMAD.MOV.U32 R9, RZ, RZ, R84 ;  /* 0x000000ffff097224 */ /* 0x000fe200078e0054 */
[----:B------:R-:W-:Y:S01]  /*52a00*/  MOV R8, R85 ;  /* 0x0000005500087202 */ /* 0x000fe20000000f00 */
[----:B------:R-:W-:Y:S01]  /*52a10*/  HMMA.1688.F32.TF32 R164, R228, R122, R164 ;  /* 0x0000007ae4a4723c */ /* 0x000fe200000810a4 */
[----:B------:R-:W-:Y:S02]  /*52a20*/  IMAD.MOV.U32 R5, RZ, RZ, R86 ;  /* 0x000000ffff057224 */ /* 0x000fe400078e0056 */
[----:B------:R-:W-:-:S03]  /*52a30*/  IMAD.MOV.U32 R4, RZ, RZ, R87 ;  /* 0x000000ffff047224 */ /* 0x000fc600078e0057 */
[C---:B------:R-:W-:Y:S06]  /*52a40*/  HMMA.1688.F32.TF32 R168, R228.reuse, R126, R168 ;  /* 0x0000007ee4a8723c */ /* 0x040fec00000810a8 */
[----:B------:R-:W-:Y:S11]  /*52a50*/  HMMA.1688.F32.TF32 R84, R228, R186, R216 ;  /* 0x000000bae454723c */ /* 0x000ff600000810d8 */
[----:B------:R-:W-:Y:S04]  /*52a60*/  STL.64 [R1+0x4580], R166 ;  /* 0x004580a601007387 */ /* 0x000fe80000100a00 */
[----:B------:R-:W-:Y:S04]  /*52a70*/  STL.64 [R1+0x4578], R164 ;  /* 0x004578a401007387 */ /* 0x000fe80000100a00 */
[----:B------:R-:W-:Y:S04]  /*52a80*/  STL.64 [R1+0x4590], R170 ;  /* 0x004590aa01007387 */ /* 0x000fe80000100a00 */
[----:B------:R-:W-:Y:S01]  /*52a90*/  STL.64 [R1+0x4588], R168 ;  /* 0x004588a801007387 */ /* 0x000fe20000100a00 */
[----:B------:R-:W-:Y:S01]  /*52aa0*/  IMAD.MOV.U32 R17, RZ, RZ, R84 ;  /* 0x000000ffff117224 */ /* 0x000fe200078e0054 */
[----:B------:R-:W-:Y:S01]  /*52ab0*/  MOV R12, R87 ;  /* 0x00000057000c7202 */ /* 0x000fe20000000f00 */
[----:B------:R-:W-:Y:S01]  /*52ac0*/  IMAD.MOV.U32 R16, RZ, RZ, R85 ;  /* 0x000000ffff107224 */ /* 0x000fe200078e0055 */
[----:B------:R-:W-:Y:S01]  /*52ad0*/  STL.64 [R1+0x45a0], R174 ;  /* 0x0045a0ae01007387 */ /* 0x000fe20000100a00 */
[----:B------:R-:W-:-:S02]  /*52ae0*/  IMAD.MOV.U32 R13, RZ, RZ, R86 ;  /* 0x000000ffff0d7224 */ /* 0x000fc400078e0056 */
[----:B------:R-:W-:Y:S01]  /*52af0*/  HMMA.1688.F32.TF32 R84, R228, R190, R248 ;  /* 0x000000bee454723c */ /* 0x000fe200000810f8 */
[----:B------:R-:W-:Y:S04]  /*52b00*/  STL.64 [R1+0x4598], R172 ;  /* 0x004598ac01007387 */ /* 0x000fe80000100a00 */
[----:B------:R-:W-:Y:S02]  /*52b10*/  STL.64 [R1+0x45b0], R178 ;  /* 0x0045b0b201007387 */ /* 0x000fe40000100a00 */
[----:B------:R-:W-:Y:S02]  /*52b20*/  IMAD.MOV.U32 R248, RZ, RZ, R58 ;  /* 0x000000fffff87224 */ /* 0x000fe400078e003a */
[----:B------:R-:W-:Y:S01]  /*52b30*/  STL.64 [R1+0x45a8], R176 ;  /* 0x0045a8b001007387 */ /* 0x000fe20000100a00 */
[----:B------:R-:W-:Y:S01]  /*52b40*/  IMAD.MOV.U32 R249, RZ, RZ, R59 ;  /* 0x000000fffff97224 */ /* 0x000fe200078e003b */
[----:B------:R-:W-:Y:S01]  /*52b50*/  MOV R251, R78 ;  /* 0x0000004e00fb7202 */ /* 0x000fe20000000f00 */
[----:B------:R-:W-:Y:S01]  /*52b60*/  IMAD.MOV.U32 R250, RZ, RZ, R79 ;  /* 0x000000fffffa7224 */ /* 0x000fe200078e004f */
[----:B------:R-:W2:Y:S01]  /*52b70*/  LDL.LU R58, [R1+0x476c] ;  /* 0x00476c00013a7983 */ /* 0x000ea20000300800 */
[----:B------:R-:W-:-:S03]  /*52b80*/  IMAD.MOV.U32 R216, RZ, RZ, R15 ;  /* 0x000000ffffd87224 */ /* 0x000fc600078e000f */
[----:B------:R-:W4:Y:S01]  /*52b90*/  LDL.LU R59, [R1+0x4768] ;  /* 0x00476800013b7983 */ /* 0x000f220000300800 */
[----:B------:R-:W-:-:S03]  /*52ba0*/  IMAD.MOV.U32 R217, RZ, RZ, R14 ;  /* 0x000000ffffd97224 */ /* 0x000fc600078e000e */
[----:B------:R-:W3:Y:S01]  /*52bb0*/  LDL.LU R79, [R1+0x4764] ;  /* 0x00476400014f7983 */ /* 0x000ee20000300800 */
[----:B------:R-:W-:-:S03]  /*52bc0*/  IMAD.MOV.U32 R218, RZ, RZ, R54 ;  /* 0x000000ffffda7224 */ /* 0x000fc600078e0036 */
[----:B------:R-:W3:Y:S01]  /*52bd0*/  LDL.LU R78, [R1+0x4760] ;  /* 0x00476000014e7983 */ /* 0x000ee20000300800 */
[----:B------:R-:W-:-:S03]  /*52be0*/  IMAD.MOV.U32 R219, RZ, RZ, R55 ;  /* 0x000000ffffdb7224 */ /* 0x000fc600078e0037 */
[----:B------:R-:W3:Y:S01]  /*52bf0*/  LDL.LU R15, [R1+0x475c] ;  /* 0x00475c00010f7983 */ /* 0x000ee20000300800 */
[----:B------:R-:W-:-:S03]  /*52c00*/  IMAD.MOV.U32 R220, RZ, RZ, R66 ;  /* 0x000000ffffdc7224 */ /* 0x000fc600078e0042 */
[----:B------:R-:W3:Y:S01]  /*52c10*/  LDL.LU R14, [R1+0x4758] ;  /* 0x00475800010e7983 */ /* 0x000ee20000300800 */
[----:B------:R-:W-:-:S03]  /*52c20*/  MOV R221, R67 ;  /* 0x0000004300dd7202 */ /* 0x000fc60000000f00 */
[----:B------:R-:W3:Y:S01]  /*52c30*/  LDL.LU R54, [R1+0x4754] ;  /* 0x0047540001367983 */ /* 0x000ee20000300800 */
[----:B------:R-:W-:-:S03]  /*52c40*/  IMAD.MOV.U32 R222, RZ, RZ, R46 ;  /* 0x000000ffffde7224 */ /* 0x000fc600078e002e */
[----:B------:R-:W3:Y:S01]  /*52c50*/  LDL.LU R55, [R1+0x4750] ;  /* 0x0047500001377983 */ /* 0x000ee20000300800 */
[----:B------:R-:W-:-:S03]  /*52c60*/  IMAD.MOV.U32 R223, RZ, RZ, R47 ;  /* 0x000000ffffdf7224 */ /* 0x000fc600078e002f */
        /* <DEDUP_REMOVED lines=10> */
[----:B------:R-:W-:-:S02]  /*52d10*/  IMAD.MOV.U32 R242, RZ, RZ, R11 ;  /* 0x000000fffff27224 */ /* 0x000fc400078e000b */
[----:B------:R-:W-:Y:S01]  /*52d20*/  IMAD.MOV.U32 R243, RZ, RZ, R10 ;  /* 0x000000fffff37224 */ /* 0x000fe200078e000a */
[----:B------:R-:W3:Y:S01]  /*52d30*/  LDL.LU R11, [R1+0x4724] ;  /* 0x00472400010b7983 */ /* 0x000ee20000300800 */
[----:B------:R-:W-:Y:S01]  /*52d40*/  IMAD.MOV.U32 R236, RZ, RZ, R75 ;  /* 0x000000ffffec7224 */ /* 0x000fe200078e004b */
[----:B------:R-:W-:Y:S02]  /*52d50*/  MOV R237, R74 ;  /* 0x0000004a00ed7202 */ /* 0x000fe40000000f00 */
[----:B------:R-:W3:Y:S01]  /*52d60*/  LDL.LU R10, [R1+0x4720] ;  /* 0x00472000010a7983 */ /* 0x000ee20000300800 */
        /* <DEDUP_REMOVED lines=18> */
[----:B------:R-:W3:Y:S04]  /*52e90*/  LDL.LU R35, [R1+0x46fc] ;  /* 0x0046fc0001237983 */ /* 0x000ee80000300800 */
[----:B------:R-:W3:Y:S01]  /*52ea0*/  LDL.LU R34, [R1+0x46f8] ;  /* 0x0046f80001227983 */ /* 0x000ee20000300800 */
[----:B-1----:R-:W-:-:S03]  /*52eb0*/  IMAD.MOV.U32 R98, RZ, RZ, R71 ;  /* 0x000000ffff627224 */ /* 0x002fc600078e0047 */
[----:B------:R-:W3:Y:S01]  /*52ec0*/  LDL.LU R63, [R1+0x46f4] ;  /* 0x0046f400013f7983 */ /* 0x000ee20000300800 */
[----:B------:R-:W-:-:S03]  /*52ed0*/  IMAD.MOV.U32 R99, RZ, RZ, R70 ;  /* 0x000000ffff637224 */ /* 0x000fc600078e0046 */
[----:B------:R-:W3:Y:S01]  /*52ee0*/  LDL.LU R62, [R1+0x46f0] ;  /* 0x0046f000013e7983 */ /* 0x000ee20000300800 */
[----:B--2---:R-:W-:Y:S01]  /*52ef0*/  MOV R97, R58 ;  /* 0x0000003a00617202 */ /* 0x004fe20000000f00 */
[----:B----4-:R-:W-:Y:S02]  /*52f00*/  IMAD.MOV.U32 R96, RZ, RZ, R59 ;  /* 0x000000ffff607224 */ /* 0x010fe400078e003b */
[----:B------:R-:W2:Y:S04]  /*52f10*/  LDL.LU R59, [R1+0x46ec] ;  /* 0x0046ec00013b7983 */ /* 0x000ea80000300800 */
[----:B------:R-:W4:Y:S04]  /*52f20*/  LDL.LU R58, [R1+0x46e8] ;  /* 0x0046e800013a7983 */ /* 0x000f280000300800 */
[----:B------:R-:W4:Y:S04]  /*52f30*/  LDL.LU R71, [R1+0x46e4] ;  /* 0x0046e40001477983 */ /* 0x000f280000300800 */
[----:B------:R-:W4:Y:S01]  /*52f40*/  LDL.LU R70, [R1+0x46e0] ;  /* 0x0046e00001467983 */ /* 0x000f220000300800 */
[----:B---3--:R-:W-:Y:S01]  /*52f50*/  MOV R107, R54 ;  /* 0x00000036006b7202 */ /* 0x008fe20000000f00 */
[----:B------:R-:W-:-:S02]  /*52f60*/  IMAD.MOV.U32 R106, RZ, RZ, R55 ;  /* 0x000000ffff6a7224 */ /* 0x000fc400078e0037 */
[----:B------:R-:W-:Y:S02]  /*52f70*/  IMAD.MOV.U32 R105, RZ, RZ, R66 ;  /* 0x000000ffff697224 */ /* 0x000fe400078e0042 */
[----:B------:R-:W-:Y:S02]  /*52f80*/  IMAD.MOV.U32 R104, RZ, RZ, R67 ;  /* 0x000000ffff687224 */ /* 0x000fe400078e0043 */
[----:B------:R-:W3:Y:S04]  /*52f90*/  LDL.LU R67, [R1+0x46dc] ;  /* 0x0046dc0001437983 */ /* 0x000ee80000300800 */
[----:B------:R-:W3:Y:S04]  /*52fa0*/  LDL.LU R66, [R1+0x46d8] ;  /* 0x0046d80001427983 */ /* 0x000ee80000300800 */
[----:B------:R-:W3:Y:S01]  /*52fb0*/  LDL.LU R55, [R1+0x46d4] ;  /* 0x0046d40001377983 */ /* 0x000ee20000300800 */
[----:B------:R-:W-:-:S02]  /*52fc0*/  IMAD.MOV.U32 R110, RZ, RZ, R47 ;  /* 0x000000ffff6e7224 */ /* 0x000fc400078e002f */
[----:B------:R-:W-:Y:S01]  /*52fd0*/  IMAD.MOV.U32 R109, RZ, RZ, R50 ;  /* 0x000000ffff6d7224 */ /* 0x000fe200078e0032 */
[----:B------:R-:W3:Y:S01]  /*52fe0*/  LDL.LU R54, [R1+0x46d0] ;  /* 0x0046d00001367983 */ /* 0x000ee20000300800 */
[----:B------:R-:W-:-:S03]  /*52ff0*/  IMAD.MOV.U32 R108, RZ, RZ, R51 ;  /* 0x000000ffff6c7224 */ /* 0x000fc600078e0033 */
[----:B------:R-:W3:Y:S01]  /*53000*/  LDL.LU R51, [R1+0x46cc] ;  /* 0x0046cc0001337983 */ /* 0x000ee20000300800 */
[----:B------:R-:W-:-:S03]  /*53010*/  IMAD.MOV.U32 R111, RZ, RZ, R46 ;  /* 0x000000ffff6f7224 */ /* 0x000fc600078e002e */
[----:B------:R-:W3:Y:S04]  /*53020*/  LDL.LU R50, [R1+0x46c8] ;  /* 0x0046c80001327983 */ /* 0x000ee80000300800 */
[----:B------:R-:W3:Y:S01]  /*53030*/  LDL.LU R47, [R1+0x46c4] ;  /* 0x0046c400012f7983 */ /* 0x000ee20000300800 */
[----:B------:R-:W-:-:S03]  /*53040*/  MOV R113, R42 ;  /* 0x0000002a00717202 */ /* 0x000fc60000000f00 */
[----:B------:R-:W3:Y:S01]  /*53050*/  LDL.LU R46, [R1+0x46c0] ;  /* 0x0046c000012e7983 */ /* 0x000ee20000300800 */
[----:B------:R-:W-:-:S03]  /*53060*/  IMAD.MOV.U32 R112, RZ, RZ, R43 ;  /* 0x000000ffff707224 */ /* 0x000fc600078e002b */
[----:B------:R-:W3:Y:S04]  /*53070*/  LDL.LU R43, [R1+0x46bc] ;  /* 0x0046bc00012b7983 */ /* 0x000ee80000300800 */
[----:B------:R-:W3:Y:S01]  /*53080*/  LDL.LU R42, [R1+0x46b8] ;  /* 0x0046b800012a7983 */ /* 0x000ee20000300800 */
[----:B------:R-:W-:Y:S02]  /*53090*/  IMAD.MOV.U32 R114, RZ, RZ, R22 ;  /* 0x000000ffff727224 */ /* 0x000fe400078e0016 */
[----:B------:R-:W-:Y:S01]  /*530a0*/  IMAD.MOV.U32 R115, RZ, RZ, R23 ;  /* 0x000000ffff737224 */ /* 0x000fe200078e0017 */
[----:B------:R-:W3:Y:S04]  /*530b0*/  LDL.LU R22, [R1+0x46b4] ;  /* 0x0046b40001167983 */ /* 0x000ee80000300800 */
[----:B------:R-:W3:Y:S01]  /*530c0*/  LDL.LU R23, [R1+0x46b0] ;  /* 0x0046b00001177983 */ /* 0x000ee20000300800 */
[----:B------:R-:W-:-:S02]  /*530d0*/  IMAD.MOV.U32 R25, RZ, RZ, R84 ;  /* 0x000000ffff197224 */ /* 0x000fc400078e0054 */
[----:B------:R-:W-:Y:S01]  /*530e0*/  IMAD.MOV.U32 R24, RZ, RZ, R85 ;  /* 0x000000ffff187224 */ /* 0x000fe200078e0055 */
[----:B------:R-:W-:Y:S01]  /*530f0*/  MOV R143, R31 ;  /* 0x0000001f008f7202 */ /* 0x000fe20000000f00 */
[----:B------:R-:W-:Y:S02]  /*53100*/  IMAD.MOV.U32 R142, RZ, RZ, R30 ;  /* 0x000000ffff8e7224 */ /* 0x000fe400078e001e */
[----:B------:R-:W-:Y:S02]  /*53110*/  IMAD.MOV.U32 R141, RZ, RZ, R27 ;  /* 0x000000ffff8d7224 */ /* 0x000fe400078e001b */
[----:B------:R-:W-:Y:S02]  /*53120*/  IMAD.MOV.U32 R140, RZ, RZ, R26 ;  /* 0x000000ffff8c7224 */ /* 0x000fe400078e001a */
[----:B------:R-:W3:Y:S04]  /*53130*/  LDL.LU R26, [R1+0x46ac] ;  /* 0x0046ac00011a7983 */ /* 0x000ee80000300800 */
[----:B------:R-:W3:Y:S01]  /*53140*/  LDL.LU R27, [R1+0x46a8] ;  /* 0x0046a800011b7983 */ /* 0x000ee20000300800 */
[----:B------:R-:W-:-:S03]  /*53150*/  IMAD.MOV.U32 R21, RZ, RZ, R86 ;  /* 0x000000ffff157224 */ /* 0x000fc600078e0056 */
[----:B------:R-:W3:Y:S01]  /*53160*/  LDL.LU R30, [R1+0x46a4] ;  /* 0x0046a400011e7983 */ /* 0x000ee20000300800 */
[----:B------:R-:W-:Y:S02]  /*53170*/  IMAD.MOV.U32 R20, RZ, RZ, R87 ;  /* 0x000000ffff147224 */ /* 0x000fe400078e0057 */
[----:B------:R-:W-:Y:S01]  /*53180*/  IMAD.MOV.U32 R145, RZ, RZ, R35 ;  /* 0x000000ffff917224 */ /* 0x000fe200078e0023 */
[----:B------:R-:W3:Y:S01]  /*53190*/  LDL.LU R31, [R1+0x46a0] ;  /* 0x0046a000011f7983 */ /* 0x000ee20000300800 */
[----:B------:R-:W-:-:S03]  /*531a0*/  IMAD.MOV.U32 R144, RZ, RZ, R34 ;  /* 0x000000ffff907224 */ /* 0x000fc600078e0022 */
[----:B------:R-:W3:Y:S01]  /*531b0*/  LDL.LU R34, [R1+0x469c] ;  /* 0x00469c0001227983 */ /* 0x000ee20000300800 */
[----:B------:R-:W-:Y:S01]  /*531c0*/  IMAD.MOV.U32 R146, RZ, RZ, R38 ;  /* 0x000000ffff927224 */ /* 0x000fe200078e0026 */
[----:B------:R-:W-:Y:S01]  /*531d0*/  HMMA.1688.F32.TF32 R84, R228, R194, R180 ;  /* 0x000000c2e454723c */ /* 0x000fe200000810b4 */
[----:B------:R-:W-:Y:S01]  /*531e0*/  IMAD.MOV.U32 R147, RZ, RZ, R39 ;  /* 0x000000ffff937224 */ /* 0x000fe200078e0027 */
[----:B------:R-:W3:Y:S04]  /*531f0*/  LDL.LU R35, [R1+0x4698] ;  /* 0x0046980001237983 */ /* 0x000ee80000300800 */
[----:B------:R-:W3:Y:S04]  /*53200*/  LDL.LU R38, [R1+0x4694] ;  /* 0x0046940001267983 */ /* 0x000ee80000300800 */
[----:B------:R-:W3:Y:S01]  /*53210*/  LDL.LU R39, [R1+0x4690] ;  /* 0x0046900001277983 */ /* 0x000ee20000300800 */
        /* <DEDUP_REMOVED lines=12> */
[----:B------:R-:W-:Y:S01]  /*532e0*/  MOV R85, R83 ;  /* 0x0000005300557202 */ /* 0x000fe20000000f00 */
[----:B------:R-:W-:Y:S02]  /*532f0*/  IMAD.MOV.U32 R84, RZ, RZ, R82 ;  /* 0x000000ffff547224 */ /* 0x000fe400078e0052 */
[----:B------:R-:W-:Y:S02]  /*53300*/  IMAD.MOV.U32 R29, RZ, RZ, R86 ;  /* 0x000000ffff1d7224 */ /* 0x000fe400078e0056 */
        /* <DEDUP_REMOVED lines=11> */
[----:B--2---:R-:W-:Y:S02]  /*533c0*/  IMAD.MOV.U32 R149, RZ, RZ, R59 ;  /* 0x000000ffff957224 */ /* 0x004fe400078e003b */
[----:B----4-:R-:W-:Y:S02]  /*533d0*/  IMAD.MOV.U32 R148, RZ, RZ, R58 ;  /* 0x000000ffff947224 */ /* 0x010fe400078e003a */
[----:B------:R-:W-:-:S02]  /*533e0*/  IMAD.MOV.U32 R155, RZ, RZ, R71 ;  /* 0x000000ffff9b7224 */ /* 0x000fc400078e0047 */
[----:B------:R-:W-:Y:S01]  /*533f0*/  IMAD.MOV.U32 R154, RZ, RZ, R70 ;  /* 0x000000ffff9a7224 */ /* 0x000fe200078e0046 */
[----:B---3--:R-:W-:Y:S02]  /*53400*/  MOV R153, R67 ;  /* 0x0000004300997202 */ /* 0x008fe40000000f00 */
[----:B------:R-:W-:Y:S01]  /*53410*/  MOV R159, R55 ;  /* 0x00000037009f7202 */ /* 0x000fe20000000f00 */
[----:B------:R-:W-:Y:S02]  /*53420*/  IMAD.MOV.U32 R158, RZ, RZ, R54 ;  /* 0x000000ffff9e7224 */ /* 0x000fe400078e0036 */
[----:B------:R-:W-:Y:S02]  /*53430*/  IMAD.MOV.U32 R157, RZ, RZ, R51 ;  /* 0x000000ffff9d7224 */ /* 0x000fe400078e0033 */
[----:B------:R-:W-:Y:S02]  /*53440*/  IMAD.MOV.U32 R156, RZ, RZ, R50 ;  /* 0x000000ffff9c7224 */ /* 0x000fe400078e0032 */
[----:B------:R-:W-:-:S02]  /*53450*/  IMAD.MOV.U32 R163, RZ, RZ, R47 ;  /* 0x000000ffffa37224 */ /* 0x000fc400078e002f */
[----:B------:R-:W-:Y:S01]  /*53460*/  IMAD.MOV.U32 R162, RZ, RZ, R46 ;  /* 0x000000ffffa27224 */ /* 0x000fe200078e002e */
[----:B------:R-:W-:Y:S01]  /*53470*/  MOV R161, R43 ;  /* 0x0000002b00a17202 */ /* 0x000fe20000000f00 */
[----:B------:R-:W-:Y:S02]  /*53480*/  IMAD.MOV.U32 R160, RZ, RZ, R42 ;  /* 0x000000ffffa07224 */ /* 0x000fe400078e002a */
[----:B------:R-:W2:Y:S04]  /*53490*/  LDL.LU R42, [R1+0x468c] ;  /* 0x00468c00012a7983 */ /* 0x000ea80000300800 */
[----:B------:R-:W2:Y:S04]  /*534a0*/  LDL.LU R43, [R1+0x4688] ;  /* 0x00468800012b7983 */ /* 0x000ea80000300800 */
[----:B------:R-:W3:Y:S04]  /*534b0*/  LDL.LU R46, [R1+0x4684] ;  /* 0x00468400012e7983 */ /* 0x000ee80000300800 */
[----:B------:R-:W3:Y:S04]  /*534c0*/  LDL.LU R47, [R1+0x4680] ;  /* 0x00468000012f7983 */ /* 0x000ee80000300800 */
[----:B------:R-:W4:Y:S04]  /*534d0*/  LDL.LU R50, [R1+0x467c] ;  /* 0x00467c0001327983 */ /* 0x000f280000300800 */
[----:B------:R-:W4:Y:S04]  /*534e0*/  LDL.LU R51, [R1+0x4678] ;  /* 0x0046780001337983 */ /* 0x000f280000300800 */
[----:B------:R-:W2:Y:S04]  /*534f0*/  LDL.LU R54, [R1+0x4674] ;  /* 0x0046740001367983 */ /* 0x000ea80000300800 */
[----:B------:R-:W2:Y:S01]  /*53500*/  LDL.LU R55, [R1+0x4670] ;  /* 0x0046700001377983 */ /* 0x000ea20000300800 */
[----:B------:R-:W-:-:S03]  /*53510*/  IMAD.MOV.U32 R152, RZ, RZ, R66 ;  /* 0x000000ffff987224 */ /* 0x000fc600078e0042 */
[----:B------:R-:W3:Y:S04]  /*53520*/  LDL.LU R58, [R1+0x466c] ;  /* 0x00466c00013a7983 */ /* 0x000ee80000300800 */
[----:B------:R-:W3:Y:S04]  /*53530*/  LDL.LU R59, [R1+0x4668] ;  /* 0x00466800013b7983 */ /* 0x000ee80000300800 */
[----:B------:R-:W4:Y:S04]  /*53540*/  LDL.LU R62, [R1+0x4664] ;  /* 0x00466400013e7983 */ /* 0x000f280000300800 */
[----:B------:R-:W4:Y:S04]  /*53550*/  LDL.LU R63, [R1+0x4660] ;  /* 0x00466000013f7983 */ /* 0x000f280000300800 */
[----:B------:R-:W2:Y:S04]  /*53560*/  LDL.LU R66, [R1+0x465c] ;  /* 0x00465c0001427983 */ /* 0x000ea80000300800 */
[----:B------:R-:W2:Y:S04]  /*53570*/  LDL.LU R67, [R1+0x4658] ;  /* 0x0046580001437983 */ /* 0x000ea80000300800 */
        /* <DEDUP_REMOVED lines=15> */
[----:B------:R-:W2:Y:S04]  /*53670*/  LDL.LU R198, [R1+0x4618] ;  /* 0x0046180001c67983 */ /* 0x000ea80000300800 */
[----:B------:R-:W2:Y:S04]  /*53680*/  LDL.LU R199, [R1+0x4614] ;  /* 0x0046140001c77983 */ /* 0x000ea80000300800 */
[----:B------:R-:W3:Y:S04]  /*53690*/  LDL.LU R202, [R1+0x4610] ;  /* 0x0046100001ca7983 */ /* 0x000ee80000300800 */
[----:B------:R-:W3:Y:S04]  /*536a0*/  LDL.LU R203, [R1+0x460c] ;  /* 0x00460c0001cb7983 */ /* 0x000ee80000300800 */
[----:B------:R-:W4:Y:S04]  /*536b0*/  LDL.LU R211, [R1+0x4608] ;  /* 0x0046080001d37983 */ /* 0x000f280000300800 */
[----:B------:R-:W4:Y:S04]  /*536c0*/  LDL.LU R206, [R1+0x4604] ;  /* 0x0046040001ce7983 */ /* 0x000f280000300800 */
[----:B------:R-:W4:Y:S01]  /*536d0*/  LDL.LU R207, [R1+0x4600] ;  /* 0x0046000001cf7983 */ /* 0x000f220000300800 */
[C---:B--2---:R-:W-:Y:S06]  /*536e0*/  HMMA.1688.F32.TF32 R160, R228.reuse, R198, R160 ;  /* 0x000000c6e4a0723c */ /* 0x044fec00000810a0 */
[----:B---3--:R-:W-:-:S15]  /*536f0*/  HMMA.1688.F32.TF32 R156, R228, R202, R156 ;  /* 0x000000cae49c723c */ /* 0x008fde000008109c */
[----:B------:R-:W-:-:S03]  /*53700*/  NOP ;  /* 0x0000000000007918 */ /* 0x000fc60000000000 */
[----:B------:R-:W-:Y:S01]  /*53710*/  IMAD.MOV.U32 R41, RZ, RZ, R160 ;  /* 0x000000ffff297224 */ /* 0x000fe200078e00a0 */
[----:B------:R-:W-:Y:S01]  /*53720*/  MOV R40, R161 ;  /* 0x000000a100287202 */ /* 0x000fe20000000f00 */
[----:B------:R-:W-:Y:S02]  /*53730*/  IMAD.MOV.U32 R37, RZ, RZ, R162 ;  /* 0x000000ffff257224 */ /* 0x000fe400078e00a2 */
[----:B------:R-:W-:Y:S02]  /*53740*/  IMAD.MOV.U32 R36, RZ, RZ, R163 ;  /* 0x000000ffff247224 */ /* 0x000fe400078e00a3 */
[----:B----4-:R-:W-:Y:S01]  /*53750*/  HMMA.1688.F32.TF32 R160, R228, R206, R152 ;  /* 0x000000cee4a0723c */ /* 0x010fe20000081098 */
[----:B------:R-:W-:Y:S01]  /*53760*/  IMAD.MOV.U32 R49, RZ, RZ, R156 ;  /* 0x000000ffff317224 */ /* 0x000fe200078e009c */
[----:B------:R-:W-:Y:S01]  /*53770*/  MOV R44, R159 ;  /* 0x0000009f002c7202 */ /* 0x000fe20000000f00 */
[----:B------:R-:W-:Y:S02]  /*53780*/  IMAD.MOV.U32 R48, RZ, RZ, R157 ;  /* 0x000000ffff307224 */ /* 0x000fe400078e009d */
[----:B------:R-:W-:-:S02]  /*53790*/  IMAD.MOV.U32 R45, RZ, RZ, R158 ;  /* 0x000000ffff2d7224 */ /* 0x000fc400078e009e */
[C---:B------:R-:W-:Y:S06]  /*537a0*/  HMMA.1688.F32.TF32 R156, R228.reuse, R210, R148 ;  /* 0x000000d2e49c723c */ /* 0x040fec0000081094 */
        /* <DEDUP_REMOVED lines=17> */
[C---:B------:R-:W-:Y:S03]  /*538c0*/  HMMA.1688.F32.TF32 R88, R228.reuse, R50, R236 ;  /* 0x00000032e458723c */ /* 0x040fe600000810ec */
[----:B------:R-:W-:Y:S03]  /*538d0*/  STL.64 [R1+0x1750], R148 ;  /* 0x0017509401007387 */ /* 0x000fe60000100a00 */
        /* <DEDUP_REMOVED lines=20> */
[----:B------:R-:W-:Y:S04]  /*53a20*/  STL.64 [R1+0x16b0], R88 ;  /* 0x0016b05801007387 */ /* 0x000fe80000100a00 */
[----:B------:R2:W-:Y:S01]  /*53a30*/  STL.64 [R1+0x16b8], R90 ;  /* 0x0016b85a01007387 */ /* 0x0005e20000100a00 */
[C---:B-1----:R-:W-:Y:S03]  /*53a40*/  HMMA.1688.F32.TF32 R92, R228.reuse, R42, R244 ;  /* 0x0000002ae45c723c */ /* 0x042fe600000810f4 */
[----:B------:R-:W-:Y:S04]  /*53a50*/  STL.64 [R1+0x16a0], R84 ;  /* 0x0016a05401007387 */ /* 0x000fe80000100a00 */
[----:B------:R1:W-:Y:S01]  /*53a60*/  STL.64 [R1+0x16a8], R86 ;  /* 0x0016a85601007387 */ /* 0x0003e20000100a00 */
[C---:B--2---:R-:W-:Y:S06]  /*53a70*/  HMMA.1688.F32.TF32 R88, R228.reuse, R38, R224 ;  /* 0x00000026e458723c */ /* 0x044fec00000810e0 */
[C---:B-1----:R-:W-:Y:S09]  /*53a80*/  HMMA.1688.F32.TF32 R84, R228.reuse, R34, R220 ;  /* 0x00000022e454723c */ /* 0x042ff200000810dc */
        /* <DEDUP_REMOVED lines=8> */
[----:B-1----:R-:W-:Y:S09]  /*53b10*/  HMMA.1688.F32.TF32 R84, R228, R22, R180 ;  /* 0x00000016e454723c */ /* 0x002ff200000810b4 */
[----:B------:R-:W-:Y:S04]  /*53b20*/  STL.64 [R1+0x1660], R92 ;  /* 0x0016605c01007387 */ /* 0x000fe80000100a00 */
[----:B------:R-:W-:Y:S04]  /*53b30*/  STL.64 [R1+0x1668], R94 ;  /* 0x0016685e01007387 */ /* 0x000fe80000100a00 */
[----:B------:R-:W2:Y:S04]  /*53b40*/  LDL.LU R248, [R1+0xd00] ;  /* 0x000d000001f87983 */ /* 0x000ea80000300800 */
[----:B------:R1:W-:Y:S04]  /*53b50*/  STL.64 [R1+0x1650], R88 ;  /* 0x0016505801007387 */ /* 0x0003e80000100a00 */
[----:B------:R3:W-:Y:S04]  /*53b60*/  STL.64 [R1+0x1658], R90 ;  /* 0x0016585a01007387 */ /* 0x0007e80000100a00 */
[----:B------:R4:W-:Y:S04]  /*53b70*/  STL.64 [R1+0x1640], R84 ;  /* 0x0016405401007387 */ /* 0x0009e80000100a00 */
[----:B------:R4:W-:Y:S04]  /*53b80*/  STL.64 [R1+0x1648], R86 ;  /* 0x0016485601007387 */ /* 0x0009e80000100a00 */
[----:B------:R-:W2:Y:S01]  /*53b90*/  LDL.LU R249, [R1+0xd04] ;  /* 0x000d040001f97983 */ /* 0x000ea20000300800 */
[----:B------:R-:W-:-:S03]  /*53ba0*/  IMAD.MOV.U32 R218, RZ, RZ, R19 ;  /* 0x000000ffffda7224 */ /* 0x000fc600078e0013 */
[----:B------:R-:W2:Y:S01]  /*53bb0*/  LDL.LU R250, [R1+0xd08] ;  /* 0x000d080001fa7983 */ /* 0x000ea20000300800 */
[----:B------:R-:W-:-:S03]  /*53bc0*/  IMAD.MOV.U32 R219, RZ, RZ, R18 ;  /* 0x000000ffffdb7224 */ /* 0x000fc600078e0012 */
        /* <DEDUP_REMOVED lines=22> */
[----:B------:R-:W2:Y:S04]  /*53d30*/  LDL.LU R89, [R1+0xd84] ;  /* 0x000d840001597983 */ /* 0x000ea80000300800 */
[----:B---3--:R-:W3:Y:S04]  /*53d40*/  LDL.LU R90, [R1+0xd88] ;  /* 0x000d8800015a7983 */ /* 0x008ee80000300800 */
        /* <DEDUP_REMOVED lines=69> */
[----:B----4-:R-:W4:Y:S01]  /*541a0*/  LDL.LU R84, [R1+0xd70] ;  /* 0x000d700001547983 */ /* 0x010f220000300800 */
[----:B--2---:R-:W-:-:S03]  /*541b0*/  IMAD.MOV.U32 R225, RZ, RZ, R18 ;  /* 0x000000ffffe17224 */ /* 0x004fc600078e0012 */
[----:B------:R-:W4:Y:S01]  /*541c0*/  LDL.LU R85, [R1+0xd74] ;  /* 0x000d740001557983 */ /* 0x000f220000300800 */
[----:B------:R-:W-:-:S03]  /*541d0*/  IMAD.MOV.U32 R226, RZ, RZ, R19 ;  /* 0x000000ffffe27224 */ /* 0x000fc600078e0013 */
[----:B------:R-:W4:Y:S04]  /*541e0*/  LDL.LU R86, [R1+0xd78] ;  /* 0x000d780001567983 */ /* 0x000f280000300800 */
[----:B------:R-:W4:Y:S04]  /*541f0*/  LDL.LU R87, [R1+0xd7c] ;  /* 0x000d7c0001577983 */ /* 0x000f280000300800 */
[----:B------:R-:W2:Y:S04]  /*54200*/  LDL.LU R224, [R1+0xd30] ;  /* 0x000d300001e07983 */ /* 0x000ea80000300800 */
[----:B------:R-:W4:Y:S04]  /*54210*/  LDL.LU R18, [R1+0x45f4] ;  /* 0x0045f40001127983 */ /* 0x000f280000300800 */
[----:B------:R-:W4:Y:S04]  /*54220*/  LDL.LU R19, [R1+0x45f0] ;  /* 0x0045f00001137983 */ /* 0x000f280000300800 */
[----:B------:R-:W2:Y:S04]  /*54230*/  LDL.LU R227, [R1+0xd3c] ;  /* 0x000d3c0001e37983 */ /* 0x000ea80000300800 */
[----:B------:R-:W2:Y:S04]  /*54240*/  LDL.LU R180, [R1+0xcf0] ;  /* 0x000cf00001b47983 */ /* 0x000ea80000300800 */
[----:B------:R-:W2:Y:S04]  /*54250*/  LDL.LU R181, [R1+0xcf4] ;  /* 0x000cf40001b57983 */ /* 0x000ea80000300800 */
[----:B------:R-:W2:Y:S04]  /*54260*/  LDL.LU R182, [R1+0xcf8] ;  /* 0x000cf80001b67983 */ /* 0x000ea80000300800 */
[----:B------:R-:W2:Y:S01]  /*54270*/  LDL.LU R183, [R1+0xcfc] ;  /* 0x000cfc0001b77983 */ /* 0x000ea20000300800 */
[----:B------:R-:W-:-:S05]  /*54280*/  LOP3.LUT R201, R2, 0x60, RZ, 0x3c, !PT ;  /* 0x0000006002c97812 */ /* 0x000fca00078e3cff */
[----:B------:R-:W-:Y:S04]  /*54290*/  LDS R233, [R201+UR7+0x41000] ;  /* 0x04100007c9e97984 */ /* 0x000fe80008000800 */
[----:B------:R-:W3:Y:S02]  /*542a0*/  LDS R235, [R201+UR7+0x41800] ;  /* 0x04180007c9eb7984 */ /* 0x000ee40008000800 */
[C---:B---3--:R-:W-:Y:S06]  /*542b0*/  HMMA.1688.F32.TF32 R140, R232.reuse, R198, R140 ;  /* 0x000000c6e88c723c */ /* 0x048fec000008108c */
[C---:B------:R-:W-:Y:S06]  /*542c0*/  HMMA.1688.F32.TF32 R144, R232.reuse, R194, R144 ;  /* 0x000000c2e890723c */ /* 0x040fec0000081090 */
[C---:B------:R-:W-:Y:S06]  /*542d0*/  HMMA.1688.F32.TF32 R148, R232.reuse, R190, R148 ;  /* 0x000000bee894723c */ /* 0x040fec0000081094 */
[C---:B------:R-:W-:Y:S06]  /*542e0*/  HMMA.1688.F32.TF32 R156, R232.reuse, R138, R156 ;  /* 0x0000008ae89c723c */ /* 0x040fec000008109c */
[C---:B------:R-:W-:Y:S06]  /*542f0*/  HMMA.1688.F32.TF32 R160, R232.reuse, R134, R160 ;  /* 0x00000086e8a0723c */ /* 0x040fec00000810a0 */
[C---:B------:R-:W-:Y:S06]  /*54300*/  HMMA.1688.F32.TF32 R164, R232.reuse, R130, R164 ;  /* 0x00000082e8a4723c */ /* 0x040fec00000810a4 */
[C---:B------:R-:W-:Y:S06]  /*54310*/  HMMA.1688.F32.TF32 R172, R232.reuse, R122, R172 ;  /* 0x0000007ae8ac723c */ /* 0x040fec00000810ac */
[C---:B------:R-:W-:Y:S06]  /*54320*/  HMMA.1688.F32.TF32 R168, R232.reuse, R126, R168 ;  /* 0x0000007ee8a8723c */ /* 0x040fec00000810a8 */
[C---:B------:R-:W-:Y:S06]  /*54330*/  HMMA.1688.F32.TF32 R152, R232.reuse, R186, R152 ;  /* 0x000000bae898723c */ /* 0x040fec0000081098 */
[----:B------:R-:W-:Y:S06]  /*54340*/  HMMA.1688.F32.TF32 R116, R232, R202, R116 ;  /* 0x000000cae874723c */ /* 0x000fec0000081074 */
[----:B----4-:R-:W-:Y:S01]  /*54350*/  HMMA.1688.F32.TF32 R176, R228, R18, R176 ;  /* 0x00000012e4b0723c */ /* 0x010fe200000810b0 */
[----:B------:R-:W-:Y:S04]  /*54360*/  LDS R228, [R2+UR7+0x41080] ;  /* 0x0410800702e47984 */ /* 0x000fe80008000800 */
[----:B------:R-:W-:Y:S04]  /*54370*/  LDS R230, [R2+UR7+0x41880] ;  /* 0x0418800702e67984 */ /* 0x000fe80008000800 */
[----:B------:R-:W-:Y:S04]  /*54380*/  LDS R229, [R6+UR7+0x41080] ;  /* 0x0410800706e57984 */ /* 0x000fe80008000800 */
[----:B------:R-:W1:Y:S10]  /*54390*/  LDS R231, [R6+UR7+0x41880] ;  /* 0x0418800706e77984 */ /* 0x000e740008000800 */
        /* <DEDUP_REMOVED lines=22> */
[C---:B---3--:R-:W-:Y:S06]  /*54500*/  HMMA.1688.F32.TF32 R140, R232.reuse, R206, R112 ;  /* 0x000000cee88c723c */ /* 0x048fec0000081070 */
[C---:B------:R-:W-:Y:S06]  /*54510*/  HMMA.1688.F32.TF32 R112, R232.reuse, R214, R104 ;  /* 0x000000d6e870723c */ /* 0x040fec0000081068 */
[C---:B----4-:R-:W-:Y:S06]  /*54520*/  HMMA.1688.F32.TF32 R116, R232.reuse, R210, R108 ;  /* 0x000000d2e874723c */ /* 0x050fec000008106c */
        /* <DEDUP_REMOVED lines=25> */
[C---:B---3--:R-:W-:Y:S03]  /*546c0*/  HMMA.1688.F32.TF32 R92, R232.reuse, R62, R244 ;  /* 0x0000003ee85c723c */ /* 0x048fe600000810f4 */
[----:B------:R-:W-:Y:S04]  /*546d0*/  STL.64 [R1+0xa90], R84 ;  /* 0x000a905401007387 */ /* 0x000fe80000100a00 */
[----:B------:R3:W-:Y:S01]  /*546e0*/  STL.64 [R1+0xa98], R86 ;  /* 0x000a985601007387 */ /* 0x0007e20000100a00 */
[C---:B--2---:R-:W-:Y:S06]  /*546f0*/  HMMA.1688.F32.TF32 R88, R232.reuse, R58, R224 ;  /* 0x0000003ae858723c */ /* 0x044fec00000810e0 */
[C---:B---3--:R-:W-:Y:S09]  /*54700*/  HMMA.1688.F32.TF32 R84, R232.reuse, R54, R220 ;  /* 0x00000036e854723c */ /* 0x048ff200000810dc */
[----:B------:R-:W-:Y:S04]  /*54710*/  STL.64 [R1+0x15b0], R92 ;  /* 0x0015b05c01007387 */ /* 0x000fe80000100a00 */
[----:B------:R2:W-:Y:S04]  /*54720*/  STL.64 [R1+0x15b8], R94 ;  /* 0x0015b85e01007387 */ /* 0x0005e80000100a00 */
[----:B------:R-:W-:Y:S04]  /*54730*/  STL.64 [R1+0x15a0], R88 ;  /* 0x0015a05801007387 */ /* 0x000fe80000100a00 */
[----:B------:R3:W-:Y:S01]  /*54740*/  STL.64 [R1+0x15a8], R90 ;  /* 0x0015a85a01007387 */ /* 0x0007e20000100a00 */
[C---:B--2---:R-:W-:Y:S03]  /*54750*/  HMMA.1688.F32.TF32 R92, R232.reuse, R50, R216 ;  /* 0x00000032e85c723c */ /* 0x044fe600000810d8 */
[----:B------:R-:W-:Y:S04]  /*54760*/  STL.64 [R1+0x1590], R84 ;  /* 0x0015905401007387 */ /* 0x000fe80000100a00 */
[----:B------:R2:W-:Y:S01]  /*54770*/  STL.64 [R1+0x1598], R86 ;  /* 0x0015985601007387 */ /* 0x0005e20000100a00 */
[C---:B---3--:R-:W-:Y:S06]  /*54780*/  HMMA.1688.F32.TF32 R88, R232.reuse, R46, R248 ;  /* 0x0000002ee858723c */ /* 0x048fec00000810f8 */
[C---:B--2---:R-:W-:Y:S09]  /*54790*/  HMMA.1688.F32.TF32 R84, R232.reuse, R42, R180 ;  /* 0x0000002ae854723c */ /* 0x044ff200000810b4 */
[----:B------:R-:W-:Y:S04]  /*547a0*/  STL.64 [R1+0x1580], R92 ;  /* 0x0015805c01007387 */ /* 0x000fe80000100a00 */
[----:B------:R-:W-:Y:S04]  /*547b0*/  STL.64 [R1+0x1588], R94 ;  /* 0x0015885e01007387 */ /* 0x000fe80000100a00 */
[----:B------:R-:W2:Y:S04]  /*547c0*/  LDL.LU R248, [R1+0xb60] ;  /* 0x000b600001f87983 */ /* 0x000ea80000300800 */
        /* <DEDUP_REMOVED lines=27> */
[----:B---3--:R-:W3:Y:S04]  /*54980*/  LDL.LU R88, [R1+0xbe0] ;  /* 0x000be00001587983 */ /* 0x008ee80000300800 */
[----:B------:R-:W3:Y:S04]  /*54990*/  LDL.LU R89, [R1+0xbe4] ;  /* 0x000be40001597983 */ /* 0x000ee80000300800 */
[----:B----4-:R-:W3:Y:S04]  /*549a0*/  LDL.LU R90, [R1+0xbe8] ;  /* 0x000be800015a7983 */ /* 0x010ee80000300800 */
[----:B------:R-:W3:Y:S04]  /*549b0*/  LDL.LU R91, [R1+0xbec] ;  /* 0x000bec00015b7983 */ /* 0x000ee80000300800 */
        /* <DEDUP_REMOVED lines=8> */
[----:B------:R-:W3:Y:S04]  /*54a40*/  LDL.LU R104, [R1+0xc20] ;  /* 0x000c200001687983 */ /* 0x000ee80000300800 */
[----:B------:R-:W3:Y:S04]  /*54a50*/  LDL.LU R105, [R1+0xc24] ;  /* 0x000c240001697983 */ /* 0x000ee80000300800 */
[----:B------:R-:W3:Y:S04]  /*54a60*/  LDL.LU R106, [R1+0xc28] ;  /* 0x000c2800016a7983 */ /* 0x000ee80000300800 */
        /* <DEDUP_REMOVED lines=57> */
[----:B-1----:R-:W4:Y:S04]  /*54e00*/  LDL.LU R84, [R1+0xbd0] ;  /* 0x000bd00001547983 */ /* 0x002f280000300800 */
        /* <DEDUP_REMOVED lines=11> */
[C---:B--2---:R-:W-:Y:S06]  /*54ec0*/  HMMA.1688.F32.TF32 R156, R232.reuse, R18, R156 ;  /* 0x00000012e89c723c */ /* 0x044fec000008109c */
[C---:B---3--:R-:W-:Y:S06]  /*54ed0*/  HMMA.1688.F32.TF32 R160, R232.reuse, R22, R160 ;  /* 0x00000016e8a0723c */ /* 0x048fec00000810a0 */
[C---:B----4-:R-:W-:Y:S06]  /*54ee0*/  HMMA.1688.F32.TF32 R164, R232.reuse, R26, R164 ;  /* 0x0000001ae8a4723c */ /* 0x050fec00000810a4 */
[C---:B------:R-:W-:Y:S06]  /*54ef0*/  HMMA.1688.F32.TF32 R172, R232.reuse, R34, R172 ;  /* 0x00000022e8ac723c */ /* 0x040fec00000810ac */
[C---:B------:R-:W-:Y:S06]  /*54f00*/  HMMA.1688.F32.TF32 R176, R232.reuse, R38, R176 ;  /* 0x00000026e8b0723c */ /* 0x040fec00000810b0 */
[----:B------:R-:W-:Y:S01]  /*54f10*/  HMMA.1688.F32.TF32 R168, R232, R30, R168 ;  /* 0x0000001ee8a8723c */ /* 0x000fe200000810a8 */
[----:B------:R-:W-:Y:S04]  /*54f20*/  LDS R232, [R7+UR7+0x41080] ;  /* 0x0410800707e87984 */ /* 0x000fe80008000800 */
[----:B------:R-:W-:-:S12]  /*54f30*/  LDS R234, [R7+UR7+0x41880] ;  /* 0x0418800707ea7984 */ /* 0x000fd80008000800 */
        /* <DEDUP_REMOVED lines=13> */
[----:B------:R-:W-:Y:S04]  /*55010*/  LDS R233, [R201+UR7+0x41080] ;  /* 0x04108007c9e97984 */ /* 0x000fe80008000800 */
[----:B------:R-:W1:Y:S01]  /*55020*/  LDS R235, [R201+UR7+0x41880] ;  /* 0x04188007c9eb7984 */ /* 0x000e620008000800 */
[C---:B------:R-:W-:Y:S06]  /*55030*/  HMMA.1688.F32.TF32 R152, R228.reuse, R130, R144 ;  /* 0x00000082e498723c */ /* 0x040fec0000081090 */
        /* <DEDUP_REMOVED lines=58> */
[----:B------:R-:W-:Y:S04]  /*553e0*/  STL.64 [R1+0x13f0], R88 ;  /* 0x0013f05801007387 */ /* 0x000fe80000100a00 */
[----:B------:R-:W-:Y:S04]  /*553f0*/  STL.64 [R1+0x13f8], R90 ;  /* 0x0013f85a01007387 */ /* 0x000fe80000100a00 */
        /* <DEDUP_REMOVED lines=21> */
[----:B------:R-:W1:Y:S04]  /*55550*/  LDL.LU R92, [R1+0x990] ;  /* 0x00099000015c7983 */ /* 0x000e680000300800 */
[----:B------:R-:W1:Y:S04]  /*55560*/  LDL.LU R93, [R1+0x994] ;  /* 0x00099400015d7983 */ /* 0x000e680000300800 */
[----:B------:R-:W1:Y:S04]  /*55570*/  LDL.LU R94, [R1+0x998] ;  /* 0x00099800015e7983 */ /* 0x000e680000300800 */
[----:B------:R-:W1:Y:S04]  /*55580*/  LDL.LU R95, [R1+0x99c] ;  /* 0x00099c00015f7983 */ /* 0x000e680000300800 */
        /* <DEDUP_REMOVED lines=60> */
[----:B--2---:R-:W-:Y:S03]  /*55950*/  HMMA.1688.F32.TF32 R156, R228, R58, R180 ;  /* 0x0000003ae49c723c */ /* 0x004fe600000810b4 */
[----:B------:R-:W2:-:S15]  /*55960*/  LDL.LU R180, [R1+0x900] ;  /* 0x0009000001b47983 */ /* 0x000e9e0000300800 */
[----:B------:R-:W-:-:S05]  /*55970*/  NOP ;  /* 0x0000000000007918 */ /* 0x000fca0000000000 */
[----:B------:R-:W-:Y:S04]  /*55980*/  STL.64 [R1+0x13d0], R156 ;  /* 0x0013d09c01007387 */ /* 0x000fe80000100a00 */
[----:B------:R3:W-:Y:S04]  /*55990*/  STL.64 [R1+0x13d8], R158 ;  /* 0x0013d89e01007387 */ /* 0x0007e80000100a00 */
[----:B------:R-:W2:Y:S04]  /*559a0*/  LDL.LU R181, [R1+0x904] ;  /* 0x0009040001b57983 */ /* 0x000ea80000300800 */
[----:B------:R-:W2:Y:S04]  /*559b0*/  LDL.LU R182, [R1+0x908] ;  /* 0x0009080001b67983 */ /* 0x000ea80000300800 */
[----:B------:R-:W2:Y:S01]  /*559c0*/  LDL.LU R183, [R1+0x90c] ;  /* 0x00090c0001b77983 */ /* 0x000ea20000300800 */
[C---:B---3--:R-:W-:Y:S06]  /*559d0*/  HMMA.1688.F32.TF32 R156, R228.reuse, R54, R152 ;  /* 0x00000036e49c723c */ /* 0x048fec0000081098 */
[C---:B----4-:R-:W-:Y:S06]  /*559e0*/  HMMA.1688.F32.TF32 R152, R228.reuse, R50, R148 ;  /* 0x00000032e498723c */ /* 0x050fec0000081094 */
        /* <DEDUP_REMOVED lines=8> */
[----:B------:R-:W-:Y:S01]  /*55a70*/  HMMA.1688.F32.TF32 R100, R228, R18, R96 ;  /* 0x00000012e464723c */ /* 0x000fe20000081060 */
[----:B------:R-:W-:Y:S04]  /*55a80*/  STL.64 [R1+0x13c8], R158 ;  /* 0x0013c89e01007387 */ /* 0x000fe80000100a00 */
[----:B------:R-:W-:Y:S01]  /*55a90*/  LDS R228, [R2+UR7+0x41100] ;  /* 0x0411000702e47984 */ /* 0x000fe20008000800 */
[C---:B-1----:R-:W-:Y:S03]  /*55aa0*/  HMMA.1688.F32.TF32 R96, R232.reuse, R122, R92 ;  /* 0x0000007ae860723c */ /* 0x042fe6000008105c */
[----:B------:R-:W-:Y:S03]  /*55ab0*/  STL.64 [R1+0x13b0], R152 ;  /* 0x0013b09801007387 */ /* 0x000fe60000100a00 */
[C---:B------:R-:W-:Y:S01]  /*55ac0*/  HMMA.1688.F32.TF32 R92, R232.reuse, R126, R88 ;  /* 0x0000007ee85c723c */ /* 0x040fe20000081058 */
[----:B------:R-:W-:Y:S04]  /*55ad0*/  STL.64 [R1+0x13b8], R154 ;  /* 0x0013b89a01007387 */ /* 0x000fe80000100a00 */
[----:B------:R-:W-:Y:S01]  /*55ae0*/  LDS R230, [R2+UR7+0x41900] ;  /* 0x0419000702e67984 */ /* 0x000fe20008000800 */
        /* <DEDUP_REMOVED lines=27> */
[C---:B---3--:R-:W-:Y:S03]  /*55ca0*/  HMMA.1688.F32.TF32 R88, R232.reuse, R186, R244 ;  /* 0x000000bae858723c */ /* 0x048fe600000810f4 */
[----:B------:R-:W-:Y:S04]  /*55cb0*/  LDS R229, [R6+UR7+0x41100] ;  /* 0x0411000706e57984 */ /* 0x000fe80008000800 */
[----:B------:R-:W3:Y:S01]  /*55cc0*/  LDS R231, [R6+UR7+0x41900] ;  /* 0x0419000706e77984 */ /* 0x000ee20008000800 */
[C---:B-1----:R-:W-:Y:S07]  /*55cd0*/  HMMA.1688.F32.TF32 R84, R232.reuse, R190, R224 ;  /* 0x000000bee854723c */ /* 0x042fee00000810e0 */
        /* <DEDUP_REMOVED lines=8> */
[----:B-1----:R-:W-:Y:S06]  /*55d60*/  HMMA.1688.F32.TF32 R84, R232, R194, R220 ;  /* 0x000000c2e854723c */ /* 0x002fec00000810dc */
[----:B------:R-:W-:Y:S04]  /*55d70*/  STL.64 [R1+0x45d8], R194 ;  /* 0x0045d8c201007387 */ /* 0x000fe80000100a00 */
[----:B------:R-:W-:-:S13]  /*55d80*/  STL.64 [R1+0x45d0], R192 ;  /* 0x0045d0c001007387 */ /* 0x000fda0000100a00 */
[----:B------:R-:W-:Y:S04]  /*55d90*/  STL.64 [R1+0x200], R84 ;  /* 0x0002005401007387 */ /* 0x000fe80000100a00 */
[----:B------:R1:W-:Y:S02]  /*55da0*/  STL.64 [R1+0x208], R86 ;  /* 0x0002085601007387 */ /* 0x0003e40000100a00 */
[----:B-1----:R-:W-:Y:S06]  /*55db0*/  HMMA.1688.F32.TF32 R84, R232, R198, R216 ;  /* 0x000000c6e854723c */ /* 0x002fec00000810d8 */
[----:B------:R-:W-:Y:S04]  /*55dc0*/  STL.64 [R1+0x45c8], R198 ;  /* 0x0045c8c601007387 */ /* 0x000fe80000100a00 */
[----:B------:R-:W-:-:S13]  /*55dd0*/  STL.64 [R1+0x45c0], R196 ;  /* 0x0045c0c401007387 */ /* 0x000fda0000100a00 */
[----:B------:R-:W-:Y:S04]  /*55de0*/  STL.64 [R1+0xf20], R84 ;  /* 0x000f205401007387 */ /* 0x000fe80000100a00 */
[----:B------:R1:W-:Y:S02]  /*55df0*/  STL.64 [R1+0xf28], R86 ;  /* 0x000f285601007387 */ /* 0x0003e40000100a00 */
[----:B-1----:R-:W-:-:S15]  /*55e00*/  HMMA.1688.F32.TF32 R84, R232, R202, R248 ;  /* 0x000000cae854723c */ /* 0x002fde00000810f8 */
[----:B------:R-:W-:-:S08]  /*55e10*/  NOP ;  /* 0x0000000000007918 */ /* 0x000fd00000000000 */
[----:B------:R-:W-:Y:S04]  /*55e20*/  STL.64 [R1+0x7b0], R84 ;  /* 0x0007b05401007387 */ /* 0x000fe80000100a00 */
[----:B------:R2:W-:Y:S04]  /*55e30*/  STL.64 [R1+0x7b8], R86 ;  /* 0x0007b85601007387 */ /* 0x0005e80000100a00 */
[----:B------:R-:W4:Y:S01]  /*55e40*/  LDL.LU R248, [R1+0x770] ;  /* 0x0007700001f87983 */ /* 0x000f220000300800 */
[----:B--2---:R-:W-:-:S15]  /*55e50*/  HMMA.1688.F32.TF32 R84, R232, R206, R180 ;  /* 0x000000cee854723c */ /* 0x004fde00000810b4 */
[----:B------:R-:W-:-:S08]  /*55e60*/  NOP ;  /* 0x0000000000007918 */ /* 0x000fd00000000000 */
[----:B------:R1:W-:Y:S04]  /*55e70*/  STL.64 [R1+0x1330], R84 ;  /* 0x0013305401007387 */ /* 0x0003e80000100a00 */
[----:B------:R2:W-:Y:S04]  /*55e80*/  STL.64 [R1+0x1338], R86 ;  /* 0x0013385601007387 */ /* 0x0005e80000100a00 */
[----:B------:R-:W4:Y:S04]  /*55e90*/  LDL.LU R249, [R1+0x774] ;  /* 0x0007740001f97983 */ /* 0x000f280000300800 */
[----:B------:R-:W4:Y:S04]  /*55ea0*/  LDL.LU R250, [R1+0x778] ;  /* 0x0007780001fa7983 */ /* 0x000f280000300800 */
[----:B------:R-:W4:Y:S04]  /*55eb0*/  LDL.LU R251, [R1+0x77c] ;  /* 0x00077c0001fb7983 */ /* 0x000f280000300800 */
[----:B------:R-:W4:Y:S04]  /*55ec0*/  LDL.LU R216, [R1+0x780] ;  /* 0x0007800001d87983 */ /* 0x000f280000300800 */
[----:B------:R-:W4:Y:S04]  /*55ed0*/  LDL.LU R217, [R1+0x784] ;  /* 0x0007840001d97983 */ /* 0x000f280000300800 */
[----:B------:R-:W4:Y:S04]  /*55ee0*/  LDL.LU R218, [R1+0x788] ;  /* 0x0007880001da7983 */ /* 0x000f280000300800 */
[----:B------:R-:W4:Y:S04]  /*55ef0*/  LDL.LU R219, [R1+0x78c] ;  /* 0x00078c0001db7983 */ /* 0x000f280000300800 */
        /* <DEDUP_REMOVED lines=82> */
[----:B--2---:R-:W2:Y:S04]  /*56420*/  LDL.LU R86, [R1+0x7e8] ;  /* 0x0007e80001567983 */ /* 0x004ea80000300800 */
        /* <DEDUP_REMOVED lines=13> */
[----:B------:R-:W-:Y:S01]  /*56500*/  STL.64 [R1+0x45b8], R206 ;  /* 0x0045b8ce01007387 */ /* 0x000fe20000100a00 */
        /* <DEDUP_REMOVED lines=14> */
[C---:B------:R-:W-:Y:S11]  /*565f0*/  HMMA.1688.F32.TF32 R152, R232.reuse, R10, R152 ;  /* 0x0000000ae898723c */ /* 0x040ff60000081098 */
[----:B------:R-:W-:Y:S04]  /*56600*/  STL.64 [R1+0x1320], R172 ;  /* 0x001320ac01007387 */ /* 0x000fe80000100a00 */
[----:B------:R-:W-:Y:S04]  /*56610*/  STL.64 [R1+0x1328], R174 ;  /* 0x001328ae01007387 */ /* 0x000fe80000100a00 */
[----:B------:R-:W-:Y:S01]  /*56620*/  STL.64 [R1+0x1310], R168 ;  /* 0x001310a801007387 */ /* 0x000fe20000100a00 */
[C---:B------:R-:W-:Y:S03]  /*56630*/  HMMA.1688.F32.TF32 R116, R232.reuse, R62, R116 ;  /* 0x0000003ee874723c */ /* 0x040fe60000081074 */
[----:B------:R-:W-:Y:S04]  /*56640*/  STL.64 [R1+0x1318], R170 ;  /* 0x001318aa01007387 */ /* 0x000fe80000100a00 */
        /* <DEDUP_REMOVED lines=36> */
[----:B-1----:R-:W-:Y:S01]  /*56890*/  HMMA.1688.F32.TF32 R84, R232, R18, R244 ;  /* 0x00000012e854723c */ /* 0x002fe200000810f4 */
[----:B------:R-:W-:Y:S04]  /*568a0*/  LDS R232, [R7+UR7+0x41100] ;  /* 0x0411000707e87984 */ /* 0x000fe80008000800 */
[----:B------:R-:W-:Y:S04]  /*568b0*/  LDS R234, [R7+UR7+0x41900] ;  /* 0x0419000707ea7984 */ /* 0x000fe80008000800 */
        /* <DEDUP_REMOVED lines=9> */
[C---:B--2---:R-:W-:Y:S06]  /*56950*/  HMMA.1688.F32.TF32 R84, R228.reuse, R126, R220 ;  /* 0x0000007ee454723c */ /* 0x044fec00000810dc */
[C---:B------:R-:W-:Y:S09]  /*56960*/  HMMA.1688.F32.TF32 R92, R228.reuse, R130, R216 ;  /* 0x00000082e45c723c */ /* 0x040ff200000810d8 */
[----:B------:R-:W-:Y:S04]  /*56970*/  STL.64 [R1+0x11e0], R88 ;  /* 0x0011e05801007387 */ /* 0x000fe80000100a00 */
[----:B------:R2:W-:Y:S04]  /*56980*/  STL.64 [R1+0x11e8], R90 ;  /* 0x0011e85a01007387 */ /* 0x0005e80000100a00 */
[----:B------:R-:W-:Y:S04]  /*56990*/  STL.64 [R1+0x11d0], R84 ;  /* 0x0011d05401007387 */ /* 0x000fe80000100a00 */
[----:B------:R3:W-:Y:S01]  /*569a0*/  STL.64 [R1+0x11d8], R86 ;  /* 0x0011d85601007387 */ /* 0x0007e20000100a00 */
[C---:B--2---:R-:W-:Y:S06]  /*569b0*/  HMMA.1688.F32.TF32 R88, R228.reuse, R134, R248 ;  /* 0x00000086e458723c */ /* 0x044fec00000810f8 */
[C---:B---3--:R-:W-:Y:S01]  /*569c0*/  HMMA.1688.F32.TF32 R84, R228.reuse, R138, R180 ;  /* 0x0000008ae454723c */ /* 0x048fe200000810b4 */
[----:B------:R-:W-:Y:S04]  /*569d0*/  STL.64 [R1+0x11c0], R92 ;  /* 0x0011c05c01007387 */ /* 0x000fe80000100a00 */
[----:B------:R-:W-:Y:S04]  /*569e0*/  STL.64 [R1+0x11c8], R94 ;  /* 0x0011c85e01007387 */ /* 0x000fe80000100a00 */
[----:B------:R-:W2:Y:S08]  /*569f0*/  LDL.LU R248, [R1+0x570] ;  /* 0x0005700001f87983 */ /* 0x000eb00000300800 */
        /* <DEDUP_REMOVED lines=127> */
[----:B----4-:R-:W-:-:S15]  /*571f0*/  HMMA.1688.F32.TF32 R188, R228, R186, R188 ;  /* 0x000000bae4bc723c */ /* 0x010fde00000810bc */
[----:B------:R-:W-:-:S08]  /*57200*/  NOP ;  /* 0x0000000000007918 */ /* 0x000fd00000000000 */
[----:B------:R-:W-:Y:S04]  /*57210*/  STL.64 [R1+0x1190], R188 ;  /* 0x001190bc01007387 */ /* 0x000fe80000100a00 */
[----:B------:R1:W-:Y:S04]  /*57220*/  STL.64 [R1+0x1198], R190 ;  /* 0x001198be01007387 */ /* 0x0003e80000100a00 */
[----:B-1----:R-:W3:Y:S04]  /*57230*/  LDL.LU.64 R190, [R1+0x45e8] ;  /* 0x0045e80001be7983 */ /* 0x002ee80000300a00 */
[----:B------:R-:W4:Y:S01]  /*57240*/  LDL.LU.64 R188, [R1+0x45e0] ;  /* 0x0045e00001bc7983 */ /* 0x000f220000300a00 */
[----:B---3--:R-:W-:-:S15]  /*57250*/  HMMA.1688.F32.TF32 R192, R228, R190, R192 ;  /* 0x000000bee4c0723c */ /* 0x008fde00000810c0 */
[----:B------:R-:W-:-:S08]  /*57260*/  NOP ;  /* 0x0000000000007918 */ /* 0x000fd00000000000 */
[----:B------:R-:W-:Y:S04]  /*57270*/  STL.64 [R1+0x1180], R192 ;  /* 0x001180c001007387 */ /* 0x000fe80000100a00 */
[----:B------:R1:W-:Y:S04]  /*57280*/  STL.64 [R1+0x1188], R194 ;  /* 0x001188c201007387 */ /* 0x0003e80000100a00 */
[----:B-1----:R-:W2:Y:S04]  /*57290*/  LDL.LU.64 R194, [R1+0x45d8] ;  /* 0x0045d80001c27983 */ /* 0x002ea80000300a00 */
[----:B------:R-:W3:Y:S01]  /*572a0*/  LDL.LU.64 R192, [R1+0x45d0] ;  /* 0x0045d00001c07983 */ /* 0x000ee20000300a00 */
[----:B--2---:R-:W-:-:S15]  /*572b0*/  HMMA.1688.F32.TF32 R196, R228, R194, R196 ;  /* 0x000000c2e4c4723c */ /* 0x004fde00000810c4 */
[----:B------:R-:W-:-:S08]  /*572c0*/  NOP ;  /* 0x0000000000007918 */ /* 0x000fd00000000000 */
[----:B------:R-:W-:Y:S04]  /*572d0*/  STL.64 [R1+0x1170], R196 ;  /* 0x001170c401007387 */ /* 0x000fe80000100a00 */
[----:B------:R1:W-:Y:S04]  /*572e0*/  STL.64 [R1+0x1178], R198 ;  /* 0x001178c601007387 */ /* 0x0003e80000100a00 */
[----:B-1----:R-:W2:Y:S04]  /*572f0*/  LDL.LU.64 R198, [R1+0x45c8] ;  /* 0x0045c80001c67983 */ /* 0x002ea80000300a00 */
[----:B------:R-:W4:Y:S01]  /*57300*/  LDL.LU.64 R196, [R1+0x45c0] ;  /* 0x0045c00001c47983 */ /* 0x000f220000300a00 */
[----:B--2---:R-:W-:-:S15]  /*57310*/  HMMA.1688.F32.TF32 R204, R228, R198, R204 ;  /* 0x000000c6e4cc723c */ /* 0x004fde00000810cc */
[----:B------:R-:W-:-:S08]  /*57320*/  NOP ;  /* 0x0000000000007918 */ /* 0x000fd00000000000 */
[----:B------:R-:W-:Y:S04]  /*57330*/  STL.64 [R1+0x1160], R204 ;  /* 0x001160cc01007387 */ /* 0x000fe80000100a00 */
[----:B------:R1:W-:Y:S04]  /*57340*/  STL.64 [R1+0x1168], R206 ;  /* 0x001168ce01007387 */ /* 0x0003e80000100a00 */
[----:B-1----:R-:W2:Y:S01]  /*57350*/  LDL.LU.64 R206, [R1+0x45b8] ;  /* 0x0045b80001ce7983 */ /* 0x002ea20000300a00 */
[C---:B------:R-:W-:Y:S06]  /*57360*/  HMMA.1688.F32.TF32 R176, R228.reuse, R202, R176 ;  /* 0x000000cae4b0723c */ /* 0x040fec00000810b0 */
[----:B------:R-:W-:-:S15]  /*57370*/  HMMA.1688.F32.TF32 R168, R228, R210, R168 ;  /* 0x000000d2e4a8723c */ /* 0x000fde00000810a8 */
[----:B------:R-:W-:-:S02]  /*57380*/  NOP ;  /* 0x0000000000007918 */ /* 0x000fc40000000000 */
[----:B------:R-:W-:Y:S04]  /*57390*/  STL.64 [R1+0x1150], R176 ;  /* 0x001150b001007387 */ /* 0x000fe80000100a00 */
[----:B------:R1:W-:Y:S04]  /*573a0*/  STL.64 [R1+0x1158], R178 ;  /* 0x001158b201007387 */ /* 0x0003e80000100a00 */
[----:B-1----:R-:W4:Y:S04]  /*573b0*/  LDL.LU.64 R178, [R1+0x45b0] ;  /* 0x0045b00001b27983 */ /* 0x002f280000300a00 */
[----:B------:R-:W4:Y:S01]  /*573c0*/  LDL.LU.64 R176, [R1+0x45a8] ;  /* 0x0045a80001b07983 */ /* 0x000f220000300a00 */
[----:B--2---:R-:W-:-:S15]  /*573d0*/  HMMA.1688.F32.TF32 R172, R228, R206, R172 ;  /* 0x000000cee4ac723c */ /* 0x004fde00000810ac */
[----:B------:R-:W-:-:S08]  /*573e0*/  NOP ;  /* 0x0000000000007918 */ /* 0x000fd00000000000 */
[----:B------:R-:W-:Y:S04]  /*573f0*/  STL.64 [R1+0x1140], R172 ;  /* 0x001140ac01007387 */ /* 0x000fe80000100a00 */
[----:B------:R1:W-:Y:S04]  /*57400*/  STL.64 [R1+0x1148], R174 ;  /* 0x001148ae01007387 */ /* 0x0003e80000100a00 */
[----:B------:R-:W-:Y:S04]  /*57410*/  STL.64 [R1+0x1130], R168 ;  /* 0x001130a801007387 */ /* 0x000fe80000100a00 */
[----:B------:R2:W-:Y:S01]  /*57420*/  STL.64 [R1+0x1138], R170 ;  /* 0x001138aa01007387 */ /* 0x0005e20000100a00 */
[C---:B-1----:R-:W-:Y:S06]  /*57430*/  HMMA.1688.F32.TF32 R172, R228.reuse, R214, R164 ;  /* 0x000000d6e4ac723c */ /* 0x042fec00000810a4 */
        /* <DEDUP_REMOVED lines=54> */
[----:B--2---:R-:W-:Y:S06]  /*577a0*/  HMMA.1688.F32.TF32 R88, R228, R18, R224 ;  /* 0x00000012e458723c */ /* 0x004fec00000810e0 */
        /* <DEDUP_REMOVED lines=36> */
[----:B-1----:R-:W4:Y:S04]  /*579f0*/  LDL.LU R84, [R1+0x430] ;  /* 0x0004300001547983 */ /* 0x002f280000300800 */
[----:B------:R-:W4:Y:S04]  /*57a00*/  LDL.LU R85, [R1+0x434] ;  /* 0x0004340001557983 */ /* 0x000f280000300800 */
[----:B---3--:R-:W4:Y:S04]  /*57a10*/  LDL.LU R86, [R1+0x438] ;  /* 0x0004380001567983 */ /* 0x008f280000300800 */
[----:B------:R-:W4:Y:S04]  /*57a20*/  LDL.LU R87, [R1+0x43c] ;  /* 0x00043c0001577983 */ /* 0x000f280000300800 */
[----:B------:R-:W3:Y:S04]  /*57a30*/  LDL.LU R92, [R1+0x450] ;  /* 0x00045000015c7983 */ /* 0x000ee80000300800 */
[----:B------:R-:W3:Y:S04]  /*57a40*/  LDL.LU R93, [R1+0x454] ;  /* 0x00045400015d7983 */ /* 0x000ee80000300800 */
[----:B------:R-:W3:Y:S04]  /*57a50*/  LDL.LU R94, [R1+0x458] ;  /* 0x00045800015e7983 */ /* 0x000ee80000300800 */
[----:B------:R-:W3:Y:S04]  /*57a60*/  LDL.LU R95, [R1+0x45c] ;  /* 0x00045c00015f7983 */ /* 0x000ee80000300800 */
        /* <DEDUP_REMOVED lines=80> */
[C---:B----4-:R-:W-:Y:S06]  /*57f70*/  HMMA.1688.F32.TF32 R228, R232.reuse, R202, R228 ;  /* 0x000000cae8e4723c */ /* 0x050fec00000810e4 */
[C---:B---3--:R-:W-:Y:S06]  /*57f80*/  HMMA.1688.F32.TF32 R156, R232.reuse, R198, R156 ;  /* 0x000000c6e89c723c */ /* 0x048fec000008109c */
[C---:B--2---:R-:W-:Y:S06]  /*57f90*/  HMMA.1688.F32.TF32 R160, R232.reuse, R194, R160 ;  /* 0x000000c2e8a0723c */ /* 0x044fec00000810a0 */
[C---:B------:R-:W-:Y:S06]  /*57fa0*/  HMMA.1688.F32.TF32 R168, R232.reuse, R186, R168 ;  /* 0x000000bae8a8723c */ /* 0x040fec00000810a8 */
[C---:B------:R-:W-:Y:S06]  /*57fb0*/  HMMA.1688.F32.TF32 R172, R232.reuse, R138, R172 ;  /* 0x0000008ae8ac723c */ /* 0x040fec00000810ac */
[----:B------:R-:W-:-:S15]  /*57fc0*/  HMMA.1688.F32.TF32 R164, R232, R190, R164 ;  /* 0x000000bee8a4723c */ /* 0x000fde00000810a4 */
[----:B------:R-:W-:-:S02]  /*57fd0*/  NOP ;  /* 0x0000000000007918 */ /* 0x000fc40000000000 */
[----:B------:R-:W-:Y:S04]  /*57fe0*/  STL.64 [R1+0x170], R172 ;  /* 0x000170ac01007387 */ /* 0x000fe80000100a00 */
[----:B------:R1:W-:Y:S01]  /*57ff0*/  STL.64 [R1+0x178], R174 ;  /* 0x000178ae01007387 */ /* 0x0003e20000100a00 */
[C---:B------:R-:W-:Y:S03]  /*58000*/  HMMA.1688.F32.TF32 R180, R232.reuse, R210, R180 ;  /* 0x000000d2e8b4723c */ /* 0x040fe600000810b4 */
[----:B-1----:R-:W2:Y:S04]  /*58010*/  LDL.LU.64 R174, [R1+0x45a0] ;  /* 0x0045a00001ae7983 */ /* 0x002ea80000300a00 */
[----:B------:R-:W2:Y:S01]  /*58020*/  LDL.LU.64 R172, [R1+0x4598] ;  /* 0x0045980001ac7983 */ /* 0x000ea20000300a00 */
[C---:B------:R-:W-:Y:S03]  /*58030*/  HMMA.1688.F32.TF32 R152, R232.reuse, R206, R152 ;  /* 0x000000cee898723c */ /* 0x040fe60000081098 */
        /* <DEDUP_REMOVED lines=10> */
[----:B-1----:R-:W2:Y:S04]  /*580e0*/  LDL.LU.64 R162, [R1+0x4570] ;  /* 0x0045700001a27983 */ /* 0x002ea80000300a00 */
[----:B------:R-:W2:Y:S04]  /*580f0*/  LDL.LU.64 R160, [R1+0x4568] ;  /* 0x0045680001a07983 */ /* 0x000ea80000300a00 */
[----:B------:R-:W-:Y:S04]  /*58100*/  STL.64 [R1+0x2c0], R156 ;  /* 0x0002c09c01007387 */ /* 0x000fe80000100a00 */
[----:B------:R1:W-:Y:S04]  /*58110*/  STL.64 [R1+0x2c8], R158 ;  /* 0x0002c89e01007387 */ /* 0x0003e80000100a00 */
[----:B-1----:R-:W3:Y:S04]  /*58120*/  LDL.LU.64 R158, [R1+0x4560] ;  /* 0x00456000019e7983 */ /* 0x002ee80000300a00 */
[----:B------:R-:W3:Y:S04]  /*58130*/  LDL.LU.64 R156, [R1+0x4558] ;  /* 0x00455800019c7983 */ /* 0x000ee80000300a00 */
[----:B------:R-:W-:Y:S04]  /*58140*/  STL.64 [R1+0x2a0], R228 ;  /* 0x0002a0e401007387 */ /* 0x000fe80000100a00 */
[----:B------:R-:W-:Y:S04]  /*58150*/  STL.64 [R1+0x2a8], R230 ;  /* 0x0002a8e601007387 */ /* 0x000fe80000100a00 */
[----:B------:R-:W-:Y:S04]  /*58160*/  STL.64 [R1+0x550], R152 ;  /* 0x0005509801007387 */ /* 0x000fe80000100a00 */
[----:B------:R1:W-:Y:S01]  /*58170*/  STL.64 [R1+0x558], R154 ;  /* 0x0005589a01007387 */ /* 0x0003e20000100a00 */
[C---:B------:R-:W-:Y:S03]  /*58180*/  HMMA.1688.F32.TF32 R148, R232.reuse, R214, R148 ;  /* 0x000000d6e894723c */ /* 0x040fe60000081094 */
[----:B------:R-:W-:Y:S04]  /*58190*/  LDS R228, [R2+UR7+0x41180] ;  /* 0x0411800702e47984 */ /* 0x000fe80008000800 */
[----:B------:R-:W-:Y:S04]  /*581a0*/  LDS R230, [R2+UR7+0x41980] ;  /* 0x0419800702e67984 */ /* 0x000fe80008000800 */
[----:B-1----:R-:W4:Y:S04]  /*581b0*/  LDL.LU.64 R154, [R1+0x4550] ;  /* 0x00455000019a7983 */ /* 0x002f280000300a00 */
[----:B------:R-:W4:Y:S04]  /*581c0*/  LDL.LU.64 R152, [R1+0x4548] ;  /* 0x0045480001987983 */ /* 0x000f280000300a00 */
[----:B------:R-:W-:Y:S04]  /*581d0*/  STL.64 [R1+0x540], R180 ;  /* 0x000540b401007387 */ /* 0x000fe80000100a00 */
[----:B------:R1:W-:Y:S04]  /*581e0*/  STL.64 [R1+0x548], R182 ;  /* 0x000548b601007387 */ /* 0x0003e80000100a00 */
[----:B------:R-:W-:Y:S04]  /*581f0*/  LDS R229, [R6+UR7+0x41180] ;  /* 0x0411800706e57984 */ /* 0x000fe80008000800 */
[----:B------:R-:W2:Y:S04]  /*58200*/  LDS R231, [R6+UR7+0x41980] ;  /* 0x0419800706e77984 */ /* 0x000ea80008000800 */
[----:B-1----:R-:W2:Y:S04]  /*58210*/  LDL.LU.64 R182, [R1+0x4540] ;  /* 0x0045400001b67983 */ /* 0x002ea80000300a00 */
[----:B------:R-:W3:Y:S04]  /*58220*/  LDL.LU.64 R180, [R1+0x4538] ;  /* 0x0045380001b47983 */ /* 0x000ee80000300a00 */
[----:B------:R-:W-:Y:S04]  /*58230*/  STL.64 [R1+0x530], R148 ;  /* 0x0005309401007387 */ /* 0x000fe80000100a00 */
[----:B------:R1:W-:Y:S02]  /*58240*/  STL.64 [R1+0x538], R150 ;  /* 0x0005389601007387 */ /* 0x0003e40000100a00 */
[C---:B-1----:R-:W-:Y:S06]  /*58250*/  HMMA.1688.F32.TF32 R148, R232.reuse, R82, R144 ;  /* 0x00000052e894723c */ /* 0x042fec0000081090 */
        /* <DEDUP_REMOVED lines=32> */
[----:B------:R1:W-:Y:S02]  /*58460*/  STL.64 [R1+0x488], R90 ;  /* 0x0004885a01007387 */ /* 0x0003e40000100a00 */
[C---:B-1----:R-:W-:Y:S02]  /*58470*/  HMMA.1688.F32.TF32 R92, R232.reuse, R42, R240 ;  /* 0x0000002ae85c723c */ /* 0x042fe400000810f0 */
[----:B------:R-:W-:Y:S04]  /*58480*/  STL.64 [R1+0x470], R84 ;  /* 0x0004705401007387 */ /* 0x000fe80000100a00 */
[----:B------:R1:W-:Y:S01]  /*58490*/  STL.64 [R1+0x478], R86 ;  /* 0x0004785601007387 */ /* 0x0003e20000100a00 */
[C---:B------:R-:W-:Y:S06]  /*584a0*/  HMMA.1688.F32.TF32 R88, R232.reuse, R38, R244 ;  /* 0x00000026e858723c */ /* 0x040fec00000810f4 */
[C---:B-1----:R-:W-:Y:S10]  /*584b0*/  HMMA.1688.F32.TF32 R84, R232.reuse, R34, R224 ;  /* 0x00000022e854723c */ /* 0x042ff400000810e0 */
        /* <DEDUP_REMOVED lines=8> */
[----:B-1----:R-:W-:Y:S10]  /*58540*/  HMMA.1688.F32.TF32 R84, R232, R22, R248 ;  /* 0x00000016e854723c */ /* 0x002ff400000810f8 */
[----:B------:R-:W-:Y:S04]  /*58550*/  STL.64 [R1+0x430], R92 ;  /* 0x0004305c01007387 */ /* 0x000fe80000100a00 */
[----:B------:R-:W-:Y:S04]  /*58560*/  STL.64 [R1+0x438], R94 ;  /* 0x0004385e01007387 */ /* 0x000fe80000100a00 */
[----:B------:R-:W-:Y:S04]  /*58570*/  STL.64 [R1+0x420], R88 ;  /* 0x0004205801007387 */ /* 0x000fe80000100a00 */
[----:B------:R-:W-:Y:S01]  /*58580*/  STL.64 [R1+0x428], R90 ;  /* 0x0004285a01007387 */ /* 0x000fe20000100a00 */
[----:B--2---:R-:W-:-:S03]  /*58590*/  IMAD.MOV.U32 R248, RZ, RZ, R182 ;  /* 0x000000fffff87224 */ /* 0x004fc600078e00b6 */
[----:B------:R-:W2:Y:S01]  /*585a0*/  LDL.LU R182, [R1+0x4530] ;  /* 0x0045300001b67983 */ /* 0x000ea20000300800 */
[----:B------:R-:W-:Y:S01]  /*585b0*/  MOV R249, R183 ;  /* 0x000000b700f97202 */ /* 0x000fe20000000f00 */
[----:B---3--:R-:W-:Y:S02]  /*585c0*/  IMAD.MOV.U32 R250, RZ, RZ, R181 ;  /* 0x000000fffffa7224 */ /* 0x008fe400078e00b5 */
[----:B------:R-:W-:Y:S01]  /*585d0*/  STL.64 [R1+0x410], R84 ;  /* 0x0004105401007387 */ /* 0x000fe20000100a00 */
[----:B------:R-:W-:-:S03]  /*585e0*/  IMAD.MOV.U32 R251, RZ, RZ, R180 ;  /* 0x000000fffffb7224 */ /* 0x000fc600078e00b4 */
[----:B------:R1:W-:Y:S04]  /*585f0*/  STL.64 [R1+0x418], R86 ;  /* 0x0004185601007387 */ /* 0x0003e80000100a00 */
[----:B------:R-:W3:Y:S04]  /*58600*/  LDL.LU R183, [R1+0x452c] ;  /* 0x00452c0001b77983 */ /* 0x000ee80000300800 */
[----:B------:R-:W4:Y:S04]  /*58610*/  LDL.LU R181, [R1+0x4528] ;  /* 0x0045280001b57983 */ /* 0x000f280000300800 */
[----:B------:R-:W4:Y:S04]  /*58620*/  LDL.LU R180, [R1+0x4524] ;  /* 0x0045240001b47983 */ /* 0x000f280000300800 */
[----:B------:R-:W4:Y:S04]  /*58630*/  LDL.LU R216, [R1+0x160] ;  /* 0x0001600001d87983 */ /* 0x000f280000300800 */
[----:B------:R-:W4:Y:S04]  /*58640*/  LDL.LU R217, [R1+0x164] ;  /* 0x0001640001d97983 */ /* 0x000f280000300800 */
[----:B------:R-:W4:Y:S04]  /*58650*/  LDL.LU R218, [R1+0x168] ;  /* 0x0001680001da7983 */ /* 0x000f280000300800 */
[----:B------:R-:W4:Y:S01]  /*58660*/  LDL.LU R219, [R1+0x16c] ;  /* 0x00016c0001db7983 */ /* 0x000f220000300800 */
[----:B--2---:R-:W-:Y:S01]  /*58670*/  MOV R223, R182 ;  /* 0x000000b600df7202 */ /* 0x004fe20000000f00 */
[----:B---3--:R-:W-:-:S02]  /*58680*/  IMAD.MOV.U32 R222, RZ, RZ, R183 ;  /* 0x000000ffffde7224 */ /* 0x008fc400078e00b7 */
[----:B----4-:R-:W-:Y:S02]  /*58690*/  IMAD.MOV.U32 R220, RZ, RZ, R181 ;  /* 0x000000ffffdc7224 */ /* 0x010fe400078e00b5 */
[----:B------:R-:W2:Y:S01]  /*586a0*/  LDL.LU R181, [R1+0x4520] ;  /* 0x0045200001b57983 */ /* 0x000ea20000300800 */
[----:B------:R-:W-:-:S03]  /*586b0*/  IMAD.MOV.U32 R221, RZ, RZ, R180 ;  /* 0x000000ffffdd7224 */ /* 0x000fc600078e00b4 */
[----:B------:R-:W3:Y:S04]  /*586c0*/  LDL.LU R180, [R1+0x451c] ;  /* 0x00451c0001b47983 */ /* 0x000ee80000300800 */
[----:B------:R-:W4:Y:S04]  /*586d0*/  LDL.LU R183, [R1+0x4518] ;  /* 0x0045180001b77983 */ /* 0x000f280000300800 */
[----:B------:R-:W4:Y:S04]  /*586e0*/  LDL.LU R182, [R1+0x4514] ;  /* 0x0045140001b67983 */ /* 0x000f280000300800 */
[----:B------:R-:W4:Y:S04]  /*586f0*/  LDL.LU R224, [R1+0x190] ;  /* 0x0001900001e07983 */ /* 0x000f280000300800 */
[----:B------:R-:W4:Y:S04]  /*58700*/  LDL.LU R225, [R1+0x194] ;  /* 0x0001940001e17983 */ /* 0x000f280000300800 */
[----:B------:R-:W4:Y:S04]  /*58710*/  LDL.LU R226, [R1+0x198] ;  /* 0x0001980001e27983 */ /* 0x000f280000300800 */
[----:B------:R-:W4:Y:S01]  /*58720*/  LDL.LU R227, [R1+0x19c] ;  /* 0x00019c0001e37983 */ /* 0x000f220000300800 */
[----:B--2---:R-:W-:-:S02]  /*58730*/  IMAD.MOV.U32 R247, RZ, RZ, R181 ;  /* 0x000000fffff77224 */ /* 0x004fc400078e00b5 */
[----:B---3--:R-:W-:Y:S02]  /*58740*/  IMAD.MOV.U32 R246, RZ, RZ, R180 ;  /* 0x000000fffff67224 */ /* 0x008fe400078e00b4 */
[----:B----4-:R-:W-:Y:S02]  /*58750*/  IMAD.MOV.U32 R244, RZ, RZ, R183 ;  /* 0x000000fffff47224 */ /* 0x010fe400078e00b7 */
[----:B------:R-:W1:Y:S01]  /*58760*/  LDL.LU R183, [R1+0x4510] ;  /* 0x0045100001b77983 */ /* 0x000e620000300800 */
[----:B------:R-:W-:-:S03]  /*58770*/  IMAD.MOV.U32 R245, RZ, RZ, R182 ;  /* 0x000000fffff57224 */ /* 0x000fc600078e00b6 */
[----:B------:R-:W2:Y:S04]  /*58780*/  LDL.LU R182, [R1+0x450c] ;  /* 0x00450c0001b67983 */ /* 0x000ea80000300800 */
[----:B------:R-:W3:Y:S04]  /*58790*/  LDL.LU R180, [R1+0x4508] ;  /* 0x0045080001b47983 */ /* 0x000ee80000300800 */
[----:B------:R-:W4:Y:S04]  /*587a0*/  LDL.LU R181, [R1+0x4504] ;  /* 0x0045040001b57983 */ /* 0x000f280000300800 */
[----:B------:R-:W4:Y:S04]  /*587b0*/  LDL.LU R236, [R1+0x1c0] ;  /* 0x0001c00001ec7983 */ /* 0x000f280000300800 */
[----:B------:R-:W4:Y:S04]  /*587c0*/  LDL.LU R237, [R1+0x1c4] ;  /* 0x0001c40001ed7983 */ /* 0x000f280000300800 */
[----:B------:R-:W4:Y:S04]  /*587d0*/  LDL.LU R238, [R1+0x1c8] ;  /* 0x0001c80001ee7983 */ /* 0x000f280000300800 */
[----:B------:R-:W4:Y:S01]  /*587e0*/  LDL.LU R239, [R1+0x1cc] ;  /* 0x0001cc0001ef7983 */ /* 0x000f220000300800 */
[----:B-1----:R-:W-:-:S02]  /*587f0*/  IMAD.MOV.U32 R87, RZ, RZ, R183 ;  /* 0x000000ffff577224 */ /* 0x002fc400078e00b7 */
[----:B--2---:R-:W-:Y:S02]  /*58800*/  IMAD.MOV.U32 R86, RZ, RZ, R182 ;  /* 0x000000ffff567224 */ /* 0x004fe400078e00b6 */
[----:B---3--:R-:W-:Y:S02]  /*58810*/  IMAD.MOV.U32 R84, RZ, RZ, R180 ;  /* 0x000000ffff547224 */ /* 0x008fe400078e00b4 */
[----:B------:R-:W2:Y:S01]  /*58820*/  LDL.LU R180, [R1+0x4500] ;  /* 0x0045000001b47983 */ /* 0x000ea20000300800 */
[----:B----4-:R-:W-:-:S03]  /*58830*/  MOV R85, R181 ;  /* 0x000000b500557202 */ /* 0x010fc60000000f00 */
        /* <DEDUP_REMOVED lines=18> */
[----:B------:R-:W-:Y:S02]  /*58960*/  IMAD.MOV.U32 R92, RZ, RZ, R183 ;  /* 0x000000ffff5c7224 */ /* 0x000fe400078e00b7 */
[----:B------:R-:W2:Y:S04]  /*58970*/  LDL.LU R183, [R1+0x44f0] ;  /* 0x0044f00001b77983 */ /* 0x000ea80000300800 */
[----:B------:R-:W3:Y:S04]  /*58980*/  LDL.LU R182, [R1+0x44ec] ;  /* 0x0044ec0001b67983 */ /* 0x000ee80000300800 */
[----:B------:R-:W4:Y:S04]  /*58990*/  LDL.LU R181, [R1+0x44e8] ;  /* 0x0044e80001b57983 */ /* 0x000f280000300800 */
[----:B------:R-:W2:Y:S04]  /*589a0*/  LDL.LU R180, [R1+0x44e4] ;  /* 0x0044e40001b47983 */ /* 0x000ea80000300800 */
        /* <DEDUP_REMOVED lines=15> */
[----:B--2---:R-:W-:-:S03]  /*58aa0*/  IMAD.MOV.U32 R115, RZ, RZ, R180 ;  /* 0x000000ffff737224 */ /* 0x004fc600078e00b4 */
[----:B------:R-:W2:Y:S04]  /*58ab0*/  LDL.LU R180, [R1+0x44e0] ;  /* 0x0044e00001b47983 */ /* 0x000ea80000300800 */
[----:B------:R-:W2:Y:S04]  /*58ac0*/  LDL.LU R116, [R1+0x350] ;  /* 0x0003500001747983 */ /* 0x000ea80000300800 */
[----:B------:R-:W2:Y:S04]  /*58ad0*/  LDL.LU R117, [R1+0x354] ;  /* 0x0003540001757983 */ /* 0x000ea80000300800 */
[----:B------:R-:W2:Y:S04]  /*58ae0*/  LDL.LU R118, [R1+0x358] ;  /* 0x0003580001767983 */ /* 0x000ea80000300800 */
[----:B------:R-:W2:Y:S01]  /*58af0*/  LDL.LU R119, [R1+0x35c] ;  /* 0x00035c0001777983 */ /* 0x000ea20000300800 */
[----:B----4-:R-:W-:-:S03]  /*58b00*/  IMAD.MOV.U32 R104, RZ, RZ, R181 ;  /* 0x000000ffff687224 */ /* 0x010fc600078e00b5 */
[----:B------:R-:W4:Y:S01]  /*58b10*/  LDL.LU R140, [R1+0x370] ;  /* 0x00037000018c7983 */ /* 0x000f220000300800 */
[----:B---3--:R-:W-:-:S03]  /*58b20*/  IMAD.MOV.U32 R105, RZ, RZ, R182 ;  /* 0x000000ffff697224 */ /* 0x008fc600078e00b6 */
[----:B------:R-:W4:Y:S01]  /*58b30*/  LDL.LU R141, [R1+0x374] ;  /* 0x00037400018d7983 */ /* 0x000f220000300800 */
[----:B------:R-:W-:-:S03]  /*58b40*/  IMAD.MOV.U32 R106, RZ, RZ, R183 ;  /* 0x000000ffff6a7224 */ /* 0x000fc600078e00b7 */
[----:B------:R-:W4:Y:S01]  /*58b50*/  LDL.LU R142, [R1+0x378] ;  /* 0x00037800018e7983 */ /* 0x000f220000300800 */
[----:B--2---:R-:W-:-:S03]  /*58b60*/  IMAD.MOV.U32 R143, RZ, RZ, R180 ;  /* 0x000000ffff8f7224 */ /* 0x004fc600078e00b4 */
        /* <DEDUP_REMOVED lines=8> */
[----:B------:R-:W3:Y:S01]  /*58bf0*/  LDL.LU R243, [R1+0x1bc] ;  /* 0x0001bc0001f37983 */ /* 0x000ee20000300800 */
[----:B--2---:R-:W-:Y:S03]  /*58c00*/  HMMA.1688.F32.TF32 R232, R232, R18, R180 ;  /* 0x00000012e8e8723c */ /* 0x004fe600000810b4 */
[----:B------:R-:W-:Y:S04]  /*58c10*/  LDS R180, [R7+UR7+0x41180] ;  /* 0x0411800707b47984 */ /* 0x000fe80008000800 */
[----:B------:R-:W-:Y:S01]  /*58c20*/  LDS R182, [R7+UR7+0x41980] ;  /* 0x0419800707b67984 */ /* 0x000fe20008000800 */
[C---:B------:R-:W-:Y:S03]  /*58c30*/  HMMA.1688.F32.TF32 R148, R228.reuse, R122, R148 ;  /* 0x0000007ae494723c */ /* 0x040fe60000081094 */
[----:B------:R-:W-:Y:S03]  /*58c40*/  LDS R181, [R201+UR7+0x41180] ;  /* 0x04118007c9b57984 */ /* 0x000fe60008000800 */
[C---:B------:R-:W-:Y:S01]  /*58c50*/  HMMA.1688.F32.TF32 R144, R228.reuse, R130, R144 ;  /* 0x00000082e490723c */ /* 0x040fe20000081090 */
[----:B------:R-:W1:Y:S08]  /*58c60*/  LDS R183, [R201+UR7+0x41980] ;  /* 0x04198007c9b77984 */ /* 0x000e700008000800 */
[----:B------:R2:W-:Y:S04]  /*58c70*/  STL [R1+0x427c], R232 ;  /* 0x00427ce801007387 */ /* 0x0005e80000100800 */
[----:B------:R4:W-:Y:S04]  /*58c80*/  STL [R1+0x4278], R233 ;  /* 0x004278e901007387 */ /* 0x0009e80000100800 */
[----:B------:R3:W-:Y:S04]  /*58c90*/  STL [R1+0x4274], R234 ;  /* 0x004274ea01007387 */ /* 0x0007e80000100800 */
[----:B------:R3:W-:Y:S04]  /*58ca0*/  STL [R1+0x4270], R235 ;  /* 0x004270eb01007387 */ /* 0x0007e80000100800 */
[----:B--2---:R-:W2:Y:S04]  /*58cb0*/  LDL.LU R232, [R1+0x390] ;  /* 0x0003900001e87983 */ /* 0x004ea80000300800 */
[----:B----4-:R-:W2:Y:S04]  /*58cc0*/  LDL.LU R233, [R1+0x394] ;  /* 0x0003940001e97983 */ /* 0x010ea80000300800 */
[----:B---3--:R-:W2:Y:S04]  /*58cd0*/  LDL.LU R234, [R1+0x398] ;  /* 0x0003980001ea7983 */ /* 0x008ea80000300800 */
[----:B------:R-:W2:Y:S04]  /*58ce0*/  LDL.LU R235, [R1+0x39c] ;  /* 0x00039c0001eb7983 */ /* 0x000ea80000300800 */
[----:B------:R-:W-:Y:S04]  /*58cf0*/  STL.64 [R1+0x400], R148 ;  /* 0x0004009401007387 */ /* 0x000fe80000100a00 */
[----:B------:R3:W-:Y:S04]  /*58d00*/  STL.64 [R1+0x408], R150 ;  /* 0x0004089601007387 */ /* 0x0007e80000100a00 */
[----:B---3--:R-:W3:Y:S04]  /*58d10*/  LDL.LU.64 R150, [R1+0x44c8] ;  /* 0x0044c80001967983 */ /* 0x008ee80000300a00 */
[----:B------:R-:W3:Y:S01]  /*58d20*/  LDL.LU.64 R148, [R1+0x44c0] ;  /* 0x0044c00001947983 */ /* 0x000ee20000300a00 */
[----:B--2---:R-:W-:-:S15]  /*58d30*/  HMMA.1688.F32.TF32 R232, R228, R126, R232 ;  /* 0x0000007ee4e8723c */ /* 0x004fde00000810e8 */
[----:B------:R-:W-:-:S08]  /*58d40*/  NOP ;  /* 0x0000000000007918 */ /* 0x000fd00000000000 */
[----:B------:R2:W-:Y:S04]  /*58d50*/  STL.64 [R1+0x3f0], R232 ;  /* 0x0003f0e801007387 */ /* 0x0005e80000100a00 */
[----:B------:R4:W-:Y:S01]  /*58d60*/  STL.64 [R1+0x3f8], R234 ;  /* 0x0003f8ea01007387 */ /* 0x0009e20000100a00 */
[----:B--2---:R-:W-:Y:S01]  /*58d70*/  MOV R232, R144 ;  /* 0x0000009000e87202 */ /* 0x004fe20000000f00 */
[----:B------:R-:W-:Y:S02]  /*58d80*/  IMAD.MOV.U32 R233, RZ, RZ, R145 ;  /* 0x000000ffffe97224 */ /* 0x000fe400078e0091 */
[----:B----4-:R-:W-:Y:S02]  /*58d90*/  IMAD.MOV.U32 R234, RZ, RZ, R146 ;  /* 0x000000ffffea7224 */ /* 0x010fe400078e0092 */
[----:B------:R-:W-:-:S02]  /*58da0*/  IMAD.MOV.U32 R235, RZ, RZ, R147 ;  /* 0x000000ffffeb7224 */ /* 0x000fc400078e0093 */
[----:B------:R-:W2:Y:S04]  /*58db0*/  LDL.LU.64 R146, [R1+0x44b8] ;  /* 0x0044b80001927983 */ /* 0x000ea80000300a00 */
[----:B------:R-:W2:Y:S04]  /*58dc0*/  LDL.LU.64 R144, [R1+0x44b0] ;  /* 0x0044b00001907983 */ /* 0x000ea80000300a00 */
[----:B------:R-:W-:Y:S04]  /*58dd0*/  STL.64 [R1+0x4288], R234 ;  /* 0x004288ea01007387 */ /* 0x000fe80000100a00 */
[----:B------:R4:W-:Y:S04]  /*58de0*/  STL.64 [R1+0x4280], R232 ;  /* 0x004280e801007387 */ /* 0x0009e80000100a00 */
[----:B----4-:R-:W4:Y:S04]  /*58df0*/  LDL.LU R232, [R1+0x2d0] ;  /* 0x0002d00001e87983 */ /* 0x010f280000300800 */
[----:B------:R-:W4:Y:S04]  /*58e00*/  LDL.LU R233, [R1+0x2d4] ;  /* 0x0002d40001e97983 */ /* 0x000f280000300800 */
[----:B------:R-:W4:Y:S04]  /*58e10*/  LDL.LU R234, [R1+0x2d8] ;  /* 0x0002d80001ea7983 */ /* 0x000f280000300800 */
[----:B------:R-:W4:Y:S01]  /*58e20*/  LDL.LU R235, [R1+0x2dc] ;  /* 0x0002dc0001eb7983 */ /* 0x000f220000300800 */
[C---:B------:R-:W-:Y:S06]  /*58e30*/  HMMA.1688.F32.TF32 R140, R228.reuse, R134, R140 ;  /* 0x00000086e48c723c */ /* 0x040fec000008108c */
[C---:B------:R-:W-:Y:S06]  /*58e40*/  HMMA.1688.F32.TF32 R116, R228.reuse, R138, R116 ;  /* 0x0000008ae474723c */ /* 0x040fec0000081074 */
[C---:B------:R-:W-:Y:S06]  /*58e50*/  HMMA.1688.F32.TF32 R112, R228.reuse, R186, R112 ;  /* 0x000000bae470723c */ /* 0x040fec0000081070 */
[C---:B------:R-:W-:Y:S06]  /*58e60*/  HMMA.1688.F32.TF32 R108, R228.reuse, R190, R108 ;  /* 0x000000bee46c723c */ /* 0x040fec000008106c */
[C---:B------:R-:W-:Y:S01]  /*58e70*/  HMMA.1688.F32.TF32 R104, R228.reuse, R194, R104 ;  /* 0x000000c2e468723c */ /* 0x040fe20000081068 */
[----:B------:R-:W-:Y:S04]  /*58e80*/  STL.64 [R1+0x3d0], R140 ;  /* 0x0003d08c01007387 */ /* 0x000fe80000100a00 */
[----:B------:R1:W-:Y:S04]  /*58e90*/  STL.64 [R1+0x3d8], R142 ;  /* 0x0003d88e01007387 */ /* 0x0003e80000100a00 */
[----:B-1----:R-:W3:Y:S04]  /*58ea0*/  LDL.LU.64 R142, [R1+0x44a8] ;  /* 0x0044a800018e7983 */ /* 0x002ee80000300a00 */
[----:B------:R-:W3:Y:S04]  /*58eb0*/  LDL.LU.64 R140, [R1+0x44a0] ;  /* 0x0044a000018c7983 */ /* 0x000ee80000300a00 */
        /* <DEDUP_REMOVED lines=15> */
[----:B------:R-:W3:Y:S01]  /*58fb0*/  LDL.LU.64 R104, [R1+0x4460] ;  /* 0x0044600001687983 */ /* 0x000ee20000300a00 */
[----:B----4-:R-:W-:-:S15]  /*58fc0*/  HMMA.1688.F32.TF32 R232, R228, R198, R232 ;  /* 0x000000c6e4e8723c */ /* 0x010fde00000810e8 */
[----:B------:R-:W-:-:S08]  /*58fd0*/  NOP ;  /* 0x0000000000007918 */ /* 0x000fd00000000000 */
[----:B------:R-:W-:Y:S04]  /*58fe0*/  STL.64 [R1+0x380], R232 ;  /* 0x000380e801007387 */ /* 0x000fe80000100a00 */
[----:B------:R1:W-:Y:S02]  /*58ff0*/  STL.64 [R1+0x388], R234 ;  /* 0x000388ea01007387 */ /* 0x0003e40000100a00 */
[C---:B-1----:R-:W-:Y:S06]  /*59000*/  HMMA.1688.F32.TF32 R232, R228.reuse, R202, R100 ;  /* 0x000000cae4e8723c */ /* 0x042fec0000081064 */
[C---:B------:R-:W-:Y:S06]  /*59010*/  HMMA.1688.F32.TF32 R100, R228.reuse, R206, R96 ;  /* 0x000000cee464723c */ /* 0x040fec0000081060 */
[C---:B------:R-:W-:Y:S06]  /*59020*/  HMMA.1688.F32.TF32 R96, R228.reuse, R210, R92 ;  /* 0x000000d2e460723c */ /* 0x040fec000008105c */
[C---:B------:R-:W-:Y:S06]  /*59030*/  HMMA.1688.F32.TF32 R92, R228.reuse, R214, R88 ;  /* 0x000000d6e45c723c */ /* 0x040fec0000081058 */
        /* <DEDUP_REMOVED lines=15> */
[C---:B----4-:R-:W-:Y:S06]  /*59130*/  HMMA.1688.F32.TF32 R88, R228.reuse, R10, R244 ;  /* 0x0000000ae458723c */ /* 0x050fec00000810f4 */
        /* <DEDUP_REMOVED lines=11> */
[----:B------:R-:W-:Y:S04]  /*591f0*/  STL.64 [R1+0xfb8], R94 ;  /* 0x000fb85e01007387 */ /* 0x000fe80000100a00 */
[----:B------:R-:W4:Y:S04]  /*59200*/  LDL.LU R240, [R1+0xa0] ;  /* 0x0000a00001f07983 */ /* 0x000f280000300800 */
[----:B------:R-:W-:Y:S04]  /*59210*/  STL.64 [R1+0x2d0], R88 ;  /* 0x0002d05801007387 */ /* 0x000fe80000100a00 */
[----:B------:R-:W-:Y:S04]  /*59220*/  STL.64 [R1+0x2d8], R90 ;  /* 0x0002d85a01007387 */ /* 0x000fe80000100a00 */
[----:B------:R1:W-:Y:S04]  /*59230*/  STL.64 [R1+0xfa0], R84 ;  /* 0x000fa05401007387 */ /* 0x0003e80000100a00 */
[----:B------:R2:W-:Y:S04]  /*59240*/  STL.64 [R1+0xfa8], R86 ;  /* 0x000fa85601007387 */ /* 0x0005e80000100a00 */
        /* <DEDUP_REMOVED lines=15> */
[----:B-1----:R-:W3:Y:S04]  /*59340*/  LDL.LU R84, [R1+0xc0] ;  /* 0x0000c00001547983 */ /* 0x002ee80000300800 */
[----:B------:R-:W3:Y:S04]  /*59350*/  LDL.LU R85, [R1+0xc4] ;  /* 0x0000c40001557983 */ /* 0x000ee80000300800 */
        /* <DEDUP_REMOVED lines=28> */
[----:B---3--:R-:W-:-:S15]  /*59520*/  HMMA.1688.F32.TF32 R216, R228, R54, R216 ;  /* 0x00000036e4d8723c */ /* 0x008fde00000810d8 */
[----:B------:R-:W-:-:S02]  /*59530*/  NOP ;  /* 0x0000000000007918 */ /* 0x000fc40000000000 */
[----:B------:R1:W-:Y:S04]  /*59540*/  STL.64 [R1+0x2b0], R220 ;  /* 0x0002b0dc01007387 */ /* 0x0003e80000100a00 */
[----:B------:R3:W-:Y:S04]  /*59550*/  STL.64 [R1+0x2b8], R222 ;  /* 0x0002b8de01007387 */ /* 0x0007e80000100a00 */
[----:B------:R-:W4:Y:S04]  /*59560*/  LDL.LU R225, [R1+0x84] ;  /* 0x0000840001e17983 */ /* 0x000f280000300800 */
[----:B------:R-:W4:Y:S04]  /*59570*/  LDL.LU R226, [R1+0x88] ;  /* 0x0000880001e27983 */ /* 0x000f280000300800 */
[----:B------:R-:W4:Y:S04]  /*59580*/  LDL.LU R227, [R1+0x8c] ;  /* 0x00008c0001e37983 */ /* 0x000f280000300800 */
[----:B-1----:R-:W4:Y:S01]  /*59590*/  LDL.LU R220, [R1+0x70] ;  /* 0x0000700001dc7983 */ /* 0x002f220000300800 */
[----:B--2---:R-:W-:Y:S03]  /*595a0*/  HMMA.1688.F32.TF32 R232, R228, R50, R248 ;  /* 0x00000032e4e8723c */ /* 0x004fe600000810f8 */
[----:B------:R1:W-:Y:S04]  /*595b0*/  STL.64 [R1+0xf90], R216 ;  /* 0x000f90d801007387 */ /* 0x0003e80000100a00 */
[----:B------:R2:W-:Y:S04]  /*595c0*/  STL.64 [R1+0xf98], R218 ;  /* 0x000f98da01007387 */ /* 0x0005e80000100a00 */
[----:B------:R-:W4:Y:S04]  /*595d0*/  LDL.LU R221, [R1+0x74] ;  /* 0x0000740001dd7983 */ /* 0x000f280000300800 */
[----:B---3--:R-:W3:Y:S04]  /*595e0*/  LDL.LU R222, [R1+0x78] ;  /* 0x0000780001de7983 */ /* 0x008ee80000300800 */
[----:B------:R-:W3:Y:S04]  /*595f0*/  LDL.LU R223, [R1+0x7c] ;  /* 0x00007c0001df7983 */ /* 0x000ee80000300800 */
[----:B-1----:R-:W3:Y:S04]  /*59600*/  LDL.LU R216, [R1+0x60] ;  /* 0x0000600001d87983 */ /* 0x002ee80000300800 */
[----:B------:R1:W-:Y:S04]  /*59610*/  STL.64 [R1+0x290], R232 ;  /* 0x000290e801007387 */ /* 0x0003e80000100a00 */
[----:B------:R-:W-:Y:S04]  /*59620*/  STL.64 [R1+0x298], R234 ;  /* 0x000298ea01007387 */ /* 0x000fe80000100a00 */
[----:B------:R-:W3:Y:S04]  /*59630*/  LDL.LU R217, [R1+0x64] ;  /* 0x0000640001d97983 */ /* 0x000ee80000300800 */
[----:B--2---:R-:W2:Y:S04]  /*59640*/  LDL.LU R218, [R1+0x68] ;  /* 0x0000680001da7983 */ /* 0x004ea80000300800 */
[----:B------:R-:W2:Y:S04]  /*59650*/  LDL.LU R219, [R1+0x6c] ;  /* 0x00006c0001db7983 */ /* 0x000ea80000300800 */
[----:B------:R-:W2:Y:S04]  /*59660*/  LDL.LU R248, [R1+0x50] ;  /* 0x0000500001f87983 */ /* 0x000ea80000300800 */
[----:B------:R-:W2:Y:S04]  /*59670*/  LDL.LU R249, [R1+0x54] ;  /* 0x0000540001f97983 */ /* 0x000ea80000300800 */
[----:B------:R-:W2:Y:S04]  /*59680*/  LDL.LU R250, [R1+0x58] ;  /* 0x0000580001fa7983 */ /* 0x000ea80000300800 */
[----:B------:R-:W2:Y:S01]  /*59690*/  LDL.LU R251, [R1+0x5c] ;  /* 0x00005c0001fb7983 */ /* 0x000ea20000300800 */
[----:B-1----:R-:W-:-:S03]  /*596a0*/  IMAD.MOV.U32 R232, RZ, RZ, R128 ;  /* 0x000000ffffe87224 */ /* 0x002fc600078e0080 */
[----:B------:R-:W2:Y:S01]  /*596b0*/  LDL.LU R128, [R1+0x4458] ;  /* 0x0044580001807983 */ /* 0x000ea20000300800 */
        /* <DEDUP_REMOVED lines=9> */
[----:B-1----:R-:W2:Y:S04]  /*59750*/  LDL.LU.64 R102, [R1+0x4450] ;  /* 0x0044500001667983 */ /* 0x002ea80000300a00 */
[----:B------:R-:W2:Y:S01]  /*59760*/  LDL.LU.64 R100, [R1+0x4448] ;  /* 0x0044480001647983 */ /* 0x000ea20000300a00 */
[----:B------:R-:W-:Y:S03]  /*59770*/  HMMA.1688.F32.TF32 R228, R228, R18, R244 ;  /* 0x00000012e4e4723c */ /* 0x000fe600000810f4 */
[----:B------:R-:W-:Y:S04]  /*59780*/  STL.64 [R1+0xf80], R96 ;  /* 0x000f806001007387 */ /* 0x000fe80000100a00 */
[----:B------:R1:W-:Y:S04]  /*59790*/  STL.64 [R1+0xf88], R98 ;  /* 0x000f886201007387 */ /* 0x0003e80000100a00 */
[----:B-1----:R-:W2:Y:S04]  /*597a0*/  LDL.LU.64 R98, [R1+0x4440] ;  /* 0x0044400001627983 */ /* 0x002ea80000300a00 */
[----:B------:R-:W2:Y:S04]  /*597b0*/  LDL.LU.64 R96, [R1+0x4438] ;  /* 0x0044380001607983 */ /* 0x000ea80000300a00 */
        /* <DEDUP_REMOVED lines=20> */
[----:B------:R-:W2:Y:S04]  /*59900*/  LDL.LU.64 R246, [R1+0x43e0] ;  /* 0x0043e00001f67983 */ /* 0x000ea80000300a00 */
[----:B------:R-:W2:Y:S04]  /*59910*/  LDL.LU.64 R244, [R1+0x43d8] ;  /* 0x0043d80001f47983 */ /* 0x000ea80000300a00 */
[----:B------:R-:W-:Y:S04]  /*59920*/  STL.64 [R1+0xee0], R228 ;  /* 0x000ee0e401007387 */ /* 0x000fe80000100a00 */
[----:B------:R-:W-:Y:S01]  /*59930*/  STL.64 [R1+0xee8], R230 ;  /* 0x000ee8e601007387 */ /* 0x000fe20000100a00 */
[C---:B----4-:R-:W-:Y:S06]  /*59940*/  HMMA.1688.F32.TF32 R224, R180.reuse, R122, R224 ;  /* 0x0000007ab4e0723c */ /* 0x050fec00000810e0 */
[----:B---3--:R-:W-:-:S15]  /*59950*/  HMMA.1688.F32.TF32 R220, R180, R126, R220 ;  /* 0x0000007eb4dc723c */ /* 0x008fde00000810dc */
[----:B------:R-:W-:-:S02]  /*59960*/  NOP ;  /* 0x0000000000007918 */ /* 0x000fc40000000000 */
[----:B------:R-:W-:Y:S04]  /*59970*/  STL.64 [R1+0xed0], R224 ;  /* 0x000ed0e001007387 */ /* 0x000fe80000100a00 */
[----:B------:R1:W-:Y:S01]  /*59980*/  STL.64 [R1+0xed8], R226 ;  /* 0x000ed8e201007387 */ /* 0x0003e20000100a00 */
[----:B--2---:R-:W-:Y:S03]  /*59990*/  HMMA.1688.F32.TF32 R216, R180, R130, R216 ;  /* 0x00000082b4d8723c */ /* 0x004fe600000810d8 */
[----:B-1----:R-:W2:Y:S04]  /*599a0*/  LDL.LU.64 R226, [R1+0x43d0] ;  /* 0x0043d00001e27983 */ /* 0x002ea80000300a00 */
[----:B------:R-:W2:Y:S04]  /*599b0*/  LDL.LU.64 R224, [R1+0x43c8] ;  /* 0x0043c80001e07983 */ /* 0x000ea80000300a00 */
[----:B------:R-:W-:Y:S01]  /*599c0*/  STL.64 [R1+0xec0], R220 ;  /* 0x000ec0dc01007387 */ /* 0x000fe20000100a00 */
[----:B------:R-:W-:-:S03]  /*599d0*/  MOV R122, R185 ;  /* 0x000000b9007a7202 */ /* 0x000fc60000000f00 */
[----:B------:R1:W-:Y:S01]  /*599e0*/  STL.64 [R1+0xec8], R222 ;  /* 0x000ec8de01007387 */ /* 0x0003e20000100a00 */
[----:B------:R-:W-:Y:S01]  /*599f0*/  IMAD.MOV.U32 R123, RZ, RZ, R184 ;  /* 0x000000ffff7b7224 */ /* 0x000fe200078e00b8 */
[----:B------:R-:W-:Y:S01]  /*59a00*/  MOV R130, R133 ;  /* 0x0000008500827202 */ /* 0x000fe20000000f00 */
[----:B------:R-:W-:Y:S02]  /*59a10*/  IMAD.MOV.U32 R131, RZ, RZ, R132 ;  /* 0x000000ffff837224 */ /* 0x000fe400078e0084 */
[----:B------:R-:W-:Y:S01]  /*59a20*/  HMMA.1688.F32.TF32 R132, R180, R134, R248 ;  /* 0x00000086b484723c */ /* 0x000fe200000810f8 */
[----:B-1----:R-:W3:Y:S03]  /*59a30*/  LDL.LU.64 R222, [R1+0x43c0] ;  /* 0x0043c00001de7983 */ /* 0x002ee60000300a00 */
[----:B------:R-:W-:Y:S01]  /*59a40*/  IMAD.MOV.U32 R184, RZ, RZ, R216 ;  /* 0x000000ffffb87224 */ /* 0x000fe200078e00d8 */
[----:B------:R-:W3:Y:S01]  /*59a50*/  LDL.LU.64 R220, [R1+0x43b8] ;  /* 0x0043b80001dc7983 */ /* 0x000ee20000300a00 */
[----:B------:R-:W-:-:S03]  /*59a60*/  IMAD.MOV.U32 R185, RZ, RZ, R217 ;  /* 0x000000ffffb97224 */ /* 0x000fc600078e00d9 */
[----:B------:R1:W-:Y:S04]  /*59a70*/  STL.64 [R1+0xeb8], R218 ;  /* 0x000eb8da01007387 */ /* 0x0003e80000100a00 */
[----:B-1----:R-:W4:Y:S04]  /*59a80*/  LDL.LU.64 R218, [R1+0x43b0] ;  /* 0x0043b00001da7983 */ /* 0x002f280000300a00 */
[----:B------:R-:W4:Y:S04]  /*59a90*/  LDL.LU.64 R216, [R1+0x43a8] ;  /* 0x0043a80001d87983 */ /* 0x000f280000300a00 */
[----:B------:R-:W2:Y:S04]  /*59aa0*/  LDL.LU.64 R250, [R1+0x43a0] ;  /* 0x0043a00001fa7983 */ /* 0x000ea80000300a00 */
[----:B------:R-:W2:Y:S01]  /*59ab0*/  LDL.LU.64 R248, [R1+0x4398] ;  /* 0x0043980001f87983 */ /* 0x000ea20000300a00 */
[----:B------:R-:W-:-:S02]  /*59ac0*/  IMAD.MOV.U32 R126, RZ, RZ, R137 ;  /* 0x000000ffff7e7224 */ /* 0x000fc400078e0089 */
[----:B------:R-:W-:Y:S01]  /*59ad0*/  IMAD.MOV.U32 R127, RZ, RZ, R136 ;  /* 0x000000ffff7f7224 */ /* 0x000fe200078e0088 */
[C---:B------:R-:W-:Y:S06]  /*59ae0*/  HMMA.1688.F32.TF32 R128, R180.reuse, R138, R128 ;  /* 0x0000008ab480723c */ /* 0x040fec0000081080 */
[----:B------:R-:W-:Y:S01]  /*59af0*/  HMMA.1688.F32.TF32 R120, R180, R190, R120 ;  /* 0x000000beb478723c */ /* 0x000fe20000081078 */
[----:B------:R-:W-:Y:S02]  /*59b00*/  IMAD.MOV.U32 R228, RZ, RZ, R193 ;  /* 0x000000ffffe47224 */ /* 0x000fe400078e00c1 */
[----:B------:R-:W-:-:S02]  /*59b10*/  IMAD.MOV.U32 R229, RZ, RZ, R192 ;  /* 0x000000ffffe57224 */ /* 0x000fc400078e00c0 */
[----:B------:R-:W-:Y:S01]  /*59b20*/  IMAD.MOV.U32 R230, RZ, RZ, R189 ;  /* 0x000000ffffe67224 */ /* 0x000fe200078e00bd */
[C---:B------:R-:W-:Y:S01]  /*59b30*/  HMMA.1688.F32.TF32 R124, R180.reuse, R186, R124 ;  /* 0x000000bab47c723c */ /* 0x040fe2000008107c */
[----:B------:R-:W-:Y:S01]  /*59b40*/  IMAD.MOV.U32 R231, RZ, RZ, R188 ;  /* 0x000000ffffe77224 */ /* 0x000fe200078e00bc */
[----:B------:R-:W-:Y:S01]  /*59b50*/  STL.64 [R1+0xea8], R134 ;  /* 0x000ea88601007387 */ /* 0x000fe20000100a00 */
[----:B------:R-:W-:Y:S01]  /*59b60*/  IMAD.MOV.U32 R233, RZ, RZ, R252 ;  /* 0x000000ffffe97224 */ /* 0x000fe200078e00fc */
[----:B------:R-:W-:Y:S01]  /*59b70*/  MOV R234, R197 ;  /* 0x000000c500ea7202 */ /* 0x000fe20000000f00 */
[----:B------:R-:W-:Y:S01]  /*59b80*/  IMAD.MOV.U32 R235, RZ, RZ, R196 ;  /* 0x000000ffffeb7224 */ /* 0x000fe200078e00c4 */
[----:B------:R-:W-:Y:S04]  /*59b90*/  LDS R136, [R2+UR7+0x42000] ;  /* 0x0420000702887984 */ /* 0x000fe80008000800 */
[----:B------:R-:W-:Y:S04]  /*59ba0*/  LDS R138, [R2+UR7+0x42800] ;  /* 0x04280007028a7984 */ /* 0x000fe80008000800 */
[----:B------:R-:W-:Y:S04]  /*59bb0*/  STL.64 [R1+0xe98], R130 ;  /* 0x000e988201007387 */ /* 0x000fe80000100a00 */
[----:B------:R-:W-:Y:S01]  /*59bc0*/  IMAD.MOV.U32 R200, RZ, RZ, R120 ;  /* 0x000000ffffc87224 */ /* 0x000fe200078e0078 */
[C---:B------:R-:W-:Y:S01]  /*59bd0*/  HMMA.1688.F32.TF32 R60, R180.reuse, R62, R96 ;  /* 0x0000003eb43c723c */ /* 0x040fe20000081060 */
[----:B------:R-:W-:Y:S01]  /*59be0*/  IMAD.MOV.U32 R201, RZ, RZ, R121 ;  /* 0x000000ffffc97224 */ /* 0x000fe200078e0079 */
[----:B------:R-:W-:Y:S04]  /*59bf0*/  LDS R137, [R6+UR7+0x42000] ;  /* 0x0420000706897984 */ /* 0x000fe80008000800 */
[----:B------:R-:W-:Y:S04]  /*59c00*/  STL.64 [R1+0xe88], R126 ;  /* 0x000e887e01007387 */ /* 0x000fe80000100a00 */
[----:B------:R-:W-:Y:S04]  /*59c10*/  STL.64 [R1+0x4260], R184 ;  /* 0x004260b801007387 */ /* 0x000fe80000100a00 */
[----:B------:R1:W-:Y:S04]  /*59c20*/  STL.64 [R1+0xe78], R122 ;  /* 0x000e787a01007387 */ /* 0x0003e80000100a00 */
[----:B------:R-:W-:Y:S01]  /*59c30*/  LDS R139, [R6+UR7+0x42800] ;  /* 0x04280007068b7984 */ /* 0x000fe20008000800 */
[----:B-1----:R-:W-:Y:S01]  /*59c40*/  HMMA.1688.F32.TF32 R120, R180, R194, R228 ;  /* 0x000000c2b478723c */ /* 0x002fe200000810e4 */
[----:B------:R-:W-:-:S02]  /*59c50*/  IMAD.MOV.U32 R188, RZ, RZ, R132 ;  /* 0x000000ffffbc7224 */ /* 0x000fc400078e0084 */
[----:B------:R-:W-:-:S05]  /*59c60*/  IMAD.MOV.U32 R189, RZ, RZ, R133 ;  /* 0x000000ffffbd7224 */ /* 0x000fca00078e0085 */
[----:B------:R-:W-:-:S15]  /*59c70*/  STL.64 [R1+0x4268], R188 ;  /* 0x004268bc01007387 */ /* 0x000fde0000100a00 */
[----:B------:R1:W-:Y:S01]  /*59c80*/  STL.64 [R1+0xe68], R122 ;  /* 0x000e687a01007387 */ /* 0x0003e20000100a00 */
[----:B------:R-:W-:Y:S02]  /*59c90*/  IMAD.MOV.U32 R204, RZ, RZ, R120 ;  /* 0x000000ffffcc7224 */ /* 0x000fe400078e0078 */
[----:B------:R-:W-:Y:S02]  /*59ca0*/  IMAD.MOV.U32 R205, RZ, RZ, R121 ;  /* 0x000000ffffcd7224 */ /* 0x000fe400078e0079 */
[----:B-1----:R-:W-:Y:S01]  /*59cb0*/  HMMA.1688.F32.TF32 R120, R180, R198, R232 ;  /* 0x000000c6b478723c */ /* 0x002fe200000810e8 */
[----:B------:R-:W-:Y:S01]  /*59cc0*/  MOV R196, R124 ;  /* 0x0000007c00c47202 */ /* 0x000fe20000000f00 */
[----:B------:R-:W-:-:S15]  /*59cd0*/  IMAD.MOV.U32 R197, RZ, RZ, R125 ;  /* 0x000000ffffc57224 */ /* 0x000fde00078e007d */
[----:B------:R-:W-:-:S06]  /*59ce0*/  NOP ;  /* 0x0000000000007918 */ /* 0x000fcc0000000000 */
[----:B------:R2:W-:Y:S01]  /*59cf0*/  STL.64 [R1+0xe58], R122 ;  /* 0x000e587a01007387 */ /* 0x0005e20000100a00 */
[----:B------:R-:W-:Y:S01]  /*59d00*/  MOV R208, R120 ;  /* 0x0000007800d07202 */ /* 0x000fe20000000f00 */
[----:B------:R-:W-:Y:S02]  /*59d10*/  IMAD.MOV.U32 R209, RZ, RZ, R121 ;  /* 0x000000ffffd17224 */ /* 0x000fe400078e0079 */
[----:B------:R-:W-:Y:S01]  /*59d20*/  STL.64 [R1+0x4290], R196 ;  /* 0x004290c401007387 */ /* 0x000fe20000100a00 */
[----:B------:R-:W-:Y:S01]  /*59d30*/  IMAD.MOV.U32 R235, RZ, RZ, R0 ;  /* 0x000000ffffeb7224 */ /* 0x000fe200078e0000 */
[----:B--2---:R-:W-:-:S15]  /*59d40*/  HMMA.1688.F32.TF32 R120, R180, R202, R248 ;  /* 0x000000cab478723c */ /* 0x004fde00000810f8 */
[----:B------:R-:W-:-:S08]  /*59d50*/  NOP ;  /* 0x0000000000007918 */ /* 0x000fd00000000000 */
[----:B------:R-:W-:Y:S04]  /*59d60*/  STL.64 [R1+0xdf8], R122 ;  /* 0x000df87a01007387 */ /* 0x000fe80000100a00 */
[----:B------:R-:W2:Y:S01]  /*59d70*/  LDL R0, [R1+0x2c10] ;  /* 0x002c100001007983 */ /* 0x000ea20000100800 */
[----:B------:R-:W-:Y:S01]  /*59d80*/  IMAD.MOV.U32 R232, RZ, RZ, R81 ;  /* 0x000000ffffe87224 */ /* 0x000fe200078e0051 */
[----:B------:R-:W-:Y:S01]  /*59d90*/  MOV R234, R3 ;  /* 0x0000000300ea7202 */ /* 0x000fe20000000f00 */
[----:B------:R-:W-:Y:S02]  /*59da0*/  IMAD.MOV.U32 R233, RZ, RZ, R80 ;  /* 0x000000ffffe97224 */ /* 0x000fe400078e0050 */
[----:B------:R-:W-:Y:S02]  /*59db0*/  IMAD.MOV.U32 R192, RZ, RZ, R128 ;  /* 0x000000ffffc07224 */ /* 0x000fe400078e0080 */
[----:B------:R-:W-:Y:S01]  /*59dc0*/  IMAD.MOV.U32 R193, RZ, RZ, R129 ;  /* 0x000000ffffc17224 */ /* 0x000fe200078e0081 */
[----:B----4-:R-:W-:Y:S01]  /*59dd0*/  HMMA.1688.F32.TF32 R216, R180, R206, R216 ;  /* 0x000000ceb4d8723c */ /* 0x010fe200000810d8 */
[----:B------:R-:W-:-:S02]  /*59de0*/  IMAD.MOV.U32 R212, RZ, RZ, R120 ;  /* 0x000000ffffd47224 */ /* 0x000fc400078e0078 */
[----:B------:R-:W-:-:S03]  /*59df0*/  IMAD.MOV.U32 R213, RZ, RZ, R121 ;  /* 0x000000ffffd57224 */ /* 0x000fc600078e0079 */
[C---:B------:R-:W-:Y:S06]  /*59e00*/  HMMA.1688.F32.TF32 R80, R180.reuse, R82, R232 ;  /* 0x00000052b450723c */ /* 0x040fec00000810e8 */
[C---:B---3--:R-:W-:Y:S06]  /*59e10*/  HMMA.1688.F32.TF32 R220, R180.reuse, R210, R220 ;  /* 0x000000d2b4dc723c */ /* 0x048fec00000810dc */
[C---:B------:R-:W-:Y:S01]  /*59e20*/  HMMA.1688.F32.TF32 R224, R180.reuse, R214, R224 ;  /* 0x000000d6b4e0723c */ /* 0x040fe200000810e0 */
[----:B------:R-:W-:Y:S04]  /*59e30*/  STL.64 [R1+0x4298], R200 ;  /* 0x004298c801007387 */ /* 0x000fe80000100a00 */
[----:B------:R-:W-:Y:S01]  /*59e40*/  STL.64 [R1+0x42a0], R204 ;  /* 0x0042a0cc01007387 */ /* 0x000fe20000100a00 */
[C---:B------:R-:W-:Y:S03]  /*59e50*/  HMMA.1688.F32.TF32 R228, R180.reuse, R78, R244 ;  /* 0x0000004eb4e4723c */ /* 0x040fe600000810f4 */
[----:B------:R1:W-:Y:S03]  /*59e60*/  STL [R1+0x4258], R218 ;  /* 0x004258da01007387 */ /* 0x0003e60000100800 */
[----:B------:R-:W-:Y:S01]  /*59e70*/  HMMA.1688.F32.TF32 R184, R180, R14, R240 ;  /* 0x0000000eb4b8723c */ /* 0x000fe200000810f0 */
[----:B------:R3:W-:Y:S01]  /*59e80*/  STL [R1+0x4254], R219 ;  /* 0x004254db01007387 */ /* 0x0007e20000100800 */
[----:B------:R-:W-:-:S02]  /*59e90*/  IMAD.MOV.U32 R252, RZ, RZ, R82 ;  /* 0x000000fffffc7224 */ /* 0x000fc400078e0052 */
[----:B------:R-:W-:Y:S02]  /*59ea0*/  IMAD.MOV.U32 R3, RZ, RZ, R83 ;  /* 0x000000ffff037224 */ /* 0x000fe400078e0053 */
[----:B-1----:R-:W-:Y:S01]  /*59eb0*/  IMAD.MOV.U32 R218, RZ, RZ, R80 ;  /* 0x000000ffffda7224 */ /* 0x002fe200078e0050 */
[----:B------:R-:W-:Y:S01]  /*59ec0*/  HMMA.1688.F32.TF32 R76, R180, R74, R84 ;  /* 0x0000004ab44c723c */ /* 0x000fe20000081054 */
[----:B---3--:R-:W-:-:S05]  /*59ed0*/  IMAD.MOV.U32 R219, RZ, RZ, R81 ;  /* 0x000000ffffdb7224 */ /* 0x008fca00078e0051 */
        /* <DEDUP_REMOVED lines=8> */
[----:B------:R-:W-:Y:S01]  /*59f60*/  STL.64 [R1+0x42c0], R212 ;  /* 0x0042c0d401007387 */ /* 0x000fe20000100a00 */
[C---:B------:R-:W-:Y:S06]  /*59f70*/  HMMA.1688.F32.TF32 R64, R180.reuse, R58, R100 ;  /* 0x0000003ab440723c */ /* 0x040fec0000081064 */
[C---:B------:R-:W-:Y:S06]  /*59f80*/  HMMA.1688.F32.TF32 R56, R180.reuse, R54, R104 ;  /* 0x00000036b438723c */ /* 0x040fec0000081068 */
[----:B------:R-:W-:Y:S01]  /*59f90*/  HMMA.1688.F32.TF32 R52, R180, R46, R112 ;  /* 0x0000002eb434723c */ /* 0x000fe20000081070 */
        /* <DEDUP_REMOVED lines=12> */
[----:B--2---:R-:W1:Y:S04]  /*5a060*/  LDSM.16.M88.4 R132, [R0+UR8] ;  /* 0x000000080084783b */ /* 0x004e680008000200 */
[----:B------:R-:W2:Y:S04]  /*5a070*/  LDSM.16.M88.4 R128, [R0+UR8+0x1000] ;  /* 0x001000080080783b */ /* 0x000ea80008000200 */
[----:B------:R-:W3:Y:S04]  /*5a080*/  LDSM.16.M88.4 R124, [R0+UR8+0x2000] ;  /* 0x00200008007c783b */ /* 0x000ee80008000200 */
[----:B------:R-:W4:Y:S04]  /*5a090*/  LDSM.16.M88.4 R120, [R0+UR8+0x3000] ;  /* 0x003000080078783b */ /* 0x000f280008000200 */
[----:B------:R-:W-:Y:S04]  /*5a0a0*/  LDSM.16.M88.4 R104, [R0+UR8+0x7000] ;  /* 0x007000080068783b */ /* 0x000fe80008000200 */
[----:B------:R-:W-:Y:S04]  /*5a0b0*/  LDSM.16.M88.4 R100, [R0+UR8+0x8000] ;  /* 0x008000080064783b */ /* 0x000fe80008000200 */
[----:B------:R-:W-:Y:S04]  /*5a0c0*/  LDSM.16.M88.4 R12, [R0+UR8+0xb000] ;  /* 0x00b00008000c783b */ /* 0x000fe80008000200 */
[----:B------:R-:W-:Y:S04]  /*5a0d0*/  LDSM.16.M88.4 R8, [R0+UR8+0xc000] ;  /* 0x00c000080008783b */ /* 0x000fe80008000200 */
[----:B------:R-:W-:Y:S04]  /*5a0e0*/  LDSM.16.M88.4 R96, [R0+UR8+0xd000] ;  /* 0x00d000080060783b */ /* 0x000fe80008000200 */
[----:B------:R-:W-:Y:S04]  /*5a0f0*/  LDSM.16.M88.4 R92, [R0+UR8+0xe000] ;  /* 0x00e00008005c783b */ /* 0x000fe80008000200 */
[----:B-1----:R-:W-:Y:S04]  /*5a100*/  STL [R1+0x4238], R134 ;  /* 0x0042388601007387 */ /* 0x002fe80000100800 */
[----:B------:R-:W-:Y:S04]  /*5a110*/  STL [R1+0x4234], R135 ;  /* 0x0042348701007387 */ /* 0x000fe80000100800 */
[----:B--2---:R-:W-:Y:S04]  /*5a120*/  STL [R1+0x4240], R130 ;  /* 0x0042408201007387 */ /* 0x004fe80000100800 */
[----:B------:R-:W-:Y:S04]  /*5a130*/  STL [R1+0x423c], R131 ;  /* 0x00423c8301007387 */ /* 0x000fe80000100800 */
[----:B---3--:R-:W-:Y:S04]  /*5a140*/  STL [R1+0x4248], R126 ;  /* 0x0042487e01007387 */ /* 0x008fe80000100800 */
[----:B------:R-:W-:Y:S04]  /*5a150*/  STL [R1+0x4244], R127 ;  /* 0x0042447f01007387 */ /* 0x000fe80000100800 */
[----:B----4-:R-:W-:Y:S04]  /*5a160*/  STL [R1+0x4250], R122 ;  /* 0x0042507a01007387 */ /* 0x010fe80000100800 */
[----:B------:R-:W-:Y:S04]  /*5a170*/  STL [R1+0x424c], R123 ;  /* 0x00424c7b01007387 */ /* 0x000fe80000100800 */
        /* <DEDUP_REMOVED lines=16> */
[----:B------:R-:W-:Y:S04]  /*5a280*/  LDSM.16.M88.4 R88, [R0+UR8+0x11000] ;  /* 0x011000080058783b */ /* 0x000fe80008000200 */
[----:B------:R-:W-:Y:S01]  /*5a290*/  LDSM.16.M88.4 R84, [R0+UR8+0x12000] ;  /* 0x012000080054783b */ /* 0x000fe20008000200 */
[C---:B-1----:R-:W-:Y:S03]  /*5a2a0*/  HMMA.1688.F32.TF32 R60, R180.reuse, R50, R108 ;  /* 0x00000032b43c723c */ /* 0x042fe6000008106c */
[----:B------:R-:W-:Y:S04]  /*5a2b0*/  STL.64 [R1+0xd70], R64 ;  /* 0x000d704001007387 */ /* 0x000fe80000100a00 */
[----:B------:R-:W-:Y:S04]  /*5a2c0*/  STL.64 [R1+0xd78], R66 ;  /* 0x000d784201007387 */ /* 0x000fe80000100a00 */
[----:B------:R-:W-:Y:S04]  /*5a2d0*/  STL.64 [R1+0xd60], R56 ;  /* 0x000d603801007387 */ /* 0x000fe80000100a00 */
[----:B------:R1:W-:Y:S04]  /*5a2e0*/  STL.64 [R1+0xd68], R58 ;  /* 0x000d683a01007387 */ /* 0x0003e80000100a00 */
[----:B------:R-:W2:Y:S04]  /*5a2f0*/  LDSM.16.M88.4 R108, [R0+UR8+0x6000] ;  /* 0x00600008006c783b */ /* 0x000ea80008000200 */
[----:B------:R-:W-:Y:S01]  /*5a300*/  LDSM.16.M88.4 R80, [R0+UR8+0x13000] ;  /* 0x013000080050783b */ /* 0x000fe20008000200 */
[C---:B-1----:R-:W-:Y:S03]  /*5a310*/  HMMA.1688.F32.TF32 R56, R180.reuse, R42, R116 ;  /* 0x0000002ab438723c */ /* 0x042fe60000081074 */
[----:B------:R-:W-:Y:S04]  /*5a320*/  STL.64 [R1+0xd50], R60 ;  /* 0x000d503c01007387 */ /* 0x000fe80000100a00 */
[----:B------:R1:W-:Y:S04]  /*5a330*/  STL.64 [R1+0xd58], R62 ;  /* 0x000d583e01007387 */ /* 0x0003e80000100a00 */
[----:B------:R-:W-:Y:S04]  /*5a340*/  STL.64 [R1+0xd40], R52 ;  /* 0x000d403401007387 */ /* 0x000fe80000100a00 */
[----:B------:R3:W-:Y:S01]  /*5a350*/  STL.64 [R1+0xd48], R54 ;  /* 0x000d483601007387 */ /* 0x0007e20000100a00 */
[C---:B-1----:R-:W-:Y:S03]  /*5a360*/  HMMA.1688.F32.TF32 R60, R180.reuse, R38, R140 ;  /* 0x00000026b43c723c */ /* 0x042fe6000008108c */
[----:B------:R-:W-:Y:S04]  /*5a370*/  LDSM.16.M88.4 R76, [R0+UR8+0x14000] ;  /* 0x01400008004c783b */ /* 0x000fe80008000200 */
[----:B------:R-:W-:Y:S01]  /*5a380*/  LDSM.16.M88.4 R72, [R0+UR8+0x15000] ;  /* 0x015000080048783b */ /* 0x000fe20008000200 */
[C---:B---3--:R-:W-:Y:S03]  /*5a390*/  HMMA.1688.F32.TF32 R52, R180.reuse, R34, R144 ;  /* 0x00000022b434723c */ /* 0x048fe60000081090 */
[----:B------:R-:W-:Y:S04]  /*5a3a0*/  STL.64 [R1+0xd30], R56 ;  /* 0x000d303801007387 */ /* 0x000fe80000100a00 */
[----:B------:R1:W-:Y:S04]  /*5a3b0*/  STL.64 [R1+0xd38], R58 ;  /* 0x000d383a01007387 */ /* 0x0003e80000100a00 */
[----:B------:R-:W-:Y:S04]  /*5a3c0*/  LDSM.16.M88.4 R68, [R0+UR8+0x16000] ;  /* 0x016000080044783b */ /* 0x000fe80008000200 */
        /* <DEDUP_REMOVED lines=9> */
[----:B---3--:R-:W-:Y:S03]  /*5a460*/  HMMA.1688.F32.TF32 R52, R180, R22, R156 ;  /* 0x00000016b434723c */ /* 0x008fe6000008109c */
[----:B------:R-:W-:Y:S04]  /*5a470*/  STL.64 [R1+0xe20], R56 ;  /* 0x000e203801007387 */ /* 0x000fe80000100a00 */
[----:B------:R1:W-:Y:S04]  /*5a480*/  STL.64 [R1+0xe28], R58 ;  /* 0x000e283a01007387 */ /* 0x0003e80000100a00 */
[----:B------:R-:W3:Y:S01]  /*5a490*/  LDSM.16.M88.4 R20, [R0+UR8+0x9000] ;  /* 0x009000080014783b */ /* 0x000ee20008000200 */
[----:B------:R-:W-:-:S02]  /*5a4a0*/  IMAD.MOV.U32 R184, RZ, RZ, R49 ;  /* 0x000000ffffb87224 */ /* 0x000fc400078e0031 */
[----:B------:R-:W-:Y:S01]  /*5a4b0*/  IMAD.MOV.U32 R185, RZ, RZ, R48 ;  /* 0x000000ffffb97224 */ /* 0x000fe200078e0030 */
[----:B------:R-:W-:Y:S01]  /*5a4c0*/  MOV R187, R44 ;  /* 0x0000002c00bb7202 */ /* 0x000fe20000000f00 */
[----:B------:R-:W-:Y:S01]  /*5a4d0*/  LDSM.16.M88.4 R48, [R0+UR8+0x1b000] ;  /* 0x01b000080030783b */ /* 0x000fe20008000200 */
[----:B-1----:R-:W-:Y:S03]  /*5a4e0*/  HMMA.1688.F32.TF32 R56, R180, R18, R160 ;  /* 0x00000012b438723c */ /* 0x002fe600000810a0 */
[----:B------:R-:W-:Y:S04]  /*5a4f0*/  STL.64 [R1+0xe10], R60 ;  /* 0x000e103c01007387 */ /* 0x000fe80000100a00 */
[----:B------:R1:W-:Y:S04]  /*5a500*/  STL.64 [R1+0xe18], R62 ;  /* 0x000e183e01007387 */ /* 0x0003e80000100a00 */
[----:B------:R-:W-:Y:S04]  /*5a510*/  STL.64 [R1+0xe00], R52 ;  /* 0x000e003401007387 */ /* 0x000fe80000100a00 */
[----:B------:R4:W-:Y:S01]  /*5a520*/  STL.64 [R1+0xe08], R54 ;  /* 0x000e083601007387 */ /* 0x0009e20000100a00 */
[----:B-1----:R-:W-:Y:S03]  /*5a530*/  HMMA.1688.F32.TF32 R60, R136, R132, R164 ;  /* 0x00000084883c723c */ /* 0x002fe600000810a4 */
[----:B------:R-:W1:Y:S01]  /*5a540*/  LDSM.16.M88.4 R16, [R0+UR8+0xa000] ;  /* 0x00a000080010783b */ /* 0x000e620008000200 */
[----:B------:R-:W-:-:S02]  /*5a550*/  IMAD.MOV.U32 R186, RZ, RZ, R45 ;  /* 0x000000ffffba7224 */ /* 0x000fc400078e002d */
[----:B------:R-:W-:Y:S01]  /*5a560*/  IMAD.MOV.U32 R188, RZ, RZ, R41 ;  /* 0x000000ffffbc7224 */ /* 0x000fe200078e0029 */
[----:B------:R-:W-:Y:S01]  /*5a570*/  LDSM.16.M88.4 R44, [R0+UR8+0x1c000] ;  /* 0x01c00008002c783b */ /* 0x000fe20008000200 */
[----:B----4-:R-:W-:Y:S03]  /*5a580*/  HMMA.1688.F32.TF32 R52, R136, R128, R168 ;  /* 0x000000808834723c */ /* 0x010fe600000810a8 */
[----:B------:R-:W-:Y:S04]  /*5a590*/  STL.64 [R1+0xd20], R56 ;  /* 0x000d203801007387 */ /* 0x000fe80000100a00 */
[----:B------:R4:W-:Y:S01]  /*5a5a0*/  STL.64 [R1+0xd28], R58 ;  /* 0x000d283a01007387 */ /* 0x0009e20000100a00 */
[----:B------:R-:W-:-:S02]  /*5a5b0*/  IMAD.MOV.U32 R189, RZ, RZ, R40 ;  /* 0x000000ffffbd7224 */ /* 0x000fc400078e0028 */
[----:B------:R-:W-:Y:S01]  /*5a5c0*/  IMAD.MOV.U32 R190, RZ, RZ, R37 ;  /* 0x000000ffffbe7224 */ /* 0x000fe200078e0025 */
[----:B------:R-:W-:Y:S01]  /*5a5d0*/  LDSM.16.M88.4 R40, [R0+UR8+0x1d000] ;  /* 0x01d000080028783b */ /* 0x000fe20008000200 */
[----:B------:R-:W-:Y:S01]  /*5a5e0*/  IMAD.MOV.U32 R191, RZ, RZ, R36 ;  /* 0x000000ffffbf7224 */ /* 0x000fe200078e0024 */
[----:B------:R-:W-:Y:S01]  /*5a5f0*/  MOV R197, R32 ;  /* 0x0000002000c57202 */ /* 0x000fe20000000f00 */
[----:B------:R-:W-:Y:S01]  /*5a600*/  IMAD.MOV.U32 R196, RZ, RZ, R33 ;  /* 0x000000ffffc47224 */ /* 0x000fe200078e0021 */
[----:B------:R-:W-:Y:S04]  /*5a610*/  LDSM.16.M88.4 R36, [R0+UR8+0x1e000] ;  /* 0x01e000080024783b */ /* 0x000fe80008000200 */
[----:B------:R-:W-:Y:S01]  /*5a620*/  STL.64 [R1+0xd10], R60 ;  /* 0x000d103c01007387 */ /* 0x000fe20000100a00 */
[C---:B----4-:R-:W-:Y:S03]  /*5a630*/  HMMA.1688.F32.TF32 R56, R136.reuse, R124, R172 ;  /* 0x0000007c8838723c */ /* 0x050fe600000810ac */
[----:B------:R-:W-:Y:S04]  /*5a640*/  STL.64 [R1+0xd18], R62 ;  /* 0x000d183e01007387 */ /* 0x000fe80000100a00 */
[----:B------:R-:W-:Y:S04]  /*5a650*/  STL.64 [R1+0xd00], R52 ;  /* 0x000d003401007387 */ /* 0x000fe80000100a00 */
[----:B------:R4:W-:Y:S04]  /*5a660*/  STL.64 [R1+0xd08], R54 ;  /* 0x000d083601007387 */ /* 0x0009e80000100a00 */
[----:B------:R-:W1:Y:S04]  /*5a670*/  LDSM.16.M88.4 R60, [R0+UR8+0x18000] ;  /* 0x01800008003c783b */ /* 0x000e680008000200 */
[----:B------:R-:W-:Y:S01]  /*5a680*/  LDSM.16.M88.4 R32, [R0+UR8+0x1f000] ;  /* 0x01f000080020783b */ /* 0x000fe20008000200 */
[----:B----4-:R-:W-:Y:S03]  /*5a690*/  HMMA.1688.F32.TF32 R52, R136, R120, R176 ;  /* 0x000000788834723c */ /* 0x010fe600000810b0 */
[----:B------:R-:W-:Y:S04]  /*5a6a0*/  STL.64 [R1+0xcf0], R56 ;  /* 0x000cf03801007387 */ /* 0x000fe80000100a00 */
[----:B------:R-:W-:Y:S04]  /*5a6b0*/  STL.64 [R1+0xcf8], R58 ;  /* 0x000cf83a01007387 */ /* 0x000fe80000100a00 */
[----:B------:R-:W4:Y:S04]  /*5a6c0*/  LDSM.16.M88.4 R56, [R0+UR8+0x19000] ;  /* 0x019000080038783b */ /* 0x000f280008000200 */
[----:B------:R-:W-:Y:S01]  /*5a6d0*/  LDSM.16.M88.4 R116, [R0+UR8+0x4000] ;  /* 0x004000080074783b */ /* 0x000fe20008000200 */
[----:B------:R-:W-:-:S02]  /*5a6e0*/  IMAD.MOV.U32 R234, RZ, RZ, R5 ;  /* 0x000000ffffea7224 */ /* 0x000fc400078e0005 */
[----:B------:R-:W-:Y:S01]  /*5a6f0*/  IMAD.MOV.U32 R235, RZ, RZ, R4 ;  /* 0x000000ffffeb7224 */ /* 0x000fe200078e0004 */
[----:B------:R-:W-:Y:S01]  /*5a700*/  LDSM.16.M88.4 R112, [R0+UR8+0x5000] ;  /* 0x005000080070783b */ /* 0x000fe20008000200 */
[----:B------:R-:W-:-:S03]  /*5a710*/  LOP3.LUT R195, R2, 0x60, RZ, 0x3c, !PT ;  /* 0x0000006002c37812 */ /* 0x000fc600078e3cff */
[----:B------:R-:W-:Y:S01]  /*5a720*/  LDS R144, [R7+UR7+0x42000] ;  /* 0x0420000707907984 */ /* 0x000fe20008000800 */
[----:B------:R-:W-:Y:S01]  /*5a730*/  MOV R122, R53 ;  /* 0x00000035007a7202 */ /* 0x000fe20000000f00 */
[----:B------:R-:W-:Y:S02]  /*5a740*/  IMAD.MOV.U32 R123, RZ, RZ, R54 ;  /* 0x000000ffff7b7224 */ /* 0x000fe400078e0036 */
[----:B------:R-:W-:Y:S01]  /*5a750*/  STL [R1+0xce0], R52 ;  /* 0x000ce03401007387 */ /* 0x000fe20000100800 */
[----:B------:R-:W-:-:S03]  /*5a760*/  IMAD.MOV.U32 R126, RZ, RZ, R55 ;  /* 0x000000ffff7e7224 */ /* 0x000fc600078e0037 */
[----:B--2---:R-:W-:Y:S04]  /*5a770*/  STL [R1+0x419c], R110 ;  /* 0x00419c6e01007387 */ /* 0x004fe80000100800 */
[----:B------:R-:W2:Y:S04]  /*5a780*/  LDSM.16.M88.4 R52, [R0+UR8+0x1a000] ;  /* 0x01a000080034783b */ /* 0x000ea80008000200 */
[----:B------:R-:W-:Y:S04]  /*5a790*/  STL [R1+0x4198], R111 ;  /* 0x0041986f01007387 */ /* 0x000fe80000100800 */
[----:B------:R-:W-:Y:S04]  /*5a7a0*/  STL [R1+0x4194], R106 ;  /* 0x0041946a01007387 */ /* 0x000fe80000100800 */
[----:B------:R-:W-:Y:S04]  /*5a7b0*/  STL [R1+0x4190], R107 ;  /* 0x0041906b01007387 */ /* 0x000fe80000100800 */
[----:B------:R-:W-:Y:S04]  /*5a7c0*/  STL [R1+0x4188], R102 ;  /* 0x0041886601007387 */ /* 0x000fe80000100800 */
[----:B------:R-:W-:Y:S04]  /*5a7d0*/  STL [R1+0x4184], R103 ;  /* 0x0041846701007387 */ /* 0x000fe80000100800 */
[----:B---3--:R-:W-:Y:S04]  /*5a7e0*/  STL [R1+0x41a0], R22 ;  /* 0x0041a01601007387 */ /* 0x008fe80000100800 */
[----:B------:R-:W-:Y:S04]  /*5a7f0*/  STL [R1+0x418c], R23 ;  /* 0x00418c1701007387 */ /* 0x000fe80000100800 */
        /* <DEDUP_REMOVED lines=15> */
[----:B------:R1:W-:Y:S04]  /*5a8f0*/  STL [R1+0x41dc], R91 ;  /* 0x0041dc5b01007387 */ /* 0x0003e80000100800 */
        /* <DEDUP_REMOVED lines=14> */
[----:B----4-:R-:W-:Y:S04]  /*5a9e0*/  STL [R1+0x4130], R58 ;  /* 0x0041303a01007387 */ /* 0x010fe80000100800 */
[----:B------:R-:W-:Y:S04]  /*5a9f0*/  STL [R1+0x412c], R59 ;  /* 0x00412c3b01007387 */ /* 0x000fe80000100800 */
[----:B--2---:R-:W-:Y:S04]  /*5aa00*/  STL [R1+0x4138], R54 ;  /* 0x0041383601007387 */ /* 0x004fe80000100800 */
[----:B------:R-:W-:Y:S04]  /*5aa10*/  STL [R1+0x4134], R55 ;  /* 0x0041343701007387 */ /* 0x000fe80000100800 */
[----:B------:R-:W-:Y:S04]  /*5aa20*/  STL [R1+0x4140], R50 ;  /* 0x0041403201007387 */ /* 0x000fe80000100800 */
[----:B------:R-:W-:Y:S04]  /*5aa30*/  STL [R1+0x413c], R51 ;  /* 0x00413c3301007387 */ /* 0x000fe80000100800 */
[----:B------:R-:W-:Y:S04]  /*5aa40*/  STL [R1+0x4148], R46 ;  /* 0x0041482e01007387 */ /* 0x000fe80000100800 */
[----:B------:R-:W-:Y:S04]  /*5aa50*/  STL [R1+0x4144], R47 ;  /* 0x0041442f01007387 */ /* 0x000fe80000100800 */
[----:B------:R-:W-:Y:S04]  /*5aa60*/  STL [R1+0x4150], R42 ;  /* 0x0041502a01007387 */ /* 0x000fe80000100800 */
[----:B------:R-:W-:Y:S01]  /*5aa70*/  STL [R1+0x414c], R43 ;  /* 0x00414c2b01007387 */ /* 0x000fe20000100800 */
[C---:B------:R-:W-:Y:S03]  /*5aa80*/  HMMA.1688.F32.TF32 R140, R136.reuse, R116, R232 ;  /* 0x00000074888c723c */ /* 0x040fe600000810e8 */
[----:B------:R-:W-:Y:S04]  /*5aa90*/  STL [R1+0x40e4], R38 ;  /* 0x0040e42601007387 */ /* 0x000fe80000100800 */
[----:B------:R-:W-:Y:S04]  /*5aaa0*/  STL [R1+0x40e0], R39 ;  /* 0x0040e02701007387 */ /* 0x000fe80000100800 */
[----:B------:R-:W-:Y:S04]  /*5aab0*/  STL [R1+0x40ec], R34 ;  /* 0x0040ec2201007387 */ /* 0x000fe80000100800 */
[----:B------:R-:W-:Y:S04]  /*5aac0*/  STL [R1+0x40e8], R35 ;  /* 0x0040e82301007387 */ /* 0x000fe80000100800 */
[----:B------:R-:W2:Y:S04]  /*5aad0*/  LDL.LU R232, [R1+0x1780] ;  /* 0x0017800001e87983 */ /* 0x000ea80000300800 */
[----:B------:R-:W2:Y:S04]  /*5aae0*/  LDL.LU R233, [R1+0x1784] ;  /* 0x0017840001e97983 */ /* 0x000ea80000300800 */
[----:B------:R-:W2:Y:S04]  /*5aaf0*/  LDL.LU R234, [R1+0x1788] ;  /* 0x0017880001ea7983 */ /* 0x000ea80000300800 */
[----:B------:R-:W2:Y:S01]  /*5ab00*/  LDL.LU R235, [R1+0x178c] ;  /* 0x00178c0001eb7983 */ /* 0x000ea20000300800 */
[----:B------:R-:W-:Y:S01]  /*5ab10*/  IMAD.MOV.U32 R135, RZ, RZ, R140 ;  /* 0x000000ffff877224 */ /* 0x000fe200078e008c */
[----:B------:R-:W-:Y:S01]  /*5ab20*/  MOV R0, R143 ;  /* 0x0000008f00007202 */ /* 0x000fe20000000f00 */
[----:B------:R-:W-:Y:S01]  /*5ab30*/  IMAD.MOV.U32 R5, RZ, RZ, R141 ;  /* 0x000000ffff057224 */ /* 0x000fe200078e008d */
[C---:B------:R-:W-:Y:S01]  /*5ab40*/  HMMA.1688.F32.TF32 R152, R136.reuse, R108, R248 ;  /* 0x0000006c8898723c */ /* 0x040fe200000810f8 */
[----:B------:R-:W-:Y:S01]  /*5ab50*/  IMAD.MOV.U32 R4, RZ, RZ, R142 ;  /* 0x000000ffff047224 */ /* 0x000fe200078e008e */
[----:B------:R-:W-:Y:S04]  /*5ab60*/  LDS R146, [R7+UR7+0x42800] ;  /* 0x0428000707927984 */ /* 0x000fe80008000800 */
[C---:B------:R-:W-:Y:S01]  /*5ab70*/  HMMA.1688.F32.TF32 R140, R136.reuse, R112, R200 ;  /* 0x00000070888c723c */ /* 0x040fe200000810c8 */
[----:B------:R-:W-:Y:S04]  /*5ab80*/  LDS R145, [R195+UR7+0x42000] ;  /* 0x04200007c3917984 */ /* 0x000fe80008000800 */
[----:B------:R-:W3:Y:S01]  /*5ab90*/  LDS R147, [R195+UR7+0x42800] ;  /* 0x04280007c3937984 */ /* 0x000ee20008000800 */
[----:B------:R-:W-:-:S15]  /*5aba0*/  HMMA.1688.F32.TF32 R148, R136, R104, R196 ;  /* 0x000000688894723c */ /* 0x000fde00000810c4 */
[----:B------:R-:W-:-:S03]  /*5abb0*/  NOP ;  /* 0x0000000000007918 */ /* 0x000fc60000000000 */
[----:B------:R-:W-:Y:S02]  /*5abc0*/  IMAD.MOV.U32 R127, RZ, RZ, R140 ;  /* 0x000000ffff7f7224 */ /* 0x000fe400078e008c */
[----:B------:R-:W-:Y:S02]  /*5abd0*/  IMAD.MOV.U32 R130, RZ, RZ, R141 ;  /* 0x000000ffff827224 */ /* 0x000fe400078e008d */
[----:B------:R-:W-:Y:S02]  /*5abe0*/  IMAD.MOV.U32 R131, RZ, RZ, R142 ;  /* 0x000000ffff837224 */ /* 0x000fe400078e008e */
[----:B------:R-:W-:Y:S02]  /*5abf0*/  IMAD.MOV.U32 R134, RZ, RZ, R143 ;  /* 0x000000ffff867224 */ /* 0x000fe400078e008f */
[----:B------:R-:W-:Y:S01]  /*5ac00*/  HMMA.1688.F32.TF32 R140, R136, R100, R188 ;  /* 0x00000064888c723c */ /* 0x000fe200000810bc */
[----:B------:R-:W-:Y:S04]  /*5ac10*/  STL.64 [R1+0xcb0], R152 ;  /* 0x000cb09801007387 */ /* 0x000fe80000100a00 */
[----:B------:R-:W-:Y:S04]  /*5ac20*/  STL.64 [R1+0xcb8], R154 ;  /* 0x000cb89a01007387 */ /* 0x000fe80000100a00 */
[----:B------:R-:W-:Y:S04]  /*5ac30*/  STL.64 [R1+0xca0], R148 ;  /* 0x000ca09401007387 */ /* 0x000fe80000100a00 */
[----:B------:R-:W-:Y:S11]  /*5ac40*/  STL.64 [R1+0xca8], R150 ;  /* 0x000ca89601007387 */ /* 0x000ff60000100a00 */
[----:B-1----:R-:W-:Y:S01]  /*5ac50*/  MOV R91, R141 ;  /* 0x0000008d005b7202 */ /* 0x002fe20000000f00 */
[----:B------:R-:W-:-:S02]  /*5ac60*/  IMAD.MOV.U32 R90, RZ, RZ, R140 ;  /* 0x000000ffff5a7224 */ /* 0x000fc400078e008c */
[----:B------:R-:W-:Y:S02]  /*5ac70*/  IMAD.MOV.U32 R26, RZ, RZ, R142 ;  /* 0x000000ffff1a7224 */ /* 0x000fe400078e008e */
[----:B------:R-:W-:Y:S01]  /*5ac80*/  IMAD.MOV.U32 R27, RZ, RZ, R143 ;  /* 0x000000ffff1b7224 */ /* 0x000fe200078e008f */
[----:B------:R-:W-:Y:S04]  /*5ac90*/  STL [R1+0x41f8], R91 ;  /* 0x0041f85b01007387 */ /* 0x000fe80000100800 */
[----:B------:R-:W-:Y:S04]  /*5aca0*/  STL [R1+0x41f4], R90 ;  /* 0x0041f45a01007387 */ /* 0x000fe80000100800 */
[----:B------:R1:W-:Y:S04]  /*5acb0*/  STL [R1+0x41f0], R26 ;  /* 0x0041f01a01007387 */ /* 0x0003e80000100800 */
[----:B------:R4:W-:Y:S04]  /*5acc0*/  STL [R1+0x41ec], R27 ;  /* 0x0041ec1b01007387 */ /* 0x0009e80000100800 */
[----:B------:R-:W3:Y:S04]  /*5acd0*/  LDL.LU R200, [R1+0x1770] ;  /* 0x0017700001c87983 */ /* 0x000ee80000300800 */
[----:B------:R-:W3:Y:S04]  /*5ace0*/  LDL.LU R201, [R1+0x1774] ;  /* 0x0017740001c97983 */ /* 0x000ee80000300800 */
[----:B------:R-:W3:Y:S04]  /*5acf0*/  LDL.LU R202, [R1+0x1778] ;  /* 0x0017780001ca7983 */ /* 0x000ee80000300800 */
[----:B------:R-:W3:Y:S01]  /*5ad00*/  LDL.LU R203, [R1+0x177c] ;  /* 0x00177c0001cb7983 */ /* 0x000ee20000300800 */
[----:B------:R-:W-:Y:S03]  /*5ad10*/  HMMA.1688.F32.TF32 R140, R136, R20, R184 ;  /* 0x00000014888c723c */ /* 0x000fe600000810b8 */
[----:B------:R-:W4:Y:S04]  /*5ad20*/  LDL.LU R248, [R1+0x1760] ;  /* 0x0017600001f87983 */ /* 0x000f280000300800 */
[----:B------:R-:W4:Y:S04]  /*5ad30*/  LDL.LU R249, [R1+0x1764] ;  /* 0x0017640001f97983 */ /* 0x000f280000300800 */
[----:B------:R-:W4:Y:S04]  /*5ad40*/  LDL.LU R250, [R1+0x1768] ;  /* 0x0017680001fa7983 */ /* 0x000f280000300800 */
[----:B------:R-:W4:Y:S09]  /*5ad50*/  LDL.LU R251, [R1+0x176c] ;  /* 0x00176c0001fb7983 */ /* 0x000f320000300800 */
[----:B------:R-:W-:Y:S01]  /*5ad60*/  MOV R95, R143 ;  /* 0x0000008f005f7202 */ /* 0x000fe20000000f00 */
[----:B------:R-:W-:-:S02]  /*5ad70*/  IMAD.MOV.U32 R94, RZ, RZ, R142 ;  /* 0x000000ffff5e7224 */ /* 0x000fc400078e008e */
[----:B------:R-:W-:Y:S02]  /*5ad80*/  IMAD.MOV.U32 R31, RZ, RZ, R141 ;  /* 0x000000ffff1f7224 */ /* 0x000fe400078e008d */
[----:B------:R-:W-:Y:S01]  /*5ad90*/  IMAD.MOV.U32 R30, RZ, RZ, R140 ;  /* 0x000000ffff1e7224 */ /* 0x000fe200078e008c */
[----:B------:R-:W-:Y:S04]  /*5ada0*/  STL [R1+0x4208], R95 ;  /* 0x0042085f01007387 */ /* 0x000fe80000100800 */
[----:B------:R-:W-:Y:S04]  /*5adb0*/  STL [R1+0x4204], R94 ;  /* 0x0042045e01007387 */ /* 0x000fe80000100800 */
[----:B------:R1:W-:Y:S04]  /*5adc0*/  STL [R1+0x4200], R31 ;  /* 0x0042001f01007387 */ /* 0x0003e80000100800 */
[----:B------:R1:W-:Y:S04]  /*5add0*/  STL [R1+0x41fc], R30 ;  /* 0x0041fc1e01007387 */ /* 0x0003e80000100800 */
        /* <DEDUP_REMOVED lines=17> */
[----:B------:R-:W-:-:S02]  /*5aef0*/  IMAD.MOV.U32 R98, RZ, RZ, R140 ;  /* 0x000000ffff627224 */ /* 0x000fc400078e008c */
[----:B------:R-:W-:Y:S02]  /*5af00*/  IMAD.MOV.U32 R99, RZ, RZ, R141 ;  /* 0x000000ffff637224 */ /* 0x000fe400078e008d */
[----:B------:R-:W-:Y:S02]  /*5af10*/  IMAD.MOV.U32 R10, RZ, RZ, R142 ;  /* 0x000000ffff0a7224 */ /* 0x000fe400078e008e */
[----:B------:R-:W-:Y:S02]  /*5af20*/  IMAD.MOV.U32 R11, RZ, RZ, R143 ;  /* 0x000000ffff0b7224 */ /* 0x000fe400078e008f */
[----:B---3--:R-:W-:-:S15]  /*5af30*/  HMMA.1688.F32.TF32 R140, R136, R12, R200 ;  /* 0x0000000c888c723c */ /* 0x008fde00000810c8 */
[----:B------:R-:W-:-:S09]  /*5af40*/  NOP ;  /* 0x0000000000007918 */ /* 0x000fd20000000000 */
[----:B------:R-:W-:Y:S01]  /*5af50*/  IMAD.MOV.U32 R14, RZ, RZ, R140 ;  /* 0x000000ffff0e7224 */ /* 0x000fe200078e008c */
[----:B------:R-:W-:Y:S01]  /*5af60*/  MOV R15, R141 ;  /* 0x0000008d000f7202 */ /* 0x000fe20000000f00 */
[----:B------:R-:W-:Y:S02]  /*5af70*/  IMAD.MOV.U32 R18, RZ, RZ, R142 ;  /* 0x000000ffff127224 */ /* 0x000fe400078e008e */
[----:B------:R-:W-:Y:S02]  /*5af80*/  IMAD.MOV.U32 R19, RZ, RZ, R143 ;  /* 0x000000ffff137224 */ /* 0x000fe400078e008f */
[----:B----4-:R-:W-:-:S15]  /*5af90*/  HMMA.1688.F32.TF32 R140, R136, R8, R248 ;  /* 0x00000008888c723c */ /* 0x010fde00000810f8 */
[----:B------:R-:W-:-:S09]  /*5afa0*/  NOP ;  /* 0x0000000000007918 */ /* 0x000fd20000000000 */
[----:B------:R-:W-:Y:S01]  /*5afb0*/  IMAD.MOV.U32 R22, RZ, RZ, R140 ;  /* 0x000000ffff167224 */ /* 0x000fe200078e008c */
[----:B------:R-:W-:Y:S01]  /*5afc0*/  MOV R106, R143 ;  /* 0x0000008f006a7202 */ /* 0x000fe20000000f00 */
[----:B------:R-:W-:Y:S02]  /*5afd0*/  IMAD.MOV.U32 R110, RZ, RZ, R141 ;  /* 0x000000ffff6e7224 */ /* 0x000fe400078e008d */
[----:B------:R-:W-:Y:S02]  /*5afe0*/  IMAD.MOV.U32 R111, RZ, RZ, R142 ;  /* 0x000000ffff6f7224 */ /* 0x000fe400078e008e */
[----:B------:R-:W-:-:S15]  /*5aff0*/  HMMA.1688.F32.TF32 R140, R136, R96, R196 ;  /* 0x00000060888c723c */ /* 0x000fde00000810c4 */
[----:B------:R-:W-:-:S09]  /*5b000*/  NOP ;  /* 0x0000000000007918 */ /* 0x000fd20000000000 */
[----:B-1----:R-:W-:Y:S02]  /*5b010*/  IMAD.MOV.U32 R26, RZ, RZ, R140 ;  /* 0x000000ffff1a7224 */ /* 0x002fe400078e008c */
[----:B------:R-:W-:Y:S02]  /*5b020*/  IMAD.MOV.U32 R27, RZ, RZ, R141 ;  /* 0x000000ffff1b7224 */ /* 0x000fe400078e008d */
[----:B------:R-:W-:Y:S02]  /*5b030*/  IMAD.MOV.U32 R86, RZ, RZ, R142 ;  /* 0x000000ffff567224 */ /* 0x000fe400078e008e */
[----:B------:R-:W-:Y:S02]  /*5b040*/  IMAD.MOV.U32 R87, RZ, RZ, R143 ;  /* 0x000000ffff577224 */ /* 0x000fe400078e008f */
[----:B------:R-:W-:Y:S01]  /*5b050*/  HMMA.1688.F32.TF32 R140, R136, R92, R188 ;  /* 0x0000005c888c723c */ /* 0x000fe200000810bc */
[----:B------:R-:W-:Y:S04]  /*5b060*/  STL [R1+0x4218], R11 ;  /* 0x0042180b01007387 */ /* 0x000fe80000100800 */
[----:B------:R-:W-:-:S15]  /*5b070*/  STL [R1+0x4214], R10 ;  /* 0x0042140a01007387 */ /* 0x000fde0000100800 */
[----:B------:R-:W-:-:S04]  /*5b080*/  NOP ;  /* 0x0000000000007918 */ /* 0x000fc80000000000 */
[----:B------:R-:W-:Y:S01]  /*5b090*/  IMAD.MOV.U32 R31, RZ, RZ, R140 ;  /* 0x000000ffff1f7224 */ /* 0x000fe200078e008c */
[----:B------:R-:W-:Y:S01]  /*5b0a0*/  MOV R30, R141 ;  /* 0x0000008d001e7202 */ /* 0x000fe20000000f00 */
[----:B------:R-:W-:Y:S02]  /*5b0b0*/  IMAD.MOV.U32 R91, RZ, RZ, R142 ;  /* 0x000000ffff5b7224 */ /* 0x000fe400078e008e */
[----:B------:R-:W-:Y:S01]  /*5b0c0*/  IMAD.MOV.U32 R90, RZ, RZ, R143 ;  /* 0x000000ffff5a7224 */ /* 0x000fe200078e008f */
[----:B------:R1:W-:Y:S04]  /*5b0d0*/  STL [R1+0x4210], R99 ;  /* 0x0042106301007387 */ /* 0x0003e80000100800 */
[----:B------:R3:W-:Y:S04]  /*5b0e0*/  STL [R1+0x420c], R98 ;  /* 0x00420c6201007387 */ /* 0x0007e80000100800 */
[----:B------:R-:W-:Y:S04]  /*5b0f0*/  STL [R1+0x4228], R19 ;  /* 0x0042281301007387 */ /* 0x000fe80000100800 */
[----:B------:R-:W-:Y:S04]  /*5b100*/  STL [R1+0x4224], R18 ;  /* 0x0042241201007387 */ /* 0x000fe80000100800 */
[----:B------:R4:W-:Y:S04]  /*5b110*/  STL [R1+0x4220], R15 ;  /* 0x0042200f01007387 */ /* 0x0009e80000100800 */
[----:B------:R4:W-:Y:S04]  /*5b120*/  STL [R1+0x421c], R14 ;  /* 0x00421c0e01007387 */ /* 0x0009e80000100800 */
[----:B------:R4:W-:Y:S04]  /*5b130*/  STL [R1+0x4230], R110 ;  /* 0x0042306e01007387 */ /* 0x0009e80000100800 */
[----:B------:R4:W-:Y:S01]  /*5b140*/  STL [R1+0x422c], R22 ;  /* 0x00422c1601007387 */ /* 0x0009e20000100800 */
[----:B--2---:R-:W-:-:S15]  /*5b150*/  HMMA.1688.F32.TF32 R140, R136, R28, R184 ;  /* 0x0000001c888c723c */ /* 0x004fde00000810b8 */
[----:B------:R-:W-:-:S09]  /*5b160*/  NOP ;  /* 0x0000000000007918 */ /* 0x000fd20000000000 */
[----:B-1----:R-:W-:Y:S01]  /*5b170*/  IMAD.MOV.U32 R99, RZ, RZ, R140 ;  /* 0x000000ffff637224 */ /* 0x002fe200078e008c */
[----:B------:R-:W-:Y:S01]  /*5b180*/  MOV R94, R143 ;  /* 0x0000008f005e7202 */ /* 0x000fe20000000f00 */
[----:B---3--:R-:W-:Y:S02]  /*5b190*/  IMAD.MOV.U32 R98, RZ, RZ, R141 ;  /* 0x000000ffff627224 */ /* 0x008fe400078e008d */
[----:B------:R-:W-:Y:S02]  /*5b1a0*/  IMAD.MOV.U32 R95, RZ, RZ, R142 ;  /* 0x000000ffff5f7224 */ /* 0x000fe400078e008e */
[----:B------:R-:W-:Y:S01]  /*5b1b0*/  HMMA.1688.F32.TF32 R140, R136, R24, R232 ;  /* 0x00000018888c723c */ /* 0x000fe200000810e8 */
        /* <DEDUP_REMOVED lines=56> */
[----:B----4-:R-:W-:Y:S01]  /*5b540*/  HMMA.1688.F32.TF32 R140, R136, R88, R196 ;  /* 0x00000058888c723c */ /* 0x010fe200000810c4 */
[----:B------:R-:W4:Y:S04]  /*5b550*/  LDL.LU R196, [R1+0x1640] ;  /* 0x0016400001c47983 */ /* 0x000f280000300800 */
[----:B------:R-:W4:Y:S04]  /*5b560*/  LDL.LU R197, [R1+0x1644] ;  /* 0x0016440001c57983 */ /* 0x000f280000300800 */
[----:B------:R-:W4:Y:S04]  /*5b570*/  LDL.LU R198, [R1+0x1648] ;  /* 0x0016480001c67983 */ /* 0x000f280000300800 */
[----:B------:R-:W4:Y:S11]  /*5b580*/  LDL.LU R199, [R1+0x164c] ;  /* 0x00164c0001c77983 */ /* 0x000f360000300800 */
[----:B------:R-:W-:Y:S01]  /*5b590*/  IMAD.MOV.U32 R15, RZ, RZ, R140 ;  /* 0x000000ffff0f7224 */ /* 0x000fe200078e008c */
[----:B------:R-:W-:Y:S01]  /*5b5a0*/  MOV R14, R141 ;  /* 0x0000008d000e7202 */ /* 0x000fe20000000f00 */
[----:B------:R-:W-:-:S02]  /*5b5b0*/  IMAD.MOV.U32 R11, RZ, RZ, R142 ;  /* 0x000000ffff0b7224 */ /* 0x000fc400078e008e */
[----:B------:R-:W-:Y:S02]  /*5b5c0*/  IMAD.MOV.U32 R10, RZ, RZ, R143 ;  /* 0x000000ffff0a7224 */ /* 0x000fe400078e008f */
[----:B---3--:R-:W-:-:S15]  /*5b5d0*/  HMMA.1688.F32.TF32 R140, R136, R84, R244 ;  /* 0x00000054888c723c */ /* 0x008fde00000810f4 */
[----:B------:R-:W-:-:S09]  /*5b5e0*/  NOP ;  /* 0x0000000000007918 */ /* 0x000fd20000000000 */
[----:B------:R-:W-:Y:S01]  /*5b5f0*/  IMAD.MOV.U32 R110, RZ, RZ, R140 ;  /* 0x000000ffff6e7224 */ /* 0x000fe200078e008c */
[----:B------:R-:W-:Y:S01]  /*5b600*/  MOV R18, R143 ;  /* 0x0000008f00127202 */ /* 0x000fe20000000f00 */
[----:B------:R-:W-:Y:S02]  /*5b610*/  IMAD.MOV.U32 R22, RZ, RZ, R141 ;  /* 0x000000ffff167224 */ /* 0x000fe400078e008d */
[----:B------:R-:W-:Y:S02]  /*5b620*/  IMAD.MOV.U32 R19, RZ, RZ, R142 ;  /* 0x000000ffff137224 */ /* 0x000fe400078e008e */
[C---:B--2---:R-:W-:Y:S01]  /*5b630*/  HMMA.1688.F32.TF32 R140, R136.reuse, R76, R188 ;  /* 0x0000004c888c723c */ /* 0x044fe200000810bc */
[----:B------:R-:W2:Y:S05]  /*5b640*/  LDL.LU R188, [R1+0xa60] ;  /* 0x000a600001bc7983 */ /* 0x000eaa0000300800 */
[----:B------:R-:W-:-:S15]  /*5b650*/  HMMA.1688.F32.TF32 R148, R136, R80, R216 ;  /* 0x000000508894723c */ /* 0x000fde00000810d8 */
[----:B------:R-:W-:-:S08]  /*5b660*/  NOP ;  /* 0x0000000000007918 */ /* 0x000fd00000000000 */
[----:B------:R-:W-:Y:S04]  /*5b670*/  STL.64 [R1+0xbe0], R148 ;  /* 0x000be09401007387 */ /* 0x000fe80000100a00 */
[----:B------:R1:W-:Y:S04]  /*5b680*/  STL.64 [R1+0xbe8], R150 ;  /* 0x000be89601007387 */ /* 0x0003e80000100a00 */
[----:B------:R-:W-:Y:S04]  /*5b690*/  STL.64 [R1+0xbd0], R140 ;  /* 0x000bd08c01007387 */ /* 0x000fe80000100a00 */
[----:B------:R3:W-:Y:S04]  /*5b6a0*/  STL.64 [R1+0xbd8], R142 ;  /* 0x000bd88e01007387 */ /* 0x0007e80000100a00 */
[----:B------:R-:W2:Y:S01]  /*5b6b0*/  LDL.LU R189, [R1+0xa64] ;  /* 0x000a640001bd7983 */ /* 0x000ea20000300800 */
[C---:B-1----:R-:W-:Y:S03]  /*5b6c0*/  HMMA.1688.F32.TF32 R148, R136.reuse, R72, R212 ;  /* 0x000000488894723c */ /* 0x042fe600000810d4 */
[----:B------:R-:W2:Y:S04]  /*5b6d0*/  LDL.LU R190, [R1+0xa68] ;  /* 0x000a680001be7983 */ /* 0x000ea80000300800 */
[----:B------:R-:W2:Y:S01]  /*5b6e0*/  LDL.LU R191, [R1+0xa6c] ;  /* 0x000a6c0001bf7983 */ /* 0x000ea20000300800 */
[C---:B---3--:R-:W-:Y:S06]  /*5b6f0*/  HMMA.1688.F32.TF32 R140, R136.reuse, R68, R224 ;  /* 0x00000044888c723c */ /* 0x048fec00000810e0 */
[C---:B------:R-:W-:Y:S09]  /*5b700*/  HMMA.1688.F32.TF32 R152, R136.reuse, R64, R208 ;  /* 0x000000408898723c */ /* 0x040ff200000810d0 */
[----:B------:R-:W-:Y:S04]  /*5b710*/  STL.64 [R1+0xbc0], R148 ;  /* 0x000bc09401007387 */ /* 0x000fe80000100a00 */
[----:B------:R1:W-:Y:S04]  /*5b720*/  STL.64 [R1+0xbc8], R150 ;  /* 0x000bc89601007387 */ /* 0x0003e80000100a00 */
[----:B------:R-:W-:Y:S04]  /*5b730*/  STL.64 [R1+0xbb0], R140 ;  /* 0x000bb08c01007387 */ /* 0x000fe80000100a00 */
[----:B------:R3:W-:Y:S01]  /*5b740*/  STL.64 [R1+0xbb8], R142 ;  /* 0x000bb88e01007387 */ /* 0x0007e20000100a00 */
[C---:B-1----:R-:W-:Y:S06]  /*5b750*/  HMMA.1688.F32.TF32 R148, R136.reuse, R60, R220 ;  /* 0x0000003c8894723c */ /* 0x042fec00000810dc */
[C---:B---3--:R-:W-:Y:S01]  /*5b760*/  HMMA.1688.F32.TF32 R140, R136.reuse, R56, R184 ;  /* 0x00000038888c723c */ /* 0x048fe200000810b8 */
[----:B------:R-:W-:Y:S04]  /*5b770*/  STL.64 [R1+0xba0], R152 ;  /* 0x000ba09801007387 */ /* 0x000fe80000100a00 */
[----:B------:R-:W-:Y:S04]  /*5b780*/  STL.64 [R1+0xba8], R154 ;  /* 0x000ba89a01007387 */ /* 0x000fe80000100a00 */
[----:B------:R-:W3:Y:S08]  /*5b790*/  LDL.LU R184, [R1+0xa50] ;  /* 0x000a500001b87983 */ /* 0x000ef00000300800 */
[----:B------:R-:W-:Y:S04]  /*5b7a0*/  STL.64 [R1+0xb90], R148 ;  /* 0x000b909401007387 */ /* 0x000fe80000100a00 */
[----:B------:R-:W-:Y:S04]  /*5b7b0*/  STL.64 [R1+0xb98], R150 ;  /* 0x000b989601007387 */ /* 0x000fe80000100a00 */
[----:B------:R-:W-:Y:S04]  /*5b7c0*/  STL.64 [R1+0xb80], R140 ;  /* 0x000b808c01007387 */ /* 0x000fe80000100a00 */
[----:B------:R1:W-:Y:S04]  /*5b7d0*/  STL.64 [R1+0xb88], R142 ;  /* 0x000b888e01007387 */ /* 0x0003e80000100a00 */
[----:B------:R-:W3:Y:S04]  /*5b7e0*/  LDL.LU R185, [R1+0xa54] ;  /* 0x000a540001b97983 */ /* 0x000ee80000300800 */
[----:B------:R-:W3:Y:S04]  /*5b7f0*/  LDL.LU R186, [R1+0xa58] ;  /* 0x000a580001ba7983 */ /* 0x000ee80000300800 */
[----:B------:R-:W3:Y:S01]  /*5b800*/  LDL.LU R187, [R1+0xa5c] ;  /* 0x000a5c0001bb7983 */ /* 0x000ee20000300800 */
[C---:B-1----:R-:W-:Y:S06]  /*5b810*/  HMMA.1688.F32.TF32 R140, R136.reuse, R52, R204 ;  /* 0x00000034888c723c */ /* 0x042fec00000810cc */
        /* <DEDUP_REMOVED lines=10> */
[----:B------:R-:W3:Y:S04]  /*5b8c0*/  LDL.LU R232, [R1+0xa40] ;  /* 0x000a400001e87983 */ /* 0x000ee80000300800 */
[----:B------:R-:W3:Y:S04]  /*5b8d0*/  LDL.LU R233, [R1+0xa44] ;  /* 0x000a440001e97983 */ /* 0x000ee80000300800 */
[----:B------:R-:W3:Y:S04]  /*5b8e0*/  LDL.LU R234, [R1+0xa48] ;  /* 0x000a480001ea7983 */ /* 0x000ee80000300800 */
[----:B------:R-:W3:Y:S01]  /*5b8f0*/  LDL.LU R235, [R1+0xa4c] ;  /* 0x000a4c0001eb7983 */ /* 0x000ee20000300800 */
[----:B------:R-:W-:-:S02]  /*5b900*/  IMAD.MOV.U32 R42, RZ, RZ, R142 ;  /* 0x000000ffff2a7224 */ /* 0x000fc400078e008e */
[----:B------:R-:W-:-:S05]  /*5b910*/  IMAD.MOV.U32 R43, RZ, RZ, R143 ;  /* 0x000000ffff2b7224 */ /* 0x000fca00078e008f */
[----:B------:R-:W-:Y:S04]  /*5b920*/  STL [R1+0x4158], R43 ;  /* 0x0041582b01007387 */ /* 0x000fe80000100800 */
[----:B------:R-:W-:Y:S01]  /*5b930*/  STL [R1+0x4154], R42 ;  /* 0x0041542a01007387 */ /* 0x000fe20000100800 */
[----:B----4-:R-:W-:-:S15]  /*5b940*/  HMMA.1688.F32.TF32 R140, R136, R36, R196 ;  /* 0x00000024888c723c */ /* 0x010fde00000810c4 */
[----:B------:R-:W-:-:S09]  /*5b950*/  NOP ;  /* 0x0000000000007918 */ /* 0x000fd20000000000 */
[----:B------:R-:W-:Y:S01]  /*5b960*/  MOV R78, R143 ;  /* 0x0000008f004e7202 */ /* 0x000fe20000000f00 */
[----:B------:R-:W-:Y:S01]  /*5b970*/  IMAD.MOV.U32 R74, RZ, RZ, R142 ;  /* 0x000000ffff4a7224 */ /* 0x000fe200078e008e */
[----:B------:R-:W-:Y:S01]  /*5b980*/  LDS R143, [R6+UR7+0x42880] ;  /* 0x04288007068f7984 */ /* 0x000fe20008000800 */
[----:B------:R-:W-:Y:S02]  /*5b990*/  IMAD.MOV.U32 R70, RZ, RZ, R141 ;  /* 0x000000ffff467224 */ /* 0x000fe400078e008d */
[----:B------:R-:W-:Y:S01]  /*5b9a0*/  IMAD.MOV.U32 R62, RZ, RZ, R140 ;  /* 0x000000ffff3e7224 */ /* 0x000fe200078e008c */
[----:B------:R-:W-:Y:S04]  /*5b9b0*/  STL [R1+0x4168], R78 ;  /* 0x0041684e01007387 */ /* 0x000fe80000100800 */
[----:B------:R-:W-:Y:S04]  /*5b9c0*/  STL [R1+0x4164], R74 ;  /* 0x0041644a01007387 */ /* 0x000fe80000100800 */
[----:B------:R1:W-:Y:S04]  /*5b9d0*/  STL [R1+0x4160], R70 ;  /* 0x0041604601007387 */ /* 0x0003e80000100800 */
[----:B------:R4:W-:Y:S04]  /*5b9e0*/  STL [R1+0x415c], R62 ;  /* 0x00415c3e01007387 */ /* 0x0009e80000100800 */
[----:B------:R-:W-:Y:S04]  /*5b9f0*/  LDS R140, [R2+UR7+0x42080] ;  /* 0x04208007028c7984 */ /* 0x000fe80008000800 */
[----:B------:R-:W-:Y:S04]  /*5ba00*/  LDS R142, [R2+UR7+0x42880] ;  /* 0x04288007028e7984 */ /* 0x000fe80008000800 */
[----:B------:R-:W4:Y:S01]  /*5ba10*/  LDS R141, [R6+UR7+0x42080] ;  /* 0x04208007068d7984 */ /* 0x000f220008000800 */
[----:B--2---:R-:W-:-:S15]  /*5ba20*/  HMMA.1688.F32.TF32 R136, R136, R32, R188 ;  /* 0x000000208888723c */ /* 0x004fde00000810bc */
[----:B------:R-:W-:-:S09]  /*5ba30*/  NOP ;  /* 0x0000000000007918 */ /* 0x000fd20000000000 */
[----:B------:R-:W-:Y:S02]  /*5ba40*/  IMAD.MOV.U32 R59, RZ, RZ, R139 ;  /* 0x000000ffff3b7224 */ /* 0x000fe400078e008b */
[----:B------:R-:W-:Y:S02]  /*5ba50*/  IMAD.MOV.U32 R58, RZ, RZ, R138 ;  /* 0x000000ffff3a7224 */ /* 0x000fe400078e008a */
[----:B------:R-:W-:Y:S02]  /*5ba60*/  IMAD.MOV.U32 R55, RZ, RZ, R137 ;  /* 0x000000ffff377224 */ /* 0x000fe400078e0089 */
[----:B------:R-:W-:Y:S01]  /*5ba70*/  IMAD.MOV.U32 R54, RZ, RZ, R136 ;  /* 0x000000ffff367224 */ /* 0x000fe200078e0088 */
[----:B------:R-:W-:Y:S04]  /*5ba80*/  STL [R1+0x4178], R59 ;  /* 0x0041783b01007387 */ /* 0x000fe80000100800 */
[----:B------:R-:W-:Y:S04]  /*5ba90*/  STL [R1+0x4174], R58 ;  /* 0x0041743a01007387 */ /* 0x000fe80000100800 */
[----:B------:R2:W-:Y:S04]  /*5baa0*/  STL [R1+0x4170], R55 ;  /* 0x0041703701007387 */ /* 0x0005e80000100800 */
[----:B------:R2:W-:Y:S04]  /*5bab0*/  STL [R1+0x416c], R54 ;  /* 0x00416c3601007387 */ /* 0x0005e80000100800 */
[----:B------:R-:W2:Y:S04]  /*5bac0*/  LDL.LU R204, [R1+0xa20] ;  /* 0x000a200001cc7983 */ /* 0x000ea80000300800 */
[----:B------:R-:W2:Y:S04]  /*5bad0*/  LDL.LU R205, [R1+0xa24] ;  /* 0x000a240001cd7983 */ /* 0x000ea80000300800 */
[----:B------:R-:W2:Y:S04]  /*5bae0*/  LDL.LU R206, [R1+0xa28] ;  /* 0x000a280001ce7983 */ /* 0x000ea80000300800 */
[----:B------:R-:W2:Y:S04]  /*5baf0*/  LDL.LU R207, [R1+0xa2c] ;  /* 0x000a2c0001cf7983 */ /* 0x000ea80000300800 */
[----:B------:R-:W4:Y:S04]  /*5bb00*/  LDL.LU R220, [R1+0xa30] ;  /* 0x000a300001dc7983 */ /* 0x000f280000300800 */
[----:B------:R-:W4:Y:S04]  /*5bb10*/  LDL.LU R221, [R1+0xa34] ;  /* 0x000a340001dd7983 */ /* 0x000f280000300800 */
[----:B------:R-:W4:Y:S04]  /*5bb20*/  LDL.LU R222, [R1+0xa38] ;  /* 0x000a380001de7983 */ /* 0x000f280000300800 */
[----:B------:R-:W4:Y:S01]  /*5bb30*/  LDL.LU R223, [R1+0xa3c] ;  /* 0x000a3c0001df7983 */ /* 0x000f220000300800 */
[----:B---3--:R-:W-:-:S15]  /*5bb40*/  HMMA.1688.F32.TF32 R136, R144, R132, R184 ;  /* 0x000000849088723c */ /* 0x008fde00000810b8 */
[----:B------:R-:W-:-:S09]  /*5bb50*/  NOP ;  /* 0x0000000000007918 */ /* 0x000fd20000000000 */
[----:B------:R-:W-:Y:S01]  /*5bb60*/  MOV R47, R137 ;  /* 0x00000089002f7202 */ /* 0x000fe20000000f00 */
[----:B------:R-:W-:-:S04]  /*5bb70*/  IMAD.MOV.U32 R46, RZ, RZ, R136 ;  /* 0x000000ffff2e7224 */ /* 0x000fc800078e0088 */
[----:B------:R3:W-:Y:S04]  /*5bb80*/  STL [R1+0x4180], R47 ;  /* 0x0041802f01007387 */ /* 0x0007e80000100800 */
        /* <DEDUP_REMOVED lines=22> */
[----:B------:R-:W-:Y:S02]  /*5bcf0*/  IMAD.MOV.U32 R51, RZ, RZ, R139 ;  /* 0x000000ffff337224 */ /* 0x000fe400078e008b */
[----:B------:R-:W-:Y:S01]  /*5bd00*/  HMMA.1688.F32.TF32 R136, R144, R128, R232 ;  /* 0x000000809088723c */ /* 0x000fe200000810e8 */
[----:B------:R-:W3:Y:S04]  /*5bd10*/  LDL.LU R232, [R1+0x9c0] ;  /* 0x0009c00001e87983 */ /* 0x000ee80000300800 */
[----:B------:R-:W3:Y:S04]  /*5bd20*/  LDL.LU R233, [R1+0x9c4] ;  /* 0x0009c40001e97983 */ /* 0x000ee80000300800 */
[----:B------:R-:W3:Y:S04]  /*5bd30*/  LDL.LU R234, [R1+0x9c8] ;  /* 0x0009c80001ea7983 */ /* 0x000ee80000300800 */
[----:B------:R-:W3:Y:S11]  /*5bd40*/  LDL.LU R235, [R1+0x9cc] ;  /* 0x0009cc0001eb7983 */ /* 0x000ef60000300800 */
[----:B------:R-:W-:Y:S01]  /*5bd50*/  IMAD.MOV.U32 R79, RZ, RZ, R136 ;  /* 0x000000ffff4f7224 */ /* 0x000fe200078e0088 */
[----:B------:R-:W-:Y:S01]  /*5bd60*/  MOV R75, R139 ;  /* 0x0000008b004b7202 */ /* 0x000fe20000000f00 */
[----:B------:R-:W-:-:S02]  /*5bd70*/  IMAD.MOV.U32 R82, RZ, RZ, R137 ;  /* 0x000000ffff527224 */ /* 0x000fc400078e0089 */
[----:B------:R-:W-:Y:S02]  /*5bd80*/  IMAD.MOV.U32 R83, RZ, RZ, R138 ;  /* 0x000000ffff537224 */ /* 0x000fe400078e008a */
[----:B----4-:R-:W-:-:S15]  /*5bd90*/  HMMA.1688.F32.TF32 R136, R144, R124, R220 ;  /* 0x0000007c9088723c */ /* 0x010fde00000810dc */
[----:B------:R-:W-:-:S09]  /*5bda0*/  NOP ;  /* 0x0000000000007918 */ /* 0x000fd20000000000 */
[----:B-1----:R-:W-:Y:S02]  /*5bdb0*/  IMAD.MOV.U32 R70, RZ, RZ, R136 ;  /* 0x000000ffff467224 */ /* 0x002fe400078e0088 */
[----:B------:R-:W-:Y:S02]  /*5bdc0*/  IMAD.MOV.U32 R62, RZ, RZ, R137 ;  /* 0x000000ffff3e7224 */ /* 0x000fe400078e0089 */
[----:B------:R-:W-:Y:S02]  /*5bdd0*/  IMAD.MOV.U32 R43, RZ, RZ, R138 ;  /* 0x000000ffff2b7224 */ /* 0x000fe400078e008a */
[----:B------:R-:W-:Y:S02]  /*5bde0*/  IMAD.MOV.U32 R42, RZ, RZ, R139 ;  /* 0x000000ffff2a7224 */ /* 0x000fe400078e008b */
[----:B--2---:R-:W-:-:S15]  /*5bdf0*/  HMMA.1688.F32.TF32 R136, R144, R120, R204 ;  /* 0x000000789088723c */ /* 0x004fde00000810cc */
[----:B------:R-:W-:-:S09]  /*5be00*/  NOP ;  /* 0x0000000000007918 */ /* 0x000fd20000000000 */
[----:B------:R-:W-:Y:S01]  /*5be10*/  IMAD.MOV.U32 R55, RZ, RZ, R136 ;  /* 0x000000ffff377224 */ /* 0x000fe200078e0088 */
[----:B------:R-:W-:Y:S01]  /*5be20*/  MOV R54, R137 ;  /* 0x0000008900367202 */ /* 0x000fe20000000f00 */
        /* <DEDUP_REMOVED lines=8> */
[C---:B------:R-:W-:Y:S06]  /*5beb0*/  HMMA.1688.F32.TF32 R136, R144.reuse, R112, R248 ;  /* 0x000000709088723c */ /* 0x040fec00000810f8 */
[C---:B------:R-:W-:Y:S06]  /*5bec0*/  HMMA.1688.F32.TF32 R248, R144.reuse, R108, R196 ;  /* 0x0000006c90f8723c */ /* 0x040fec00000810c4 */
[C---:B------:R-:W-:Y:S06]  /*5bed0*/  HMMA.1688.F32.TF32 R244, R144.reuse, R104, R188 ;  /* 0x0000006890f4723c */ /* 0x040fec00000810bc */
[C---:B------:R-:W-:Y:S11]  /*5bee0*/  HMMA.1688.F32.TF32 R240, R144.reuse, R100, R184 ;  /* 0x0000006490f0723c */ /* 0x040ff600000810b8 */
[----:B------:R-:W-:Y:S04]  /*5bef0*/  STL [R1+0x40dc], R248 ;  /* 0x0040dcf801007387 */ /* 0x000fe80000100800 */
[----:B------:R-:W-:Y:S04]  /*5bf00*/  STL [R1+0x40d8], R249 ;  /* 0x0040d8f901007387 */ /* 0x000fe80000100800 */
[----:B------:R-:W-:Y:S04]  /*5bf10*/  STL [R1+0x40d4], R250 ;  /* 0x0040d4fa01007387 */ /* 0x000fe80000100800 */
[----:B------:R-:W-:Y:S04]  /*5bf20*/  STL [R1+0x40d0], R251 ;  /* 0x0040d0fb01007387 */ /* 0x000fe80000100800 */
[----:B------:R-:W-:Y:S01]  /*5bf30*/  STL [R1+0x40f8], R245 ;  /* 0x0040f8f501007387 */ /* 0x000fe20000100800 */
[----:B------:R-:W-:Y:S03]  /*5bf40*/  HMMA.1688.F32.TF32 R236, R144, R20, R232 ;  /* 0x0000001490ec723c */ /* 0x000fe600000810e8 */
[----:B------:R-:W-:Y:S04]  /*5bf50*/  STL [R1+0x40f4], R246 ;  /* 0x0040f4f601007387 */ /* 0x000fe80000100800 */
[----:B------:R-:W-:Y:S04]  /*5bf60*/  STL [R1+0x40f0], R247 ;  /* 0x0040f0f701007387 */ /* 0x000fe80000100800 */
[----:B------:R-:W-:Y:S04]  /*5bf70*/  STL.64 [R1+0x4300], R242 ;  /* 0x004300f201007387 */ /* 0x000fe80000100a00 */
[----:B------:R-:W-:Y:S04]  /*5bf80*/  STL.64 [R1+0x42f8], R240 ;  /* 0x0042f8f001007387 */ /* 0x000fe80000100a00 */
        /* <DEDUP_REMOVED lines=47> */
[----:B------:R-:W-:Y:S01]  /*5c280*/  IMAD.MOV.U32 R63, RZ, RZ, R139 ;  /* 0x000000ffff3f7224 */ /* 0x000fe200078e008b */
[----:B------:R-:W-:Y:S04]  /*5c290*/  STL.64 [R1+0x4310], R238 ;  /* 0x004310ee01007387 */ /* 0x000fe80000100a00 */
[----:B------:R-:W-:Y:S01]  /*5c2a0*/  STL.64 [R1+0x4308], R236 ;  /* 0x004308ec01007387 */ /* 0x000fe20000100a00 */
[----:B---3--:R-:W-:-:S15]  /*5c2b0*/  HMMA.1688.F32.TF32 R136, R144, R16, R216 ;  /* 0x000000109088723c */ /* 0x008fde00000810d8 */
[----:B------:R-:W-:-:S08]  /*5c2c0*/  NOP ;  /* 0x0000000000007918 */ /* 0x000fd00000000000 */
[----:B------:R4:W-:Y:S01]  /*5c2d0*/  STL [R1+0xb2c], R139 ;  /* 0x000b2c8b01007387 */ /* 0x0009e20000100800 */
[----:B------:R-:W-:Y:S01]  /*5c2e0*/  IMAD.MOV.U32 R35, RZ, RZ, R136 ;  /* 0x000000ffff237224 */ /* 0x000fe200078e0088 */
[----:B------:R-:W-:Y:S01]  /*5c2f0*/  MOV R38, R137 ;  /* 0x0000008900267202 */ /* 0x000fe20000000f00 */
[----:B------:R-:W-:Y:S02]  /*5c300*/  IMAD.MOV.U32 R39, RZ, RZ, R138 ;  /* 0x000000ffff277224 */ /* 0x000fe400078e008a */
[----:B----4-:R-:W-:-:S15]  /*5c310*/  HMMA.1688.F32.TF32 R136, R144, R12, R212 ;  /* 0x0000000c9088723c */ /* 0x010fde00000810d4 */
[----:B------:R-:W-:-:S09]  /*5c320*/  NOP ;  /* 0x0000000000007918 */ /* 0x000fd20000000000 */
[----:B------:R-:W-:Y:S02]  /*5c330*/  IMAD.MOV.U32 R245, RZ, RZ, R136 ;  /* 0x000000fffff57224 */ /* 0x000fe400078e0088 */
[----:B------:R-:W-:Y:S02]  /*5c340*/  IMAD.MOV.U32 R246, RZ, RZ, R137 ;  /* 0x000000fffff67224 */ /* 0x000fe400078e0089 */
[----:B------:R-:W-:Y:S02]  /*5c350*/  IMAD.MOV.U32 R247, RZ, RZ, R138 ;  /* 0x000000fffff77224 */ /* 0x000fe400078e008a */
[----:B------:R-:W-:Y:S02]  /*5c360*/  IMAD.MOV.U32 R34, RZ, RZ, R139 ;  /* 0x000000ffff227224 */ /* 0x000fe400078e008b */
[C---:B--2---:R-:W-:Y:S06]  /*5c370*/  HMMA.1688.F32.TF32 R136, R144.reuse, R8, R224 ;  /* 0x000000089088723c */ /* 0x044fec00000810e0 */
[----:B------:R-:W-:-:S15]  /*5c380*/  HMMA.1688.F32.TF32 R148, R144, R96, R208 ;  /* 0x000000609094723c */ /* 0x000fde00000810d0 */
[----:B------:R-:W-:-:S03]  /*5c390*/  NOP ;  /* 0x0000000000007918 */ /* 0x000fc60000000000 */
[----:B------:R-:W-:Y:S01]  /*5c3a0*/  MOV R248, R136 ;  /* 0x0000008800f87202 */ /* 0x000fe20000000f00 */
[----:B------:R-:W-:Y:S02]  /*5c3b0*/  IMAD.MOV.U32 R249, RZ, RZ, R137 ;  /* 0x000000fffff97224 */ /* 0x000fe400078e0089 */
[----:B------:R-:W-:Y:S02]  /*5c3c0*/  IMAD.MOV.U32 R250, RZ, RZ, R138 ;  /* 0x000000fffffa7224 */ /* 0x000fe400078e008a */
[----:B------:R-:W-:Y:S02]  /*5c3d0*/  IMAD.MOV.U32 R251, RZ, RZ, R139 ;  /* 0x000000fffffb7224 */ /* 0x000fe400078e008b */
[C---:B------:R-:W-:Y:S01]  /*5c3e0*/  HMMA.1688.F32.TF32 R136, R144.reuse, R92, R220 ;  /* 0x0000005c9088723c */ /* 0x040fe200000810dc */
[----:B------:R-:W-:Y:S04]  /*5c3f0*/  STL.64 [R1+0x4320], R246 ;  /* 0x004320f601007387 */ /* 0x000fe80000100a00 */
[----:B------:R-:W-:Y:S01]  /*5c400*/  STL.64 [R1+0x4318], R244 ;  /* 0x004318f401007387 */ /* 0x000fe20000100a00 */
[C---:B------:R-:W-:Y:S03]  /*5c410*/  HMMA.1688.F32.TF32 R152, R144.reuse, R28, R204 ;  /* 0x0000001c9098723c */ /* 0x040fe600000810cc */
[----:B------:R-:W-:Y:S04]  /*5c420*/  STL.64 [R1+0x4330], R250 ;  /* 0x004330fa01007387 */ /* 0x000fe80000100a00 */
[----:B------:R-:W-:Y:S04]  /*5c430*/  STL.64 [R1+0x4328], R248 ;  /* 0x004328f801007387 */ /* 0x000fe80000100a00 */
[----:B------:R-:W-:Y:S04]  /*5c440*/  STL.64 [R1+0xaf0], R148 ;  /* 0x000af09401007387 */ /* 0x000fe80000100a00 */
[----:B------:R1:W-:Y:S04]  /*5c450*/  STL.64 [R1+0xaf8], R150 ;  /* 0x000af89601007387 */ /* 0x0003e80000100a00 */
[----:B------:R-:W-:Y:S04]  /*5c460*/  STL.64 [R1+0xae0], R136 ;  /* 0x000ae08801007387 */ /* 0x000fe80000100a00 */
[----:B------:R2:W-:Y:S01]  /*5c470*/  STL.64 [R1+0xae8], R138 ;  /* 0x000ae88a01007387 */ /* 0x0005e20000100a00 */
[C---:B-1----:R-:W-:Y:S06]  /*5c480*/  HMMA.1688.F32.TF32 R148, R144.reuse, R24, R200 ;  /* 0x000000189094723c */ /* 0x042fec00000810c8 */
[----:B--2---:R-:W-:Y:S01]  /*5c490*/  HMMA.1688.F32.TF32 R136, R144, R88, R196 ;  /* 0x000000589088723c */ /* 0x004fe200000810c4 */
[----:B------:R-:W-:Y:S04]  /*5c4a0*/  STL.64 [R1+0xad0], R152 ;  /* 0x000ad09801007387 */ /* 0x000fe80000100a00 */
[----:B------:R1:W-:-:S12]  /*5c4b0*/  STL.64 [R1+0xad8], R154 ;  /* 0x000ad89a01007387 */ /* 0x0003d80000100a00 */
[----:B------:R-:W-:Y:S01]  /*5c4c0*/  STL.64 [R1+0xac0], R148 ;  /* 0x000ac09401007387 */ /* 0x000fe20000100a00 */
[C---:B-1----:R-:W-:Y:S03]  /*5c4d0*/  HMMA.1688.F32.TF32 R152, R144.reuse, R84, R188 ;  /* 0x000000549098723c */ /* 0x042fe600000810bc */
[----:B------:R1:W-:Y:S04]  /*5c4e0*/  STL.64 [R1+0xac8], R150 ;  /* 0x000ac89601007387 */ /* 0x0003e80000100a00 */
[----:B------:R-:W-:Y:S04]  /*5c4f0*/  STL.64 [R1+0xab0], R136 ;  /* 0x000ab08801007387 */ /* 0x000fe80000100a00 */
[----:B------:R2:W-:Y:S01]  /*5c500*/  STL.64 [R1+0xab8], R138 ;  /* 0x000ab88a01007387 */ /* 0x0005e20000100a00 */
[C---:B-1----:R-:W-:Y:S06]  /*5c510*/  HMMA.1688.F32.TF32 R148, R144.reuse, R80, R184 ;  /* 0x000000509094723c */ /* 0x042fec00000810b8 */
[C---:B--2---:R-:W-:Y:S05]  /*5c520*/  HMMA.1688.F32.TF32 R136, R144.reuse, R76, R232 ;  /* 0x0000004c9088723c */ /* 0x044fea00000810e8 */
[----:B------:R-:W-:Y:S04]  /*5c530*/  STL.64 [R1+0xaa0], R152 ;  /* 0x000aa09801007387 */ /* 0x000fe80000100a00 */
[----:B------:R-:W-:Y:S04]  /*5c540*/  STL.64 [R1+0xaa8], R154 ;  /* 0x000aa89a01007387 */ /* 0x000fe80000100a00 */
[----:B------:R-:W2:Y:S04]  /*5c550*/  LDL.LU R220, [R1+0x1510] ;  /* 0x0015100001dc7983 */ /* 0x000ea80000300800 */
[----:B------:R1:W-:Y:S04]  /*5c560*/  STL.64 [R1+0xa90], R148 ;  /* 0x000a909401007387 */ /* 0x0003e80000100a00 */
[----:B------:R3:W-:Y:S04]  /*5c570*/  STL.64 [R1+0xa98], R150 ;  /* 0x000a989601007387 */ /* 0x0007e80000100a00 */
[----:B------:R-:W-:Y:S04]  /*5c580*/  STL.64 [R1+0x120], R136 ;  /* 0x0001208801007387 */ /* 0x000fe80000100a00 */
        /* <DEDUP_REMOVED lines=52> */
[C---:B----4-:R-:W-:Y:S06]  /*5c8d0*/  HMMA.1688.F32.TF32 R136, R144.reuse, R68, R232 ;  /* 0x000000449088723c */ /* 0x050fec00000810e8 */
[----:B--2---:R-:W-:Y:S01]  /*5c8e0*/  HMMA.1688.F32.TF32 R152, R144, R72, R184 ;  /* 0x000000489098723c */ /* 0x004fe200000810b8 */
[----:B------:R-:W2:-:S15]  /*5c8f0*/  LDL.LU R184, [R1+0x1500] ;  /* 0x0015000001b87983 */ /* 0x000e9e0000300800 */
[----:B------:R-:W-:-:S07]  /*5c900*/  NOP ;  /* 0x0000000000007918 */ /* 0x000fce0000000000 */
[----:B------:R-:W-:Y:S04]  /*5c910*/  STL.64 [R1+0x100], R152 ;  /* 0x0001009801007387 */ /* 0x000fe80000100a00 */
[----:B------:R-:W-:Y:S04]  /*5c920*/  STL.64 [R1+0x108], R154 ;  /* 0x0001089a01007387 */ /* 0x000fe80000100a00 */
[----:B------:R-:W-:Y:S04]  /*5c930*/  STL.64 [R1+0xf0], R136 ;  /* 0x0000f08801007387 */ /* 0x000fe80000100a00 */
[----:B------:R1:W-:Y:S04]  /*5c940*/  STL.64 [R1+0xf8], R138 ;  /* 0x0000f88a01007387 */ /* 0x0003e80000100a00 */
[----:B------:R-:W2:Y:S04]  /*5c950*/  LDL.LU R185, [R1+0x1504] ;  /* 0x0015040001b97983 */ /* 0x000ea80000300800 */
[----:B------:R-:W2:Y:S04]  /*5c960*/  LDL.LU R186, [R1+0x1508] ;  /* 0x0015080001ba7983 */ /* 0x000ea80000300800 */
[----:B------:R-:W2:Y:S04]  /*5c970*/  LDL.LU R187, [R1+0x150c] ;  /* 0x00150c0001bb7983 */ /* 0x000ea80000300800 */
[----:B------:R-:W4:Y:S04]  /*5c980*/  LDL.LU R232, [R1+0x14f0] ;  /* 0x0014f00001e87983 */ /* 0x000f280000300800 */
[----:B------:R-:W4:Y:S04]  /*5c990*/  LDL.LU R233, [R1+0x14f4] ;  /* 0x0014f40001e97983 */ /* 0x000f280000300800 */
[----:B------:R-:W4:Y:S04]  /*5c9a0*/  LDL.LU R234, [R1+0x14f8] ;  /* 0x0014f80001ea7983 */ /* 0x000f280000300800 */
[----:B------:R-:W4:Y:S01]  /*5c9b0*/  LDL.LU R235, [R1+0x14fc] ;  /* 0x0014fc0001eb7983 */ /* 0x000f220000300800 */
[C---:B---3--:R-:W-:Y:S06]  /*5c9c0*/  HMMA.1688.F32.TF32 R148, R144.reuse, R64, R148 ;  /* 0x000000409094723c */ /* 0x048fec0000081094 */
[C---:B-1----:R-:W-:Y:S06]  /*5c9d0*/  HMMA.1688.F32.TF32 R136, R144.reuse, R60, R228 ;  /* 0x0000003c9088723c */ /* 0x042fec00000810e4 */
[C---:B------:R-:W-:Y:S11]  /*5c9e0*/  HMMA.1688.F32.TF32 R152, R144.reuse, R56, R216 ;  /* 0x000000389098723c */ /* 0x040ff600000810d8 */
[----:B------:R-:W-:Y:S04]  /*5c9f0*/  STL.64 [R1+0xe0], R148 ;  /* 0x0000e09401007387 */ /* 0x000fe80000100a00 */
[----:B------:R1:W-:Y:S04]  /*5ca00*/  STL.64 [R1+0xe8], R150 ;  /* 0x0000e89601007387 */ /* 0x0003e80000100a00 */
[----:B------:R-:W-:Y:S04]  /*5ca10*/  STL.64 [R1+0xd0], R136 ;  /* 0x0000d08801007387 */ /* 0x000fe80000100a00 */
[----:B------:R3:W-:Y:S01]  /*5ca20*/  STL.64 [R1+0xd8], R138 ;  /* 0x0000d88a01007387 */ /* 0x0007e20000100a00 */
[C---:B-1----:R-:W-:Y:S06]  /*5ca30*/  HMMA.1688.F32.TF32 R148, R144.reuse, R52, R212 ;  /* 0x000000349094723c */ /* 0x042fec00000810d4 */
[C---:B---3--:R-:W-:Y:S01]  /*5ca40*/  HMMA.1688.F32.TF32 R136, R144.reuse, R48, R188 ;  /* 0x000000309088723c */ /* 0x048fe200000810bc */
[----:B------:R-:W-:Y:S04]  /*5ca50*/  STL.64 [R1+0xc0], R152 ;  /* 0x0000c09801007387 */ /* 0x000fe80000100a00 */
[----:B------:R1:W-:Y:S04]  /*5ca60*/  STL.64 [R1+0xc8], R154 ;  /* 0x0000c89a01007387 */ /* 0x0003e80000100a00 */
[----:B------:R-:W3:Y:S08]  /*5ca70*/  LDL.LU R188, [R1+0x14e0] ;  /* 0x0014e00001bc7983 */ /* 0x000ef00000300800 */
[----:B------:R-:W-:Y:S04]  /*5ca80*/  STL.64 [R1+0xb0], R148 ;  /* 0x0000b09401007387 */ /* 0x000fe80000100a00 */
[----:B------:R-:W-:Y:S04]  /*5ca90*/  STL.64 [R1+0xb8], R150 ;  /* 0x0000b89601007387 */ /* 0x000fe80000100a00 */
[----:B------:R-:W-:Y:S04]  /*5caa0*/  STL.64 [R1+0xa0], R136 ;  /* 0x0000a08801007387 */ /* 0x000fe80000100a00 */
[----:B------:R1:W-:Y:S02]  /*5cab0*/  STL.64 [R1+0xa8], R138 ;  /* 0x0000a88a01007387 */ /* 0x0003e40000100a00 */
[C---:B-1----:R-:W-:Y:S02]  /*5cac0*/  HMMA.1688.F32.TF32 R152, R144.reuse, R40, R208 ;  /* 0x000000289098723c */ /* 0x042fe400000810d0 */
[----:B------:R-:W3:Y:S04]  /*5cad0*/  LDL.LU R189, [R1+0x14e4] ;  /* 0x0014e40001bd7983 */ /* 0x000ee80000300800 */
[----:B------:R-:W3:Y:S01]  /*5cae0*/  LDL.LU R190, [R1+0x14e8] ;  /* 0x0014e80001be7983 */ /* 0x000ee20000300800 */
[C---:B------:R-:W-:Y:S03]  /*5caf0*/  HMMA.1688.F32.TF32 R136, R144.reuse, R44, R224 ;  /* 0x0000002c9088723c */ /* 0x040fe600000810e0 */
[----:B------:R-:W3:Y:S03]  /*5cb00*/  LDL.LU R191, [R1+0x14ec] ;  /* 0x0014ec0001bf7983 */ /* 0x000ee60000300800 */
[----:B------:R-:W-:-:S15]  /*5cb10*/  HMMA.1688.F32.TF32 R148, R144, R36, R220 ;  /* 0x000000249094723c */ /* 0x000fde00000810dc */
[----:B------:R-:W-:-:S02]  /*5cb20*/  NOP ;  /* 0x0000000000007918 */ /* 0x000fc40000000000 */
[----:B------:R-:W-:Y:S04]  /*5cb30*/  STL.64 [R1+0x90], R136 ;  /* 0x0000908801007387 */ /* 0x000fe80000100a00 */
[----:B------:R1:W-:Y:S02]  /*5cb40*/  STL.64 [R1+0x98], R138 ;  /* 0x0000988a01007387 */ /* 0x0003e40000100a00 */
[----:B-1----:R-:W-:Y:S02]  /*5cb50*/  HMMA.1688.F32.TF32 R136, R144, R32, R204 ;  /* 0x000000209088723c */ /* 0x002fe400000810cc */
[----:B------:R-:W-:Y:S04]  /*5cb60*/  STL.64 [R1+0x80], R152 ;  /* 0x0000809801007387 */ /* 0x000fe80000100a00 */
[----:B------:R1:W-:Y:S04]  /*5cb70*/  STL.64 [R1+0x88], R154 ;  /* 0x0000889a01007387 */ /* 0x0003e80000100a00 */
[----:B------:R-:W-:Y:S04]  /*5cb80*/  LDS R144, [R7+UR7+0x42080] ;  /* 0x0420800707907984 */ /* 0x000fe80008000800 */
[----:B------:R-:W-:Y:S04]  /*5cb90*/  LDS R146, [R7+UR7+0x42880] ;  /* 0x0428800707927984 */ /* 0x000fe80008000800 */
[----:B------:R-:W-:Y:S04]  /*5cba0*/  LDS R145, [R195+UR7+0x42080] ;  /* 0x04208007c3917984 */ /* 0x000fe80008000800 */
[----:B------:R-:W3:Y:S04]  /*5cbb0*/  LDS R147, [R195+UR7+0x42880] ;  /* 0x04288007c3937984 */ /* 0x000ee80008000800 */
[----:B------:R-:W-:Y:S04]  /*5cbc0*/  STL.64 [R1+0x4060], R138 ;  /* 0x0040608a01007387 */ /* 0x000fe80000100a00 */
[----:B------:R-:W-:Y:S04]  /*5cbd0*/  STL.64 [R1+0x70], R148 ;  /* 0x0000709401007387 */ /* 0x000fe80000100a00 */
[----:B------:R1:W-:Y:S02]  /*5cbe0*/  STL.64 [R1+0x78], R150 ;  /* 0x0000789601007387 */ /* 0x0003e40000100a00 */
[C---:B-1----:R-:W-:Y:S06]  /*5cbf0*/  HMMA.1688.F32.TF32 R152, R140.reuse, R132, R200 ;  /* 0x000000848c98723c */ /* 0x042fec00000810c8 */
[----:B------:R-:W-:Y:S01]  /*5cc00*/  HMMA.1688.F32.TF32 R148, R140, R128, R196 ;  /* 0x000000808c94723c */ /* 0x000fe200000810c4 */
[----:B------:R1:W-:-:S15]  /*5cc10*/  STL.64 [R1+0x4058], R136 ;  /* 0x0040588801007387 */ /* 0x0003de0000100a00 */
[----:B------:R-:W-:-:S01]  /*5cc20*/  NOP ;  /* 0x0000000000007918 */ /* 0x000fc20000000000 */
[----:B------:R-:W-:Y:S04]  /*5cc30*/  STL.64 [R1+0xa80], R152 ;  /* 0x000a809801007387 */ /* 0x000fe80000100a00 */
[----:B------:R-:W-:Y:S03]  /*5cc40*/  STL.64 [R1+0xa88], R154 ;  /* 0x000a889a01007387 */ /* 0x000fe60000100a00 */
[----:B-1----:R-:W-:Y:S02]  /*5cc50*/  IMAD.MOV.U32 R136, RZ, RZ, R151 ;  /* 0x000000ffff887224 */ /* 0x002fe400078e0097 */
[----:B------:R-:W-:Y:S01]  /*5cc60*/  IMAD.MOV.U32 R138, RZ, RZ, R149 ;  /* 0x000000ffff8a7224 */ /* 0x000fe200078e0095 */
[----:B------:R-:W-:Y:S01]  /*5cc70*/  MOV R137, R150 ;  /* 0x0000009600897202 */ /* 0x000fe20000000f00 */
[----:B------:R-:W-:Y:S01]  /*5cc80*/  IMAD.MOV.U32 R139, RZ, RZ, R148 ;  /* 0x000000ffff8b7224 */ /* 0x000fe200078e0094 */
[----:B------:R-:W-:Y:S04]  /*5cc90*/  STL [R1+0x4074], R136 ;  /* 0x0040748801007387 */ /* 0x000fe80000100800 */
[----:B------:R-:W-:Y:S04]  /*5cca0*/  STL [R1+0x4070], R138 ;  /* 0x0040708a01007387 */ /* 0x000fe80000100800 */
[----:B------:R-:W-:Y:S04]  /*5ccb0*/  STL [R1+0x406c], R139 ;  /* 0x00406c8b01007387 */ /* 0x000fe80000100800 */
[----:B------:R4:W-:Y:S01]  /*5ccc0*/  STL [R1+0x4068], R137 ;  /* 0x0040688901007387 */ /* 0x0009e20000100800 */
[C---:B--2---:R-:W-:Y:S03]  /*5ccd0*/  HMMA.1688.F32.TF32 R148, R140.reuse, R124, R184 ;  /* 0x0000007c8c94723c */ /* 0x044fe600000810b8 */
[----:B------:R-:W2:Y:S03]  /*5cce0*/  LDL.LU R184, [R1+0x14d0] ;  /* 0x0014d00001b87983 */ /* 0x000ea60000300800 */
[----:B----4-:R-:W-:-:S15]  /*5ccf0*/  HMMA.1688.F32.TF32 R136, R140, R120, R232 ;  /* 0x000000788c88723c */ /* 0x010fde00000810e8 */
[----:B------:R-:W-:-:S02]  /*5cd00*/  NOP ;  /* 0x0000000000007918 */ /* 0x000fc40000000000 */
[----:B------:R-:W-:Y:S04]  /*5cd10*/  STL.64 [R1+0xa60], R148 ;  /* 0x000a609401007387 */ /* 0x000fe80000100a00 */
        /* <DEDUP_REMOVED lines=18> */
[----:B---3--:R-:W-:Y:S03]  /*5ce40*/  HMMA.1688.F32.TF32 R148, R140, R116, R188 ;  /* 0x000000748c94723c */ /* 0x008fe600000810bc */
[----:B------:R-:W3:Y:S04]  /*5ce50*/  LDL.LU R204, [R1+0x14a0] ;  /* 0x0014a00001cc7983 */ /* 0x000ee80000300800 */
[----:B------:R-:W3:Y:S04]  /*5ce60*/  LDL.LU R205, [R1+0x14a4] ;  /* 0x0014a40001cd7983 */ /* 0x000ee80000300800 */
[----:B------:R-:W3:Y:S04]  /*5ce70*/  LDL.LU R206, [R1+0x14a8] ;  /* 0x0014a80001ce7983 */ /* 0x000ee80000300800 */
[----:B------:R-:W3:Y:S04]  /*5ce80*/  LDL.LU R207, [R1+0x14ac] ;  /* 0x0014ac0001cf7983 */ /* 0x000ee80000300800 */
[----:B------:R-:W3:Y:S04]  /*5ce90*/  LDL.LU R188, [R1+0x1470] ;  /* 0x0014700001bc7983 */ /* 0x000ee80000300800 */
[----:B------:R-:W3:Y:S01]  /*5cea0*/  LDL.LU R189, [R1+0x1474] ;  /* 0x0014740001bd7983 */ /* 0x000ee20000300800 */
[----:B-1----:R-:W-:-:S03]  /*5ceb0*/  IMAD.MOV.U32 R137, RZ, RZ, R151 ;  /* 0x000000ffff897224 */ /* 0x002fc600078e0097 */
[----:B------:R-:W3:Y:S01]  /*5cec0*/  LDL.LU R190, [R1+0x1478] ;  /* 0x0014780001be7983 */ /* 0x000ee20000300800 */
[----:B----4-:R-:W-:-:S03]  /*5ced0*/  IMAD.MOV.U32 R139, RZ, RZ, R150 ;  /* 0x000000ffff8b7224 */ /* 0x010fc600078e0096 */
[----:B------:R-:W4:Y:S01]  /*5cee0*/  LDL.LU R191, [R1+0x147c] ;  /* 0x00147c0001bf7983 */ /* 0x000f220000300800 */
[----:B------:R-:W-:-:S03]  /*5cef0*/  IMAD.MOV.U32 R136, RZ, RZ, R148 ;  /* 0x000000ffff887224 */ /* 0x000fc600078e0094 */
[----:B------:R-:W4:Y:S01]  /*5cf00*/  LDL.LU R196, [R1+0x1480] ;  /* 0x0014800001c47983 */ /* 0x000f220000300800 */
[----:B------:R-:W-:-:S03]  /*5cf10*/  IMAD.MOV.U32 R138, RZ, RZ, R149 ;  /* 0x000000ffff8a7224 */ /* 0x000fc600078e0095 */
[----:B------:R-:W4:Y:S04]  /*5cf20*/  LDL.LU R197, [R1+0x1484] ;  /* 0x0014840001c57983 */ /* 0x000f280000300800 */
[----:B------:R-:W4:Y:S04]  /*5cf30*/  LDL.LU R198, [R1+0x1488] ;  /* 0x0014880001c67983 */ /* 0x000f280000300800 */
[----:B------:R-:W4:Y:S04]  /*5cf40*/  LDL.LU R199, [R1+0x148c] ;  /* 0x00148c0001c77983 */ /* 0x000f280000300800 */
[----:B------:R-:W-:Y:S04]  /*5cf50*/  STL [R1+0x4084], R137 ;  /* 0x0040848901007387 */ /* 0x000fe80000100800 */
[----:B------:R-:W-:Y:S04]  /*5cf60*/  STL [R1+0x4080], R139 ;  /* 0x0040808b01007387 */ /* 0x000fe80000100800 */
[----:B------:R-:W-:Y:S04]  /*5cf70*/  STL [R1+0x407c], R136 ;  /* 0x00407c8801007387 */ /* 0x000fe80000100800 */
[----:B------:R2:W-:Y:S02]  /*5cf80*/  STL [R1+0x4078], R138 ;  /* 0x0040788a01007387 */ /* 0x0005e40000100800 */
[----:B--2---:R-:W-:Y:S02]  /*5cf90*/  HMMA.1688.F32.TF32 R136, R140, R112, R184 ;  /* 0x000000708c88723c */ /* 0x004fe400000810b8 */
[----:B------:R-:W2:-:S15]  /*5cfa0*/  LDL.LU R184, [R1+0x1460] ;  /* 0x0014600001b87983 */ /* 0x000e9e0000300800 */
[----:B------:R-:W-:-:S06]  /*5cfb0*/  NOP ;  /* 0x0000000000007918 */ /* 0x000fcc0000000000 */
[----:B------:R-:W-:Y:S04]  /*5cfc0*/  STL.64 [R1+0xa30], R136 ;  /* 0x000a308801007387 */ /* 0x000fe80000100a00 */
[----:B------:R1:W-:Y:S04]  /*5cfd0*/  STL.64 [R1+0xa38], R138 ;  /* 0x000a388a01007387 */ /* 0x0003e80000100a00 */
[----:B------:R-:W2:Y:S04]  /*5cfe0*/  LDL.LU R185, [R1+0x1464] ;  /* 0x0014640001b97983 */ /* 0x000ea80000300800 */
[----:B------:R-:W2:Y:S01]  /*5cff0*/  LDL.LU R186, [R1+0x1468] ;  /* 0x0014680001ba7983 */ /* 0x000ea20000300800 */
[----:B-1----:R-:W-:Y:S03]  /*5d000*/  HMMA.1688.F32.TF32 R136, R140, R108, R232 ;  /* 0x0000006c8c88723c */ /* 0x002fe600000810e8 */
[----:B------:R-:W2:Y:S04]  /*5d010*/  LDL.LU R187, [R1+0x146c] ;  /* 0x00146c0001bb7983 */ /* 0x000ea80000300800 */
[----:B------:R-:W2:-:S15]  /*5d020*/  LDL.LU R232, [R1+0x1450] ;  /* 0x0014500001e87983 */ /* 0x000e9e0000300800 */
[----:B------:R-:W-:-:S01]  /*5d030*/  NOP ;  /* 0x0000000000007918 */ /* 0x000fc20000000000 */
[----:B------:R1:W-:Y:S04]  /*5d040*/  STL.64 [R1+0xa20], R136 ;  /* 0x000a208801007387 */ /* 0x0003e80000100a00 */
[----:B------:R1:W-:Y:S04]  /*5d050*/  STL.64 [R1+0xa28], R138 ;  /* 0x000a288a01007387 */ /* 0x0003e80000100a00 */
[----:B------:R-:W2:Y:S04]  /*5d060*/  LDL.LU R233, [R1+0x1454] ;  /* 0x0014540001e97983 */ /* 0x000ea80000300800 */
[----:B------:R-:W2:Y:S04]  /*5d070*/  LDL.LU R234, [R1+0x1458] ;  /* 0x0014580001ea7983 */ /* 0x000ea80000300800 */
[----:B------:R-:W2:Y:S01]  /*5d080*/  LDL.LU R235, [R1+0x145c] ;  /* 0x00145c0001eb7983 */ /* 0x000ea20000300800 */
[C---:B------:R-:W-:Y:S06]  /*5d090*/  HMMA.1688.F32.TF32 R148, R140.reuse, R104, R220 ;  /* 0x000000688c94723c */ /* 0x040fec00000810dc */
[----:B---3--:R-:W-:-:S15]  /*5d0a0*/  HMMA.1688.F32.TF32 R152, R140, R100, R204 ;  /* 0x000000648c98723c */ /* 0x008fde00000810cc */
[----:B------:R-:W-:-:S03]  /*5d0b0*/  NOP ;  /* 0x0000000000007918 */ /* 0x000fc60000000000 */
[----:B-1----:R-:W-:Y:S01]  /*5d0c0*/  MOV R137, R148 ;  /* 0x0000009400897202 */ /* 0x002fe20000000f00 */
[----:B------:R-:W-:Y:S02]  /*5d0d0*/  IMAD.MOV.U32 R139, RZ, RZ, R149 ;  /* 0x000000ffff8b7224 */ /* 0x000fe400078e0095 */
[----:B------:R-:W-:Y:S02]  /*5d0e0*/  IMAD.MOV.U32 R136, RZ, RZ, R150 ;  /* 0x000000ffff887224 */ /* 0x000fe400078e0096 */
[----:B------:R-:W-:Y:S02]  /*5d0f0*/  IMAD.MOV.U32 R138, RZ, RZ, R151 ;  /* 0x000000ffff8a7224 */ /* 0x000fe400078e0097 */
[----:B------:R-:W-:Y:S03]  /*5d100*/  HMMA.1688.F32.TF32 R148, R140, R20, R200 ;  /* 0x000000148c94723c */ /* 0x000fe600000810c8 */
[----:B------:R1:W-:Y:S04]  /*5d110*/  STL [R1+0x4094], R138 ;  /* 0x0040948a01007387 */ /* 0x0003e80000100800 */
[----:B------:R-:W-:Y:S04]  /*5d120*/  STL [R1+0x4090], R136 ;  /* 0x0040908801007387 */ /* 0x000fe80000100800 */
[----:B------:R3:W-:Y:S04]  /*5d130*/  STL [R1+0x408c], R137 ;  /* 0x00408c8901007387 */ /* 0x0007e80000100800 */
[----:B------:R4:W-:Y:S04]  /*5d140*/  STL [R1+0x4088], R139 ;  /* 0x0040888b01007387 */ /* 0x0009e80000100800 */
[----:B------:R-:W-:Y:S04]  /*5d150*/  STL.64 [R1+0xa00], R152 ;  /* 0x000a009801007387 */ /* 0x000fe80000100a00 */
[----:B------:R4:W-:Y:S01]  /*5d160*/  STL.64 [R1+0xa08], R154 ;  /* 0x000a089a01007387 */ /* 0x0009e20000100a00 */
[----:B-1----:R-:W-:Y:S01]  /*5d170*/  IMAD.MOV.U32 R138, RZ, RZ, R148 ;  /* 0x000000ffff8a7224 */ /* 0x002fe200078e0094 */
[----:B---3--:R-:W-:Y:S01]  /*5d180*/  MOV R137, R150 ;  /* 0x0000009600897202 */ /* 0x008fe20000000f00 */
[----:B------:R-:W-:-:S02]  /*5d190*/  IMAD.MOV.U32 R136, RZ, RZ, R149 ;  /* 0x000000ffff887224 */ /* 0x000fc400078e0095 */
[----:B----4-:R-:W-:Y:S02]  /*5d1a0*/  IMAD.MOV.U32 R139, RZ, RZ, R151 ;  /* 0x000000ffff8b7224 */ /* 0x010fe400078e0097 */
[C---:B------:R-:W-:Y:S06]  /*5d1b0*/  HMMA.1688.F32.TF32 R148, R140.reuse, R12, R188 ;  /* 0x0000000c8c94723c */ /* 0x040fec00000810bc */
[----:B------:R-:W-:Y:S01]  /*5d1c0*/  HMMA.1688.F32.TF32 R152, R140, R16, R196 ;  /* 0x000000108c98723c */ /* 0x000fe200000810c4 */
[----:B------:R-:W-:Y:S04]  /*5d1d0*/  STL [R1+0x40a4], R138 ;  /* 0x0040a48a01007387 */ /* 0x000fe80000100800 */
[----:B------:R-:W-:Y:S04]  /*5d1e0*/  STL [R1+0x40a0], R136 ;  /* 0x0040a08801007387 */ /* 0x000fe80000100800 */
[----:B------:R1:W-:Y:S04]  /*5d1f0*/  STL [R1+0x409c], R137 ;  /* 0x00409c8901007387 */ /* 0x0003e80000100800 */
[----:B------:R3:W-:Y:S05]  /*5d200*/  STL [R1+0x4098], R139 ;  /* 0x0040988b01007387 */ /* 0x0007ea0000100800 */
[----:B-1----:R-:W-:-:S05]  /*5d210*/  IMAD.MOV.U32 R137, RZ, RZ, R148 ;  /* 0x000000ffff897224 */ /* 0x002fca00078e0094 */
[----:B------:R-:W-:Y:S01]  /*5d220*/  STL.64 [R1+0x9e0], R152 ;  /* 0x0009e09801007387 */ /* 0x000fe20000100a00 */
[----:B---3--:R-:W-:-:S03]  /*5d230*/  IMAD.MOV.U32 R139, RZ, RZ, R149 ;  /* 0x000000ffff8b7224 */ /* 0x008fc600078e0095 */
[----:B------:R-:W-:Y:S04]  /*5d240*/  STL.64 [R1+0x9e8], R154 ;  /* 0x0009e89a01007387 */ /* 0x000fe80000100a00 */
[----:B------:R2:W-:Y:S04]  /*5d250*/  STL.64 [R1+0x9d8], R150 ;  /* 0x0009d89601007387 */ /* 0x0005e80000100a00 */
[----:B------:R-:W-:Y:S04]  /*5d260*/  STL [R1+0x40ac], R137 ;  /* 0x0040ac8901007387 */ /* 0x000fe80000100800 */
[----:B------:R-:W-:Y:S01]  /*5d270*/  STL [R1+0x40a8], R139 ;  /* 0x0040a88b01007387 */ /* 0x000fe20000100800 */
[----:B--2---:R-:W-:-:S15]  /*5d280*/  HMMA.1688.F32.TF32 R148, R140, R8, R184 ;  /* 0x000000088c94723c */ /* 0x004fde00000810b8 */
[----:B------:R-:W-:-:S08]  /*5d290*/  NOP ;  /* 0x0000000000007918 */ /* 0x000fd00000000000 */
[----:B------:R1:W-:Y:S01]  /*5d2a0*/  STL.64 [R1+0x9c0], R148 ;  /* 0x0009c09401007387 */ /* 0x0003e20000100a00 */
[----:B------:R-:W-:Y:S02]  /*5d2b0*/  IMAD.MOV.U32 R138, RZ, RZ, R150 ;  /* 0x000000ffff8a7224 */ /* 0x000fe400078e0096 */
[----:B------:R-:W-:Y:S02]  /*5d2c0*/  IMAD.MOV.U32 R136, RZ, RZ, R151 ;  /* 0x000000ffff887224 */ /* 0x000fe400078e0097 */
[----:B-1----:R-:W-:Y:S03]  /*5d2d0*/  HMMA.1688.F32.TF32 R148, R140, R96, R232 ;  /* 0x000000608c94723c */ /* 0x002fe600000810e8 */
[----:B------:R-:W-:Y:S04]  /*5d2e0*/  STL [R1+0x40b4], R136 ;  /* 0x0040b48801007387 */ /* 0x000fe80000100800 */
[----:B------:R-:W-:-:S15]  /*5d2f0*/  STL [R1+0x40b0], R138 ;  /* 0x0040b08a01007387 */ /* 0x000fde0000100800 */
[----:B------:R-:W-:-:S01]  /*5d300*/  NOP ;  /* 0x0000000000007918 */ /* 0x000fc20000000000 */
[----:B------:R1:W-:Y:S04]  /*5d310*/  STL.64 [R1+0x9b0], R148 ;  /* 0x0009b09401007387 */ /* 0x0003e80000100a00 */
        /* <DEDUP_REMOVED lines=33> */
[----:B------:R-:W4:Y:S01]  /*5d530*/  LDL.LU R161, [R1+0x1444] ;  /* 0x0014440001a17983 */ /* 0x000f220000300800 */
[----:B------:R-:W-:-:S03]  /*5d540*/  MOV R137, R150 ;  /* 0x0000009600897202 */ /* 0x000fc60000000f00 */
[----:B------:R-:W4:Y:S01]  /*5d550*/  LDL.LU R162, [R1+0x1448] ;  /* 0x0014480001a27983 */ /* 0x000f220000300800 */
[----:B------:R-:W-:-:S03]  /*5d560*/  IMAD.MOV.U32 R139, RZ, RZ, R151 ;  /* 0x000000ffff8b7224 */ /* 0x000fc600078e0097 */
[----:B------:R-:W4:Y:S04]  /*5d570*/  LDL.LU R163, [R1+0x144c] ;  /* 0x00144c0001a37983 */ /* 0x000f280000300800 */
        /* <DEDUP_REMOVED lines=28> */
[----:B------:R1:W-:Y:S04]  /*5d740*/  STL [R1+0x40bc], R137 ;  /* 0x0040bc8901007387 */ /* 0x0003e80000100800 */
[----:B------:R1:W-:Y:S01]  /*5d750*/  STL [R1+0x40b8], R139 ;  /* 0x0040b88b01007387 */ /* 0x0003e20000100800 */
[C---:B---3--:R-:W-:Y:S06]  /*5d760*/  HMMA.1688.F32.TF32 R156, R140.reuse, R28, R156 ;  /* 0x0000001c8c9c723c */ /* 0x048fec000008109c */
[C---:B----4-:R-:W-:Y:S06]  /*5d770*/  HMMA.1688.F32.TF32 R160, R140.reuse, R92, R160 ;  /* 0x0000005c8ca0723c */ /* 0x050fec00000810a0 */
[----:B--2---:R-:W-:-:S12]  /*5d780*/  HMMA.1688.F32.TF32 R148, R140, R88, R148 ;  /* 0x000000588c94723c */ /* 0x004fd80000081094 */
[----:B------:R-:W-:Y:S01]  /*5d790*/  IMAD.MOV.U32 R138, RZ, RZ, R159 ;  /* 0x000000ffff8a7224 */ /* 0x000fe200078e009f */
[----:B------:R-:W-:Y:S01]  /*5d7a0*/  HMMA.1688.F32.TF32 R152, R140, R24, R152 ;  /* 0x000000188c98723c */ /* 0x000fe20000081098 */
[----:B------:R-:W-:-:S03]  /*5d7b0*/  IMAD.MOV.U32 R136, RZ, RZ, R158 ;  /* 0x000000ffff887224 */ /* 0x000fc600078e009e */
[----:B------:R-:W-:Y:S01]  /*5d7c0*/  STL.64 [R1+0x9a0], R160 ;  /* 0x0009a0a001007387 */ /* 0x000fe20000100a00 */
[----:B-1----:R-:W-:Y:S02]  /*5d7d0*/  IMAD.MOV.U32 R137, RZ, RZ, R156 ;  /* 0x000000ffff897224 */ /* 0x002fe400078e009c */
[----:B------:R-:W-:Y:S01]  /*5d7e0*/  IMAD.MOV.U32 R139, RZ, RZ, R157 ;  /* 0x000000ffff8b7224 */ /* 0x000fe200078e009d */
[----:B------:R-:W-:Y:S04]  /*5d7f0*/  STL.64 [R1+0x9a8], R162 ;  /* 0x0009a8a201007387 */ /* 0x000fe80000100a00 */
[----:B------:R1:W-:Y:S04]  /*5d800*/  STL [R1+0x40cc], R138 ;  /* 0x0040cc8a01007387 */ /* 0x0003e80000100800 */
[----:B------:R2:W-:Y:S04]  /*5d810*/  STL [R1+0x40c8], R136 ;  /* 0x0040c88801007387 */ /* 0x0005e80000100800 */
[----:B------:R3:W-:Y:S01]  /*5d820*/  STL [R1+0x40c4], R137 ;  /* 0x0040c48901007387 */ /* 0x0007e20000100800 */
[----:B-1----:R-:W-:-:S03]  /*5d830*/  MOV R138, R148 ;  /* 0x00000094008a7202 */ /* 0x002fc60000000f00 */
[----:B------:R1:W-:Y:S01]  /*5d840*/  STL [R1+0x40c0], R139 ;  /* 0x0040c08b01007387 */ /* 0x0003e20000100800 */
[----:B--2---:R-:W-:-:S03]  /*5d850*/  IMAD.MOV.U32 R136, RZ, RZ, R149 ;  /* 0x000000ffff887224 */ /* 0x004fc600078e0095 */
[----:B------:R-:W-:Y:S01]  /*5d860*/  STL.64 [R1+0x980], R152 ;  /* 0x0009809801007387 */ /* 0x000fe20000100a00 */
[----:B---3--:R-:W-:-:S03]  /*5d870*/  IMAD.MOV.U32 R137, RZ, RZ, R150 ;  /* 0x000000ffff897224 */ /* 0x008fc600078e0096 */
[----:B------:R2:W-:Y:S01]  /*5d880*/  STL.64 [R1+0x988], R154 ;  /* 0x0009889a01007387 */ /* 0x0005e20000100a00 */
[----:B-1----:R-:W-:Y:S02]  /*5d890*/  IMAD.MOV.U32 R139, RZ, RZ, R151 ;  /* 0x000000ffff8b7224 */ /* 0x002fe400078e0097 */
[C---:B------:R-:W-:Y:S03]  /*5d8a0*/  HMMA.1688.F32.TF32 R148, R140.reuse, R80, R216 ;  /* 0x000000508c94723c */ /* 0x040fe600000810d8 */
[----:B------:R-:W-:Y:S03]  /*5d8b0*/  STL.64 [R1+0x4340], R138 ;  /* 0x0043408a01007387 */ /* 0x000fe60000100a00 */
[C---:B--2---:R-:W-:Y:S01]  /*5d8c0*/  HMMA.1688.F32.TF32 R152, R140.reuse, R84, R228 ;  /* 0x000000548c98723c */ /* 0x044fe200000810e4 */
[----:B------:R1:W-:Y:S05]  /*5d8d0*/  STL.64 [R1+0x4338], R136 ;  /* 0x0043388801007387 */ /* 0x0003ea0000100a00 */
[----:B-1----:R-:W-:-:S15]  /*5d8e0*/  HMMA.1688.F32.TF32 R136, R140, R76, R212 ;  /* 0x0000004c8c88723c */ /* 0x002fde00000810d4 */
[----:B------:R-:W-:-:S02]  /*5d8f0*/  NOP ;  /* 0x0000000000007918 */ /* 0x000fc40000000000 */
        /* <DEDUP_REMOVED lines=27> */
[----:B------:R1:W-:Y:S04]  /*5dab0*/  STL.64 [R1+0x8d0], R152 ;  /* 0x0008d09801007387 */ /* 0x0003e80000100a00 */
[----:B------:R2:W-:Y:S04]  /*5dac0*/  STL.64 [R1+0x8d8], R154 ;  /* 0x0008d89a01007387 */ /* 0x0005e80000100a00 */
[----:B------:R-:W3:Y:S04]  /*5dad0*/  LDL.LU R196, [R1+0x1300] ;  /* 0x0013000001c47983 */ /* 0x000ee80000300800 */
[----:B------:R4:W-:Y:S04]  /*5dae0*/  STL.64 [R1+0x8c0], R148 ;  /* 0x0008c09401007387 */ /* 0x0009e80000100a00 */
[----:B------:R4:W-:Y:S04]  /*5daf0*/  STL.64 [R1+0x8c8], R150 ;  /* 0x0008c89601007387 */ /* 0x0009e80000100a00 */
[----:B------:R-:W-:Y:S04]  /*5db00*/  STL.64 [R1+0x8b0], R136 ;  /* 0x0008b08801007387 */ /* 0x000fe80000100a00 */
[----:B------:R3:W-:Y:S04]  /*5db10*/  STL.64 [R1+0x8b8], R138 ;  /* 0x0008b88a01007387 */ /* 0x0007e80000100a00 */
        /* <DEDUP_REMOVED lines=47> */
[----:B----4-:R-:W4:Y:S04]  /*5de10*/  LDL.LU R148, [R1+0x230] ;  /* 0x0002300001947983 */ /* 0x010f280000300800 */
        /* <DEDUP_REMOVED lines=27> */
[----:B---3--:R-:W-:Y:S06]  /*5dfd0*/  HMMA.1688.F32.TF32 R156, R144, R124, R156 ;  /* 0x0000007c909c723c */ /* 0x008fec000008109c */
[C---:B--2---:R-:W-:Y:S06]  /*5dfe0*/  HMMA.1688.F32.TF32 R164, R140.reuse, R32, R164 ;  /* 0x000000208ca4723c */ /* 0x044fec00000810a4 */
[----:B------:R-:W-:Y:S06]  /*5dff0*/  HMMA.1688.F32.TF32 R168, R140, R36, R168 ;  /* 0x000000248ca8723c */ /* 0x000fec00000810a8 */
[C---:B------:R-:W-:Y:S06]  /*5e000*/  HMMA.1688.F32.TF32 R140, R144.reuse, R128, R160 ;  /* 0x00000080908c723c */ /* 0x040fec00000810a0 */
[C---:B------:R-:W-:Y:S11]  /*5e010*/  HMMA.1688.F32.TF32 R136, R144.reuse, R132, R180 ;  /* 0x000000849088723c */ /* 0x040ff600000810b4 */
        /* <DEDUP_REMOVED lines=8> */
[C---:B-1----:R-:W-:Y:S06]  /*5e0a0*/  HMMA.1688.F32.TF32 R136, R144.reuse, R120, R152 ;  /* 0x000000789088723c */ /* 0x042fec0000081098 */
[C---:B----4-:R-:W-:Y:S06]  /*5e0b0*/  HMMA.1688.F32.TF32 R140, R144.reuse, R116, R148 ;  /* 0x00000074908c723c */ /* 0x050fec0000081094 */
[C---:B------:R-:W-:Y:S01]  /*5e0c0*/  HMMA.1688.F32.TF32 R148, R144.reuse, R112, R228 ;  /* 0x000000709094723c */ /* 0x040fe200000810e4 */
[----:B------:R-:W-:Y:S04]  /*5e0d0*/  STL.64 [R1+0x250], R156 ;  /* 0x0002509c01007387 */ /* 0x000fe80000100a00 */
[----:B------:R-:W-:Y:S06]  /*5e0e0*/  STL.64 [R1+0x258], R158 ;  /* 0x0002589e01007387 */ /* 0x000fec0000100a00 */
        /* <DEDUP_REMOVED lines=9> */
[----:B------:R-:W-:Y:S01]  /*5e180*/  STL.64 [R1+0x210], R136 ;  /* 0x0002108801007387 */ /* 0x000fe20000100a00 */
[C---:B------:R-:W-:Y:S03]  /*5e190*/  HMMA.1688.F32.TF32 R152, R144.reuse, R16, R220 ;  /* 0x000000109098723c */ /* 0x040fe600000810dc */
[----:B------:R1:W-:Y:S04]  /*5e1a0*/  STL.64 [R1+0x218], R138 ;  /* 0x0002188a01007387 */ /* 0x0003e80000100a00 */
[----:B------:R-:W-:Y:S04]  /*5e1b0*/  STL.64 [R1+0x200], R140 ;  /* 0x0002008c01007387 */ /* 0x000fe80000100a00 */
[----:B------:R-:W-:Y:S01]  /*5e1c0*/  STL.64 [R1+0x208], R142 ;  /* 0x0002088e01007387 */ /* 0x000fe20000100a00 */
[C---:B-1----:R-:W-:Y:S03]  /*5e1d0*/  HMMA.1688.F32.TF32 R136, R144.reuse, R20, R208 ;  /* 0x000000149088723c */ /* 0x042fe600000810d0 */
[----:B------:R-:W-:Y:S04]  /*5e1e0*/  STL.64 [R1+0x1f0], R148 ;  /* 0x0001f09401007387 */ /* 0x000fe80000100a00 */
[----:B------:R1:W-:Y:S04]  /*5e1f0*/  STL.64 [R1+0x1f8], R150 ;  /* 0x0001f89601007387 */ /* 0x0003e80000100a00 */
[----:B------:R-:W-:Y:S04]  /*5e200*/  LDS R140, [R2+UR7+0x42100] ;  /* 0x04210007028c7984 */ /* 0x000fe80008000800 */
[----:B------:R-:W-:Y:S01]  /*5e210*/  LDS R142, [R2+UR7+0x42900] ;  /* 0x04290007028e7984 */ /* 0x000fe20008000800 */
[C---:B-1----:R-:W-:Y:S03]  /*5e220*/  HMMA.1688.F32.TF32 R148, R144.reuse, R12, R204 ;  /* 0x0000000c9094723c */ /* 0x042fe600000810cc */
[----:B------:R-:W-:Y:S04]  /*5e230*/  LDS R141, [R6+UR7+0x42100] ;  /* 0x04210007068d7984 */ /* 0x000fe80008000800 */
[----:B------:R-:W1:Y:S04]  /*5e240*/  LDS R143, [R6+UR7+0x42900] ;  /* 0x04290007068f7984 */ /* 0x000e680008000800 */
[----:B------:R-:W-:Y:S04]  /*5e250*/  STL.64 [R1+0x1e0], R136 ;  /* 0x0001e08801007387 */ /* 0x000fe80000100a00 */
[----:B------:R2:W-:Y:S04]  /*5e260*/  STL.64 [R1+0x1e8], R138 ;  /* 0x0001e88a01007387 */ /* 0x0005e80000100a00 */
[----:B------:R-:W-:Y:S04]  /*5e270*/  STL.64 [R1+0x890], R152 ;  /* 0x0008909801007387 */ /* 0x000fe80000100a00 */
[----:B------:R-:W-:Y:S01]  /*5e280*/  STL.64 [R1+0x898], R154 ;  /* 0x0008989a01007387 */ /* 0x000fe20000100a00 */
[C---:B--2---:R-:W-:Y:S03]  /*5e290*/  HMMA.1688.F32.TF32 R136, R144.reuse, R8, R200 ;  /* 0x000000089088723c */ /* 0x044fe600000810c8 */
[----:B------:R-:W-:Y:S04]  /*5e2a0*/  STL.64 [R1+0x4390], R10 ;  /* 0x0043900a01007387 */ /* 0x000fe80000100a00 */
[----:B------:R-:W-:Y:S04]  /*5e2b0*/  STL.64 [R1+0x880], R148 ;  /* 0x0008809401007387 */ /* 0x000fe80000100a00 */
[----:B------:R-:W-:Y:S04]  /*5e2c0*/  STL.64 [R1+0x888], R150 ;  /* 0x0008889601007387 */ /* 0x000fe80000100a00 */
[----:B------:R2:W-:Y:S02]  /*5e2d0*/  STL.64 [R1+0x4388], R8 ;  /* 0x0043880801007387 */ /* 0x0005e40000100a00 */
[C---:B--2---:R-:W-:Y:S06]  /*5e2e0*/  HMMA.1688.F32.TF32 R8, R144.reuse, R96, R196 ;  /* 0x000000609008723c */ /* 0x044fec00000810c4 */
[----:B------:R-:W-:Y:S04]  /*5e2f0*/  STL.64 [R1+0x870], R136 ;  /* 0x0008708801007387 */ /* 0x000fe80000100a00 */
[----:B------:R-:W-:Y:S04]  /*5e300*/  STL.64 [R1+0x878], R138 ;  /* 0x0008788a01007387 */ /* 0x000fe80000100a00 */
[----:B------:R-:W-:Y:S04]  /*5e310*/  STL.64 [R1+0x4380], R98 ;  /* 0x0043806201007387 */ /* 0x000fe80000100a00 */
[----:B------:R-:W-:Y:S05]  /*5e320*/  STL.64 [R1+0x4378], R96 ;  /* 0x0043786001007387 */ /* 0x000fea0000100a00 */
[----:B------:R-:W-:Y:S04]  /*5e330*/  STL.64 [R1+0x860], R8 ;  /* 0x0008600801007387 */ /* 0x000fe80000100a00 */
[----:B------:R2:W-:Y:S02]  /*5e340*/  STL.64 [R1+0x868], R10 ;  /* 0x0008680a01007387 */ /* 0x0005e40000100a00 */
[----:B--2---:R-:W-:Y:S02]  /*5e350*/  HMMA.1688.F32.TF32 R8, R144, R92, R188 ;  /* 0x0000005c9008723c */ /* 0x004fe400000810bc */
[----:B------:R-:W-:Y:S04]  /*5e360*/  STL.64 [R1+0x4370], R94 ;  /* 0x0043705e01007387 */ /* 0x000fe80000100a00 */
[----:B------:R-:W-:-:S15]  /*5e370*/  STL.64 [R1+0x4368], R92 ;  /* 0x0043685c01007387 */ /* 0x000fde0000100a00 */
[----:B------:R-:W-:-:S02]  /*5e380*/  NOP ;  /* 0x0000000000007918 */ /* 0x000fc40000000000 */
        /* <DEDUP_REMOVED lines=9> */
[----:B------:R-:W2:-:S15]  /*5e420*/  LDL.LU R232, [R1+0x1140] ;  /* 0x0011400001e87983 */ /* 0x000e9e0000300800 */
[----:B------:R-:W-:-:S06]  /*5e430*/  NOP ;  /* 0x0000000000007918 */ /* 0x000fcc0000000000 */
        /* <DEDUP_REMOVED lines=105> */
[----:B------:R-:W-:Y:S04]  /*5ead0*/  STL.64 [R1+0x4350], R26 ;  /* 0x0043501a01007387 */ /* 0x000fe80000100a00 */
[----:B------:R2:W-:Y:S01]  /*5eae0*/  STL.64 [R1+0x4348], R24 ;  /* 0x0043481801007387 */ /* 0x0005e20000100a00 */
[C---:B---3--:R-:W-:Y:S06]  /*5eaf0*/  HMMA.1688.F32.TF32 R8, R144.reuse, R80, R244 ;  /* 0x000000509008723c */ /* 0x048fec00000810f4 */
[C---:B--2---:R-:W-:Y:S06]  /*5eb00*/  HMMA.1688.F32.TF32 R24, R144.reuse, R84, R248 ;  /* 0x000000549018723c */ /* 0x044fec00000810f8 */
[----:B----4-:R-:W-:-:S15]  /*5eb10*/  HMMA.1688.F32.TF32 R28, R144, R88, R136 ;  /* 0x00000058901c723c */ /* 0x010fde0000081088 */
[----:B------:R-:W-:-:S08]  /*5eb20*/  NOP ;  /* 0x0000000000007918 */ /* 0x000fd00000000000 */
        /* <DEDUP_REMOVED lines=35> */
[----:B--2---:R-:W-:Y:S01]  /*5ed60*/  HMMA.1688.F32.TF32 R8, R144, R32, R228 ;  /* 0x000000209008723c */ /* 0x004fe200000810e4 */
        /* <DEDUP_REMOVED lines=18> */
[----:B---3--:R-:W-:Y:S01]  /*5ee90*/  HMMA.1688.F32.TF32 R8, R140, R116, R220 ;  /* 0x000000748c08723c */ /* 0x008fe200000810dc */
[----:B------:R-:W-:Y:S04]  /*5eea0*/  STL.64 [R1+0x720], R28 ;  /* 0x0007201c01007387 */ /* 0x000fe80000100a00 */
[----:B------:R2:W-:-:S12]  /*5eeb0*/  STL.64 [R1+0x728], R30 ;  /* 0x0007281e01007387 */ /* 0x0005d80000100a00 */
[----:B------:R-:W-:Y:S01]  /*5eec0*/  STL.64 [R1+0x710], R24 ;  /* 0x0007101801007387 */ /* 0x000fe20000100a00 */
[C---:B--2---:R-:W-:Y:S03]  /*5eed0*/  HMMA.1688.F32.TF32 R28, R140.reuse, R112, R204 ;  /* 0x000000708c1c723c */ /* 0x044fe600000810cc */
[----:B------:R2:W-:Y:S04]  /*5eee0*/  STL.64 [R1+0x718], R26 ;  /* 0x0007181a01007387 */ /* 0x0005e80000100a00 */
[----:B------:R-:W-:Y:S04]  /*5eef0*/  STL.64 [R1+0x700], R8 ;  /* 0x0007000801007387 */ /* 0x000fe80000100a00 */
[----:B------:R3:W-:Y:S01]  /*5ef00*/  STL.64 [R1+0x708], R10 ;  /* 0x0007080a01007387 */ /* 0x0007e20000100a00 */
[C---:B--2---:R-:W-:Y:S06]  /*5ef10*/  HMMA.1688.F32.TF32 R24, R140.reuse, R108, R200 ;  /* 0x0000006c8c18723c */ /* 0x044fec00000810c8 */
[C---:B---3--:R-:W-:Y:S05]  /*5ef20*/  HMMA.1688.F32.TF32 R8, R140.reuse, R104, R196 ;  /* 0x000000688c08723c */ /* 0x048fea00000810c4 */
[----:B------:R-:W-:Y:S04]  /*5ef30*/  STL.64 [R1+0x6f0], R28 ;  /* 0x0006f01c01007387 */ /* 0x000fe80000100a00 */
[----:B------:R2:W-:Y:S08]  /*5ef40*/  STL.64 [R1+0x6f8], R30 ;  /* 0x0006f81e01007387 */ /* 0x0005f00000100a00 */
        /* <DEDUP_REMOVED lines=101> */
[----:B-1----:R-:W3:Y:S04]  /*5f5a0*/  LDL.LU R8, [R1+0x1130] ;  /* 0x0011300001087983 */ /* 0x002ee80000300800 */
        /* <DEDUP_REMOVED lines=35> */
[----:B---3--:R-:W-:-:S15]  /*5f7e0*/  HMMA.1688.F32.TF32 R8, R140, R12, R8 ;  /* 0x0000000c8c08723c */ /* 0x008fde0000081008 */
[----:B------:R-:W-:-:S08]  /*5f7f0*/  NOP ;  /* 0x0000000000007918 */ /* 0x000fd00000000000 */
[----:B------:R-:W-:Y:S04]  /*5f800*/  STL.64 [R1+0x690], R8 ;  /* 0x0006900801007387 */ /* 0x000fe80000100a00 */
[----:B------:R1:W-:Y:S04]  /*5f810*/  STL.64 [R1+0x698], R10 ;  /* 0x0006980a01007387 */ /* 0x0003e80000100a00 */
[----:B-1----:R-:W3:Y:S04]  /*5f820*/  LDL.LU.64 R10, [R1+0x4390] ;  /* 0x00439000010a7983 */ /* 0x002ee80000300a00 */
[----:B------:R-:W2:Y:S02]  /*5f830*/  LDL.LU.64 R8, [R1+0x4388] ;  /* 0x0043880001087983 */ /* 0x000ea40000300a00 */
[----:B--2---:R-:W-:-:S15]  /*5f840*/  HMMA.1688.F32.TF32 R96, R140, R8, R96 ;  /* 0x000000088c60723c */ /* 0x004fde0000081060 */
[----:B------:R-:W-:-:S08]  /*5f850*/  NOP ;  /* 0x0000000000007918 */ /* 0x000fd00000000000 */
[----:B------:R-:W-:Y:S04]  /*5f860*/  STL.64 [R1+0x680], R96 ;  /* 0x0006806001007387 */ /* 0x000fe80000100a00 */
[----:B------:R1:W-:Y:S04]  /*5f870*/  STL.64 [R1+0x688], R98 ;  /* 0x0006886201007387 */ /* 0x0003e80000100a00 */
[----:B-1----:R-:W2:Y:S04]  /*5f880*/  LDL.LU.64 R98, [R1+0x4380] ;  /* 0x0043800001627983 */ /* 0x002ea80000300a00 */
[----:B------:R-:W4:Y:S02]  /*5f890*/  LDL.LU.64 R96, [R1+0x4378] ;  /* 0x0043780001607983 */ /* 0x000f240000300a00 */
[----:B----4-:R-:W-:-:S15]  /*5f8a0*/  HMMA.1688.F32.TF32 R92, R140, R96, R92 ;  /* 0x000000608c5c723c */ /* 0x010fde000008105c */
[----:B------:R-:W-:-:S08]  /*5f8b0*/  NOP ;  /* 0x0000000000007918 */ /* 0x000fd00000000000 */
[----:B------:R-:W-:Y:S04]  /*5f8c0*/  STL.64 [R1+0x670], R92 ;  /* 0x0006705c01007387 */ /* 0x000fe80000100a00 */
[----:B------:R1:W-:Y:S04]  /*5f8d0*/  STL.64 [R1+0x678], R94 ;  /* 0x0006785e01007387 */ /* 0x0003e80000100a00 */
[----:B-1----:R-:W4:Y:S04]  /*5f8e0*/  LDL.LU.64 R94, [R1+0x4370] ;  /* 0x00437000015e7983 */ /* 0x002f280000300a00 */
[----:B------:R-:W3:Y:S02]  /*5f8f0*/  LDL.LU.64 R92, [R1+0x4368] ;  /* 0x00436800015c7983 */ /* 0x000ee40000300a00 */
        /* <DEDUP_REMOVED lines=11> */
[----:B------:R-:W4:Y:S01]  /*5f9b0*/  LDL.LU.64 R24, [R1+0x4348] ;  /* 0x0043480001187983 */ /* 0x000f220000300a00 */
        /* <DEDUP_REMOVED lines=15> */
[C---:B------:R-:W-:Y:S06]  /*5fab0*/  HMMA.1688.F32.TF32 R168, R144.reuse, R128, R168 ;  /* 0x0000008090a8723c */ /* 0x040fec00000810a8 */
[C---:B------:R-:W-:Y:S06]  /*5fac0*/  HMMA.1688.F32.TF32 R164, R144.reuse, R124, R164 ;  /* 0x0000007c90a4723c */ /* 0x040fec00000810a4 */
[C---:B------:R-:W-:Y:S06]  /*5fad0*/  HMMA.1688.F32.TF32 R160, R144.reuse, R116, R160 ;  /* 0x0000007490a0723c */ /* 0x040fec00000810a0 */
[----:B------:R-:W-:Y:S06]  /*5fae0*/  HMMA.1688.F32.TF32 R156, R144, R112, R156 ;  /* 0x00000070909c723c */ /* 0x000fec000008109c */
[----:B----4-:R-:W-:-:S15]  /*5faf0*/  HMMA.1688.F32.TF32 R136, R140, R24, R136 ;  /* 0x000000188c88723c */ /* 0x010fde0000081088 */
[----:B------:R-:W-:-:S08]  /*5fb00*/  NOP ;  /* 0x0000000000007918 */ /* 0x000fd00000000000 */
        /* <DEDUP_REMOVED lines=22> */
[----:B-1----:R-:W3:Y:S04]  /*5fc70*/  LDL.LU.64 R230, [R1+0x42f0] ;  /* 0x0042f00001e67983 */ /* 0x002ee80000300a00 */
[----:B------:R-:W3:Y:S04]  /*5fc80*/  LDL.LU.64 R228, [R1+0x42e8] ;  /* 0x0042e80001e47983 */ /* 0x000ee80000300a00 */
[----:B------:R-:W-:Y:S04]  /*5fc90*/  STL.64 [R1+0x5e0], R216 ;  /* 0x0005e0d801007387 */ /* 0x000fe80000100a00 */
[----:B------:R1:W-:Y:S01]  /*5fca0*/  STL.64 [R1+0x5e8], R218 ;  /* 0x0005e8da01007387 */ /* 0x0003e20000100a00 */
[C---:B------:R-:W-:Y:S03]  /*5fcb0*/  HMMA.1688.F32.TF32 R140, R144.reuse, R132, R172 ;  /* 0x00000084908c723c */ /* 0x040fe600000810ac */
[----:B------:R-:W-:Y:S04]  /*5fcc0*/  LDS R172, [R2+UR7+0x42180] ;  /* 0x0421800702ac7984 */ /* 0x000fe80008000800 */
[----:B------:R-:W-:Y:S04]  /*5fcd0*/  LDS R174, [R2+UR7+0x42980] ;  /* 0x0429800702ae7984 */ /* 0x000fe80008000800 */
[----:B-1----:R-:W2:Y:S04]  /*5fce0*/  LDL.LU.64 R218, [R1+0x42e0] ;  /* 0x0042e00001da7983 */ /* 0x002ea80000300a00 */
[----:B------:R-:W4:Y:S04]  /*5fcf0*/  LDL.LU.64 R216, [R1+0x42d8] ;  /* 0x0042d80001d87983 */ /* 0x000f280000300a00 */
[----:B------:R-:W-:Y:S04]  /*5fd00*/  STL.64 [R1+0x5d0], R224 ;  /* 0x0005d0e001007387 */ /* 0x000fe80000100a00 */
[----:B------:R1:W-:Y:S04]  /*5fd10*/  STL.64 [R1+0x5d8], R226 ;  /* 0x0005d8e201007387 */ /* 0x0003e80000100a00 */
[----:B------:R-:W-:Y:S04]  /*5fd20*/  LDS R173, [R6+UR7+0x42180] ;  /* 0x0421800706ad7984 */ /* 0x000fe80008000800 */
[----:B------:R-:W3:Y:S04]  /*5fd30*/  LDS R175, [R6+UR7+0x42980] ;  /* 0x0429800706af7984 */ /* 0x000ee80008000800 */
[----:B-1----:R-:W4:Y:S04]  /*5fd40*/  LDL.LU.64 R226, [R1+0x42d0] ;  /* 0x0042d00001e27983 */ /* 0x002f280000300a00 */
[----:B------:R-:W4:Y:S04]  /*5fd50*/  LDL.LU.64 R224, [R1+0x42c8] ;  /* 0x0042c80001e07983 */ /* 0x000f280000300a00 */
[----:B------:R1:W-:Y:S04]  /*5fd60*/  STL.64 [R1+0x5c0], R212 ;  /* 0x0005c0d401007387 */ /* 0x0003e80000100a00 */
[----:B------:R-:W-:Y:S04]  /*5fd70*/  STL.64 [R1+0x5c8], R214 ;  /* 0x0005c8d601007387 */ /* 0x000fe80000100a00 */
[----:B-1----:R-:W4:Y:S04]  /*5fd80*/  LDL.LU.64 R212, [R1+0x42c0] ;  /* 0x0042c00001d47983 */ /* 0x002f280000300a00 */
[----:B------:R-:W-:Y:S04]  /*5fd90*/  STL.64 [R1+0x5b0], R220 ;  /* 0x0005b0dc01007387 */ /* 0x000fe80000100a00 */
[----:B------:R1:W-:Y:S04]  /*5fda0*/  STL.64 [R1+0x5b8], R222 ;  /* 0x0005b8de01007387 */ /* 0x0003e80000100a00 */
[----:B-1----:R-:W4:Y:S04]  /*5fdb0*/  LDL.LU.64 R222, [R1+0x42b8] ;  /* 0x0042b80001de7983 */ /* 0x002f280000300a00 */
[----:B------:R-:W4:Y:S04]  /*5fdc0*/  LDL.LU.64 R220, [R1+0x42b0] ;  /* 0x0042b00001dc7983 */ /* 0x000f280000300a00 */
[----:B------:R1:W-:Y:S04]  /*5fdd0*/  STL.64 [R1+0x5a0], R208 ;  /* 0x0005a0d001007387 */ /* 0x0003e80000100a00 */
[----:B------:R-:W-:Y:S04]  /*5fde0*/  STL.64 [R1+0x5a8], R210 ;  /* 0x0005a8d201007387 */ /* 0x000fe80000100a00 */
[----:B-1----:R-:W4:Y:S04]  /*5fdf0*/  LDL.LU.64 R208, [R1+0x42a8] ;  /* 0x0042a80001d07983 */ /* 0x002f280000300a00 */
        /* <DEDUP_REMOVED lines=9> */
[----:B------:R-:W-:Y:S04]  /*5fe90*/  STL.64 [R1+0x560], R232 ;  /* 0x000560e801007387 */ /* 0x000fe80000100a00 */
[----:B------:R1:W-:Y:S04]  /*5fea0*/  STL.64 [R1+0x568], R234 ;  /* 0x000568ea01007387 */ /* 0x0003e80000100a00 */
[----:B-1----:R-:W3:Y:S04]  /*5feb0*/  LDL.LU.64 R234, [R1+0x4288] ;  /* 0x0042880001ea7983 */ /* 0x002ee80000300a00 */
[----:B------:R-:W2:Y:S04]  /*5fec0*/  LDL.LU.64 R232, [R1+0x4280] ;  /* 0x0042800001e87983 */ /* 0x000ea80000300a00 */
[----:B------:R-:W-:Y:S04]  /*5fed0*/  STL.64 [R1+0x1c0], R176 ;  /* 0x0001c0b001007387 */ /* 0x000fe80000100a00 */
[----:B------:R-:W-:Y:S04]  /*5fee0*/  STL.64 [R1+0x1c8], R178 ;  /* 0x0001c8b201007387 */ /* 0x000fe80000100a00 */
        /* <DEDUP_REMOVED lines=8> */
[----:B------:R1:W-:Y:S02]  /*5ff70*/  STL.64 [R1+0x188], R142 ;  /* 0x0001888e01007387 */ /* 0x0003e40000100a00 */
[C---:B-1----:R-:W-:Y:S06]  /*5ff80*/  HMMA.1688.F32.TF32 R140, R144.reuse, R108, R152 ;  /* 0x0000006c908c723c */ /* 0x042fec0000081098 */
[C---:B------:R-:W-:Y:S06]  /*5ff90*/  HMMA.1688.F32.TF32 R152, R144.reuse, R104, R148 ;  /* 0x000000689098723c */ /* 0x040fec0000081094 */
[C---:B------:R-:W-:Y:S01]  /*5ffa0*/  HMMA.1688.F32.TF32 R148, R144.reuse, R100, R188 ;  /* 0x000000649094723c */ /* 0x040fe200000810bc */
[----:B------:R-:W-:Y:S04]  /*5ffb0*/  STL.64 [R1+0x170], R160 ;  /* 0x000170a001007387 */ /* 0x000fe80000100a00 */
[----:B------:R-:W-:Y:S04]  /*5ffc0*/  STL.64 [R1+0x178], R162 ;  /* 0x000178a201007387 */ /* 0x000fe80000100a00 */
[----:B------:R-:W-:Y:S04]  /*5ffd0*/  STL.64 [R1+0x160], R156 ;  /* 0x0001609c01007387 */ /* 0x000fe80000100a00 */
[----:B------:R-:W-:Y:S04]  /*5ffe0*/  STL.64 [R1+0x168], R158 ;  /* 0x0001689e01007387 */ /* 0x000fe80000100a00 */
[----:B------:R-:W-:Y:S04]  /*5fff0*/  STL.64 [R1+0x150], R140 ;  /* 0x0001508c01007387 */ /* 0x000fe80000100a00 */
[----:B------:R1:W-:Y:S04]  /*60000*/  STL.64 [R1+0x158], R142 ;  /* 0x0001588e01007387 */ /* 0x0003e80000100a00 */
[----:B------:R1:W-:Y:S04]  /*60010*/  STL.64 [R1+0x140], R152 ;  /* 0x0001409801007387 */ /* 0x0003e80000100a00 */
[----:B------:R1:W-:Y:S02]  /*60020*/  STL.64 [R1+0x148], R154 ;  /* 0x0001489a01007387 */ /* 0x0003e40000100a00 */
[C---:B-1----:R-:W-:Y:S02]  /*60030*/  HMMA.1688.F32.TF32 R140, R144.reuse, R20, R184 ;  /* 0x00000014908c723c */ /* 0x042fe400000810b8 */
[----:B------:R-:W4:Y:S04]  /*60040*/  LDL.LU R184, [R1+0x540] ;  /* 0x0005400001b87983 */ /* 0x000f280000300800 */
        /* <DEDUP_REMOVED lines=33> */
[----:B------:R-:W-:Y:S04]  /*60260*/  STL.64 [R1+0x3f68], R142 ;  /* 0x003f688e01007387 */ /* 0x000fe80000100a00 */
[----:B------:R4:W-:Y:S02]  /*60270*/  STL.64 [R1+0x3f60], R140 ;  /* 0x003f608c01007387 */ /* 0x0009e40000100a00 */
[C---:B----4-:R-:W-:Y:S02]  /*60280*/  HMMA.1688.F32.TF32 R140, R144.reuse, R12, R184 ;  /* 0x0000000c908c723c */ /* 0x050fe400000810b8 */
[----:B------:R-:W4:Y:S04]  /*60290*/  LDL.LU R184, [R1+0x4d0] ;  /* 0x0004d00001b87983 */ /* 0x000f280000300800 */
[----:B---3--:R-:W-:-:S15]  /*602a0*/  HMMA.1688.F32.TF32 R164, R144, R16, R164 ;  /* 0x0000001090a4723c */ /* 0x008fde00000810a4 */
[----:B------:R-:W-:-:S08]  /*602b0*/  NOP ;  /* 0x0000000000007918 */ /* 0x000fd00000000000 */
[----:B------:R-:W-:Y:S04]  /*602c0*/  STL.64 [R1+0x550], R164 ;  /* 0x000550a401007387 */ /* 0x000fe80000100a00 */
[----:B------:R2:W-:Y:S04]  /*602d0*/  STL.64 [R1+0x558], R166 ;  /* 0x000558a601007387 */ /* 0x0005e80000100a00 */
[----:B------:R1:W-:Y:S04]  /*602e0*/  STL.64 [R1+0x540], R140 ;  /* 0x0005408c01007387 */ /* 0x0003e80000100a00 */
[----:B------:R3:W-:Y:S04]  /*602f0*/  STL.64 [R1+0x548], R142 ;  /* 0x0005488e01007387 */ /* 0x0007e80000100a00 */
[----:B------:R-:W4:Y:S04]  /*60300*/  LDL.LU R185, [R1+0x4d4] ;  /* 0x0004d40001b97983 */ /* 0x000f280000300800 */
[----:B------:R-:W4:Y:S04]  /*60310*/  LDL.LU R186, [R1+0x4d8] ;  /* 0x0004d80001ba7983 */ /* 0x000f280000300800 */
[----:B------:R-:W4:Y:S01]  /*60320*/  LDL.LU R187, [R1+0x4dc] ;  /* 0x0004dc0001bb7983 */ /* 0x000f220000300800 */
[C---:B--2---:R-:W-:Y:S06]  /*60330*/  HMMA.1688.F32.TF32 R164, R144.reuse, R8, R180 ;  /* 0x0000000890a4723c */ /* 0x044fec00000810b4 */
[----:B------:R-:W-:-:S15]  /*60340*/  HMMA.1688.F32.TF32 R152, R144, R28, R152 ;  /* 0x0000001c9098723c */ /* 0x000fde0000081098 */
[----:B------:R-:W-:-:S03]  /*60350*/  NOP ;  /* 0x0000000000007918 */ /* 0x000fc60000000000 */
[----:B-1----:R-:W-:Y:S02]  /*60360*/  IMAD.MOV.U32 R140, RZ, RZ, R167 ;  /* 0x000000ffff8c7224 */ /* 0x002fe400078e00a7 */
[----:B---3--:R-:W-:Y:S01]  /*60370*/  IMAD.MOV.U32 R142, RZ, RZ, R165 ;  /* 0x000000ffff8e7224 */ /* 0x008fe200078e00a5 */
[----:B------:R-:W-:Y:S01]  /*60380*/  MOV R141, R166 ;  /* 0x000000a6008d7202 */ /* 0x000fe20000000f00 */
[----:B------:R-:W-:Y:S01]  /*60390*/  IMAD.MOV.U32 R143, RZ, RZ, R164 ;  /* 0x000000ffff8f7224 */ /* 0x000fe200078e00a4 */
[----:B------:R-:W-:Y:S04]  /*603a0*/  STL [R1+0x3f8c], R140 ;  /* 0x003f8c8c01007387 */ /* 0x000fe80000100800 */
[----:B------:R-:W-:Y:S04]  /*603b0*/  STL [R1+0x3f88], R142 ;  /* 0x003f888e01007387 */ /* 0x000fe80000100800 */
[----:B------:R-:W-:Y:S04]  /*603c0*/  STL [R1+0x3f84], R143 ;  /* 0x003f848f01007387 */ /* 0x000fe80000100800 */
[----:B------:R1:W-:Y:S01]  /*603d0*/  STL [R1+0x3f80], R141 ;  /* 0x003f808d01007387 */ /* 0x0003e20000100800 */
[C---:B------:R-:W-:Y:S06]  /*603e0*/  HMMA.1688.F32.TF32 R156, R144.reuse, R92, R156 ;  /* 0x0000005c909c723c */ /* 0x040fec000008109c */
[C---:B-1----:R-:W-:Y:S06]  /*603f0*/  HMMA.1688.F32.TF32 R140, R144.reuse, R96, R160 ;  /* 0x00000060908c723c */ /* 0x042fec00000810a0 */
[----:B------:R-:W-:-:S15]  /*60400*/  HMMA.1688.F32.TF32 R148, R144, R24, R148 ;  /* 0x000000189094723c */ /* 0x000fde0000081094 */
[----:B------:R-:W-:-:S02]  /*60410*/  NOP ;  /* 0x0000000000007918 */ /* 0x000fc40000000000 */
[----:B------:R1:W-:Y:S04]  /*60420*/  STL.64 [R1+0x520], R140 ;  /* 0x0005208c01007387 */ /* 0x0003e80000100a00 */
[----:B------:R2:W-:Y:S04]  /*60430*/  STL.64 [R1+0x528], R142 ;  /* 0x0005288e01007387 */ /* 0x0005e80000100a00 */
[----:B------:R-:W-:Y:S01]  /*60440*/  STL.64 [R1+0x510], R156 ;  /* 0x0005109c01007387 */ /* 0x000fe20000100a00 */
[----:B-1----:R-:W-:Y:S02]  /*60450*/  IMAD.MOV.U32 R141, RZ, RZ, R155 ;  /* 0x000000ffff8d7224 */ /* 0x002fe400078e009b */
[----:B------:R-:W-:-:S02]  /*60460*/  IMAD.MOV.U32 R140, RZ, RZ, R152 ;  /* 0x000000ffff8c7224 */ /* 0x000fc400078e0098 */
[----:B--2---:R-:W-:Y:S01]  /*60470*/  IMAD.MOV.U32 R143, RZ, RZ, R154 ;  /* 0x000000ffff8f7224 */ /* 0x004fe200078e009a */
[----:B------:R-:W-:Y:S01]  /*60480*/  STL.64 [R1+0x518], R158 ;  /* 0x0005189e01007387 */ /* 0x000fe20000100a00 */
[----:B------:R-:W-:-:S03]  /*60490*/  IMAD.MOV.U32 R142, RZ, RZ, R153 ;  /* 0x000000ffff8e7224 */ /* 0x000fc600078e0099 */
[----:B------:R-:W-:Y:S04]  /*604a0*/  STL [R1+0x3f9c], R141 ;  /* 0x003f9c8d01007387 */ /* 0x000fe80000100800 */
[----:B------:R-:W-:Y:S04]  /*604b0*/  STL [R1+0x3f98], R143 ;  /* 0x003f988f01007387 */ /* 0x000fe80000100800 */
[----:B------:R-:W-:Y:S04]  /*604c0*/  STL [R1+0x3f94], R140 ;  /* 0x003f948c01007387 */ /* 0x000fe80000100800 */
[----:B------:R1:W-:Y:S04]  /*604d0*/  STL [R1+0x3f90], R142 ;  /* 0x003f908e01007387 */ /* 0x0003e80000100800 */
[----:B------:R-:W2:Y:S01]  /*604e0*/  LDL.LU R180, [R1+0x4c0] ;  /* 0x0004c00001b47983 */ /* 0x000ea20000300800 */
[----:B-1----:R-:W-:Y:S03]  /*604f0*/  HMMA.1688.F32.TF32 R140, R144, R88, R188 ;  /* 0x00000058908c723c */ /* 0x002fe600000810bc */
[----:B------:R-:W-:Y:S04]  /*60500*/  STL.64 [R1+0x4f0], R148 ;  /* 0x0004f09401007387 */ /* 0x000fe80000100a00 */
[----:B------:R4:W-:-:S15]  /*60510*/  STL.64 [R1+0x4f8], R150 ;  /* 0x0004f89601007387 */ /* 0x0009de0000100a00 */
[----:B------:R-:W-:-:S01]  /*60520*/  NOP ;  /* 0x0000000000007918 */ /* 0x000fc20000000000 */
        /* <DEDUP_REMOVED lines=8> */
[----:B------:R-:W2:Y:S01]  /*605b0*/  LDL.LU R163, [R1+0x4bc] ;  /* 0x0004bc0001a37983 */ /* 0x000ea20000300800 */
[----:B----4-:R-:W-:Y:S03]  /*605c0*/  HMMA.1688.F32.TF32 R148, R144, R84, R184 ;  /* 0x000000549094723c */ /* 0x010fe600000810b8 */
        /* <DEDUP_REMOVED lines=8> */
[----:B-1----:R-:W-:-:S03]  /*60650*/  MOV R141, R148 ;  /* 0x00000094008d7202 */ /* 0x002fc60000000f00 */
[----:B------:R-:W4:Y:S01]  /*60660*/  LDL.LU R152, [R1+0x480] ;  /* 0x0004800001987983 */ /* 0x000f220000300800 */
[----:B---3--:R-:W-:-:S03]  /*60670*/  IMAD.MOV.U32 R143, RZ, RZ, R149 ;  /* 0x000000ffff8f7224 */ /* 0x008fc600078e0095 */
        /* <DEDUP_REMOVED lines=13> */
[----:B------:R1:W-:Y:S04]  /*60750*/  STL [R1+0x3fac], R142 ;  /* 0x003fac8e01007387 */ /* 0x0003e80000100800 */
[----:B------:R-:W-:Y:S04]  /*60760*/  STL [R1+0x3fa8], R140 ;  /* 0x003fa88c01007387 */ /* 0x000fe80000100800 */
[----:B------:R1:W-:Y:S04]  /*60770*/  STL [R1+0x3fa4], R141 ;  /* 0x003fa48d01007387 */ /* 0x0003e80000100800 */
[----:B------:R1:W-:Y:S01]  /*60780*/  STL [R1+0x3fa0], R143 ;  /* 0x003fa08f01007387 */ /* 0x0003e20000100800 */
[C---:B--2---:R-:W-:Y:S06]  /*60790*/  HMMA.1688.F32.TF32 R164, R144.reuse, R80, R180 ;  /* 0x0000005090a4723c */ /* 0x044fec00000810b4 */
[----:B------:R-:W-:-:S15]  /*607a0*/  HMMA.1688.F32.TF32 R160, R144, R76, R160 ;  /* 0x0000004c90a0723c */ /* 0x000fde00000810a0 */
[----:B------:R-:W-:-:S02]  /*607b0*/  NOP ;  /* 0x0000000000007918 */ /* 0x000fc40000000000 */
[----:B------:R-:W-:Y:S04]  /*607c0*/  STL.64 [R1+0x4c0], R164 ;  /* 0x0004c0a401007387 */ /* 0x000fe80000100a00 */
[----:B------:R-:W-:Y:S03]  /*607d0*/  STL.64 [R1+0x4c8], R166 ;  /* 0x0004c8a601007387 */ /* 0x000fe60000100a00 */
[----:B-1----:R-:W-:Y:S01]  /*607e0*/  IMAD.MOV.U32 R142, RZ, RZ, R160 ;  /* 0x000000ffff8e7224 */ /* 0x002fe200078e00a0 */
[----:B------:R-:W-:Y:S01]  /*607f0*/  MOV R141, R162 ;  /* 0x000000a2008d7202 */ /* 0x000fe20000000f00 */
[----:B------:R-:W-:Y:S02]  /*60800*/  IMAD.MOV.U32 R140, RZ, RZ, R161 ;  /* 0x000000ffff8c7224 */ /* 0x000fe400078e00a1 */
[----:B------:R-:W-:Y:S01]  /*60810*/  IMAD.MOV.U32 R143, RZ, RZ, R163 ;  /* 0x000000ffff8f7224 */ /* 0x000fe200078e00a3 */
[----:B------:R-:W-:Y:S04]  /*60820*/  STL [R1+0x3fbc], R142 ;  /* 0x003fbc8e01007387 */ /* 0x000fe80000100800 */
[----:B------:R-:W-:Y:S04]  /*60830*/  STL [R1+0x3fb8], R140 ;  /* 0x003fb88c01007387 */ /* 0x000fe80000100800 */
[----:B------:R-:W-:Y:S04]  /*60840*/  STL [R1+0x3fb4], R141 ;  /* 0x003fb48d01007387 */ /* 0x000fe80000100800 */
[----:B------:R4:W-:Y:S02]  /*60850*/  STL [R1+0x3fb0], R143 ;  /* 0x003fb08f01007387 */ /* 0x0009e40000100800 */
[----:B----4-:R-:W-:Y:S02]  /*60860*/  HMMA.1688.F32.TF32 R140, R144, R72, R184 ;  /* 0x00000048908c723c */ /* 0x010fe400000810b8 */
[----:B------:R-:W2:-:S15]  /*60870*/  LDL.LU R184, [R1+0x450] ;  /* 0x0004500001b87983 */ /* 0x000e9e0000300800 */
[----:B------:R-:W-:-:S06]  /*60880*/  NOP ;  /* 0x0000000000007918 */ /* 0x000fcc0000000000 */
[----:B------:R1:W-:Y:S04]  /*60890*/  STL.64 [R1+0x4a0], R140 ;  /* 0x0004a08c01007387 */ /* 0x0003e80000100a00 */
[----:B------:R4:W-:Y:S04]  /*608a0*/  STL.64 [R1+0x4a8], R142 ;  /* 0x0004a88e01007387 */ /* 0x0009e80000100a00 */
[----:B------:R-:W2:Y:S04]  /*608b0*/  LDL.LU R185, [R1+0x454] ;  /* 0x0004540001b97983 */ /* 0x000ea80000300800 */
[----:B------:R-:W2:Y:S04]  /*608c0*/  LDL.LU R186, [R1+0x458] ;  /* 0x0004580001ba7983 */ /* 0x000ea80000300800 */
[----:B------:R-:W2:Y:S01]  /*608d0*/  LDL.LU R187, [R1+0x45c] ;  /* 0x00045c0001bb7983 */ /* 0x000ea20000300800 */
[C---:B------:R-:W-:Y:S06]  /*608e0*/  HMMA.1688.F32.TF32 R156, R144.reuse, R68, R156 ;  /* 0x00000044909c723c */ /* 0x040fec000008109c */
[C---:B---3--:R-:W-:Y:S06]  /*608f0*/  HMMA.1688.F32.TF32 R152, R144.reuse, R64, R152 ;  /* 0x000000409098723c */ /* 0x048fec0000081098 */
[----:B------:R-:W-:-:S12]  /*60900*/  HMMA.1688.F32.TF32 R148, R144, R60, R148 ;  /* 0x0000003c9094723c */ /* 0x000fd80000081094 */
[----:B-1----:R-:W-:Y:S02]  /*60910*/  IMAD.MOV.U32 R141, RZ, RZ, R156 ;  /* 0x000000ffff8d7224 */ /* 0x002fe400078e009c */
[----:B----4-:R-:W-:Y:S01]  /*60920*/  IMAD.MOV.U32 R143, RZ, RZ, R157 ;  /* 0x000000ffff8f7224 */ /* 0x010fe200078e009d */
[----:B------:R-:W-:Y:S03]  /*60930*/  STL.64 [R1+0x498], R158 ;  /* 0x0004989e01007387 */ /* 0x000fe60000100a00 */
[----:B------:R-:W-:Y:S01]  /*60940*/  IMAD.MOV.U32 R140, RZ, RZ, R155 ;  /* 0x000000ffff8c7224 */ /* 0x000fe200078e009b */
[----:B------:R1:W-:Y:S01]  /*60950*/  STL [R1+0x3fc4], R141 ;  /* 0x003fc48d01007387 */ /* 0x0003e20000100800 */
[----:B------:R-:W-:-:S03]  /*60960*/  IMAD.MOV.U32 R142, RZ, RZ, R154 ;  /* 0x000000ffff8e7224 */ /* 0x000fc600078e009a */
[----:B------:R3:W-:Y:S04]  /*60970*/  STL [R1+0x3fc0], R143 ;  /* 0x003fc08f01007387 */ /* 0x0007e80000100800 */
[----:B------:R-:W-:Y:S01]  /*60980*/  STL.64 [R1+0x480], R152 ;  /* 0x0004809801007387 */ /* 0x000fe20000100a00 */
[----:B-1----:R-:W-:-:S03]  /*60990*/  MOV R141, R150 ;  /* 0x00000096008d7202 */ /* 0x002fc60000000f00 */
[----:B------:R-:W-:Y:S01]  /*609a0*/  STL [R1+0x3fcc], R140 ;  /* 0x003fcc8c01007387 */ /* 0x000fe20000100800 */
[----:B---3--:R-:W-:-:S03]  /*609b0*/  IMAD.MOV.U32 R143, RZ, RZ, R151 ;  /* 0x000000ffff8f7224 */ /* 0x008fc600078e0097 */
[----:B------:R-:W-:Y:S04]  /*609c0*/  STL [R1+0x3fc8], R142 ;  /* 0x003fc88e01007387 */ /* 0x000fe80000100800 */
[----:B------:R-:W-:Y:S04]  /*609d0*/  STL.64 [R1+0x470], R148 ;  /* 0x0004709401007387 */ /* 0x000fe80000100a00 */
[----:B------:R-:W-:Y:S04]  /*609e0*/  STL [R1+0x3fd4], R141 ;  /* 0x003fd48d01007387 */ /* 0x000fe80000100800 */
[----:B------:R1:W-:Y:S04]  /*609f0*/  STL [R1+0x3fd0], R143 ;  /* 0x003fd08f01007387 */ /* 0x0003e80000100800 */
[----:B------:R-:W3:Y:S01]  /*60a00*/  LDL.LU R180, [R1+0x440] ;  /* 0x0004400001b47983 */ /* 0x000ee20000300800 */
[----:B-1----:R-:W-:-:S15]  /*60a10*/  HMMA.1688.F32.TF32 R140, R144, R56, R188 ;  /* 0x00000038908c723c */ /* 0x002fde00000810bc */
[----:B------:R-:W-:-:S08]  /*60a20*/  NOP ;  /* 0x0000000000007918 */ /* 0x000fd00000000000 */
[----:B------:R1:W-:Y:S04]  /*60a30*/  STL.64 [R1+0x460], R140 ;  /* 0x0004608c01007387 */ /* 0x0003e80000100a00 */
        /* <DEDUP_REMOVED lines=16> */
[----:B--2---:R-:W-:Y:S07]  /*60b40*/  HMMA.1688.F32.TF32 R148, R144, R52, R184 ;  /* 0x000000349094723c */ /* 0x004fee00000810b8 */
[----:B------:R-:W-:Y:S01]  /*60b50*/  MOV R184, R232 ;  /* 0x000000e800b87202 */ /* 0x000fe20000000f00 */
[----:B------:R-:W-:-:S02]  /*60b60*/  IMAD.MOV.U32 R185, RZ, RZ, R233 ;  /* 0x000000ffffb97224 */ /* 0x000fc400078e00e9 */
[----:B------:R-:W-:Y:S02]  /*60b70*/  IMAD.MOV.U32 R186, RZ, RZ, R234 ;  /* 0x000000ffffba7224 */ /* 0x000fe400078e00ea */
[----:B------:R-:W-:-:S12]  /*60b80*/  IMAD.MOV.U32 R187, RZ, RZ, R235 ;  /* 0x000000ffffbb7224 */ /* 0x000fd800078e00eb */
[----:B-1----:R-:W-:Y:S02]  /*60b90*/  IMAD.MOV.U32 R141, RZ, RZ, R148 ;  /* 0x000000ffff8d7224 */ /* 0x002fe400078e0094 */
[----:B----4-:R-:W-:Y:S01]  /*60ba0*/  IMAD.MOV.U32 R143, RZ, RZ, R149 ;  /* 0x000000ffff8f7224 */ /* 0x010fe200078e0095 */
[----:B------:R-:W2:Y:S01]  /*60bb0*/  LDL.LU R148, [R1+0x400] ;  /* 0x0004000001947983 */ /* 0x000ea20000300800 */
[----:B------:R-:W-:Y:S02]  /*60bc0*/  IMAD.MOV.U32 R140, RZ, RZ, R150 ;  /* 0x000000ffff8c7224 */ /* 0x000fe400078e0096 */
[----:B------:R-:W-:Y:S01]  /*60bd0*/  IMAD.MOV.U32 R142, RZ, RZ, R151 ;  /* 0x000000ffff8e7224 */ /* 0x000fe200078e0097 */
        /* <DEDUP_REMOVED lines=11> */
[----:B------:R1:W-:Y:S04]  /*60c90*/  STL [R1+0x3fe4], R142 ;  /* 0x003fe48e01007387 */ /* 0x0003e80000100800 */
[----:B------:R-:W-:Y:S04]  /*60ca0*/  STL [R1+0x3fe0], R140 ;  /* 0x003fe08c01007387 */ /* 0x000fe80000100800 */
[----:B------:R1:W-:Y:S04]  /*60cb0*/  STL [R1+0x3fdc], R141 ;  /* 0x003fdc8d01007387 */ /* 0x0003e80000100800 */
[----:B------:R1:W-:Y:S01]  /*60cc0*/  STL [R1+0x3fd8], R143 ;  /* 0x003fd88f01007387 */ /* 0x0003e20000100800 */
[C---:B---3--:R-:W-:Y:S06]  /*60cd0*/  HMMA.1688.F32.TF32 R164, R144.reuse, R48, R180 ;  /* 0x0000003090a4723c */ /* 0x048fec00000810b4 */
[----:B------:R-:W-:-:S15]  /*60ce0*/  HMMA.1688.F32.TF32 R160, R144, R44, R160 ;  /* 0x0000002c90a0723c */ /* 0x000fde00000810a0 */
[----:B------:R-:W-:-:S02]  /*60cf0*/  NOP ;  /* 0x0000000000007918 */ /* 0x000fc40000000000 */
[----:B------:R-:W-:Y:S04]  /*60d00*/  STL.64 [R1+0x440], R164 ;  /* 0x000440a401007387 */ /* 0x000fe80000100a00 */
[----:B------:R-:W-:Y:S01]  /*60d10*/  STL.64 [R1+0x448], R166 ;  /* 0x000448a601007387 */ /* 0x000fe20000100a00 */
[----:B------:R-:W-:Y:S02]  /*60d20*/  HMMA.1688.F32.TF32 R156, R144, R40, R156 ;  /* 0x00000028909c723c */ /* 0x000fe4000008109c */
[----:B-1----:R-:W-:Y:S01]  /*60d30*/  IMAD.MOV.U32 R142, RZ, RZ, R160 ;  /* 0x000000ffff8e7224 */ /* 0x002fe200078e00a0 */
[----:B------:R-:W-:Y:S01]  /*60d40*/  MOV R141, R162 ;  /* 0x000000a2008d7202 */ /* 0x000fe20000000f00 */
[----:B------:R-:W-:Y:S02]  /*60d50*/  IMAD.MOV.U32 R143, RZ, RZ, R163 ;  /* 0x000000ffff8f7224 */ /* 0x000fe400078e00a3 */
[----:B------:R-:W-:-:S03]  /*60d60*/  IMAD.MOV.U32 R140, RZ, RZ, R161 ;  /* 0x000000ffff8c7224 */ /* 0x000fc600078e00a1 */
[----:B------:R-:W-:Y:S04]  /*60d70*/  STL.64 [R1+0x3ff0], R142 ;  /* 0x003ff08e01007387 */ /* 0x000fe80000100a00 */
[----:B------:R1:W-:Y:S02]  /*60d80*/  STL.64 [R1+0x3fe8], R140 ;  /* 0x003fe88c01007387 */ /* 0x0003e40000100a00 */
[C---:B-1----:R-:W-:Y:S02]  /*60d90*/  HMMA.1688.F32.TF32 R140, R144.reuse, R36, R152 ;  /* 0x00000024908c723c */ /* 0x042fe40000081098 */
[----:B------:R-:W3:Y:S06]  /*60da0*/  LDL.LU R152, [R1+0x3d0] ;  /* 0x0003d00001987983 */ /* 0x000eec0000300800 */
[----:B------:R-:W-:Y:S04]  /*60db0*/  STL.64 [R1+0x420], R156 ;  /* 0x0004209c01007387 */ /* 0x000fe80000100a00 */
[----:B------:R-:W-:Y:S11]  /*60dc0*/  STL.64 [R1+0x428], R158 ;  /* 0x0004289e01007387 */ /* 0x000ff60000100a00 */
[----:B------:R-:W-:Y:S04]  /*60dd0*/  STL.64 [R1+0x410], R140 ;  /* 0x0004108c01007387 */ /* 0x000fe80000100a00 */
[----:B------:R4:W-:Y:S04]  /*60de0*/  STL.64 [R1+0x418], R142 ;  /* 0x0004188e01007387 */ /* 0x0009e80000100a00 */
[----:B------:R-:W3:Y:S04]  /*60df0*/  LDL.LU R153, [R1+0x3d4] ;  /* 0x0003d40001997983 */ /* 0x000ee80000300800 */
[----:B------:R-:W3:Y:S04]  /*60e00*/  LDL.LU R154, [R1+0x3d8] ;  /* 0x0003d800019a7983 */ /* 0x000ee80000300800 */
[----:B------:R-:W3:Y:S01]  /*60e10*/  LDL.LU R155, [R1+0x3dc] ;  /* 0x0003dc00019b7983 */ /* 0x000ee20000300800 */
[----:B--2---:R-:W-:Y:S03]  /*60e20*/  HMMA.1688.F32.TF32 R144, R144, R32, R232 ;  /* 0x000000209090723c */ /* 0x004fe600000810e8 */
[----:B------:R-:W-:Y:S04]  /*60e30*/  LDS R232, [R7+UR7+0x42180] ;  /* 0x0421800707e87984 */ /* 0x000fe80008000800 */
[----:B------:R-:W-:Y:S01]  /*60e40*/  LDS R234, [R7+UR7+0x42980] ;  /* 0x0429800707ea7984 */ /* 0x000fe20008000800 */
[C---:B----4-:R-:W-:Y:S03]  /*60e50*/  HMMA.1688.F32.TF32 R140, R172.reuse, R128, R188 ;  /* 0x00000080ac8c723c */ /* 0x050fe600000810bc */
[----:B------:R-:W-:Y:S04]  /*60e60*/  LDS R233, [R195+UR7+0x42180] ;  /* 0x04218007c3e97984 */ /* 0x000fe80008000800 */
[----:B------:R-:W1:Y:S08]  /*60e70*/  LDS R235, [R195+UR7+0x42980] ;  /* 0x04298007c3eb7984 */ /* 0x000e700008000800 */
[----:B------:R-:W-:Y:S04]  /*60e80*/  STL.64 [R1+0x3ee0], R146 ;  /* 0x003ee09201007387 */ /* 0x000fe80000100a00 */
[----:B------:R2:W-:Y:S02]  /*60e90*/  STL.64 [R1+0x3ed8], R144 ;  /* 0x003ed89001007387 */ /* 0x0005e40000100a00 */
[----:B--2---:R-:W-:Y:S02]  /*60ea0*/  HMMA.1688.F32.TF32 R144, R172, R132, R148 ;  /* 0x00000084ac90723c */ /* 0x004fe40000081094 */
[----:B------:R-:W2:-:S15]  /*60eb0*/  LDL.LU R148, [R1+0x3c0] ;  /* 0x0003c00001947983 */ /* 0x000e9e0000300800 */
[----:B------:R-:W-:-:S06]  /*60ec0*/  NOP ;  /* 0x0000000000007918 */ /* 0x000fcc0000000000 */
[----:B------:R-:W-:Y:S04]  /*60ed0*/  STL.64 [R1+0x400], R144 ;  /* 0x0004009001007387 */ /* 0x000fe80000100a00 */
[----:B------:R-:W-:Y:S04]  /*60ee0*/  STL.64 [R1+0x408], R146 ;  /* 0x0004089201007387 */ /* 0x000fe80000100a00 */
[----:B------:R-:W-:Y:S04]  /*60ef0*/  STL.64 [R1+0x3f0], R140 ;  /* 0x0003f08c01007387 */ /* 0x000fe80000100a00 */
[----:B------:R4:W-:Y:S04]  /*60f00*/  STL.64 [R1+0x3f8], R142 ;  /* 0x0003f88e01007387 */ /* 0x0009e80000100a00 */
[----:B------:R-:W2:Y:S04]  /*60f10*/  LDL.LU R149, [R1+0x3c4] ;  /* 0x0003c40001957983 */ /* 0x000ea80000300800 */
[----:B------:R-:W2:Y:S01]  /*60f20*/  LDL.LU R150, [R1+0x3c8] ;  /* 0x0003c80001967983 */ /* 0x000ea20000300800 */
[----:B----4-:R-:W-:Y:S03]  /*60f30*/  HMMA.1688.F32.TF32 R140, R172, R124, R184 ;  /* 0x0000007cac8c723c */ /* 0x010fe600000810b8 */
[----:B------:R-:W2:Y:S04]  /*60f40*/  LDL.LU R151, [R1+0x3cc] ;  /* 0x0003cc0001977983 */ /* 0x000ea80000300800 */
[----:B------:R-:W4:-:S15]  /*60f50*/  LDL.LU R184, [R1+0x370] ;  /* 0x0003700001b87983 */ /* 0x000f1e0000300800 */
[----:B------:R-:W-:-:S01]  /*60f60*/  NOP ;  /* 0x0000000000007918 */ /* 0x000fc20000000000 */
[----:B------:R-:W-:Y:S04]  /*60f70*/  STL.64 [R1+0x3e0], R140 ;  /* 0x0003e08c01007387 */ /* 0x000fe80000100a00 */
        /* <DEDUP_REMOVED lines=21> */
[----:B------:R-:W-:-:S09]  /*610d0*/  NOP ;  /* 0x0000000000007918 */ /* 0x000fd20000000000 */
[----:B------:R-:W-:Y:S02]  /*610e0*/  IMAD.MOV.U32 R147, RZ, RZ, R140 ;  /* 0x000000ffff937224 */ /* 0x000fe400078e008c */
[----:B------:R-:W-:Y:S02]  /*610f0*/  IMAD.MOV.U32 R146, RZ, RZ, R141 ;  /* 0x000000ffff927224 */ /* 0x000fe400078e008d */
[----:B------:R-:W-:Y:S02]  /*61100*/  IMAD.MOV.U32 R145, RZ, RZ, R142 ;  /* 0x000000ffff917224 */ /* 0x000fe400078e008e */
[----:B------:R-:W-:-:S05]  /*61110*/  IMAD.MOV.U32 R144, RZ, RZ, R143 ;  /* 0x000000ffff907224 */ /* 0x000fca00078e008f */
[----:B------:R-:W-:Y:S04]  /*61120*/  STL [R1+0x3ef4], R144 ;  /* 0x003ef49001007387 */ /* 0x000fe80000100800 */
[----:B------:R-:W-:Y:S04]  /*61130*/  STL [R1+0x3ef0], R146 ;  /* 0x003ef09201007387 */ /* 0x000fe80000100800 */
[----:B------:R-:W-:Y:S04]  /*61140*/  STL [R1+0x3eec], R147 ;  /* 0x003eec9301007387 */ /* 0x000fe80000100800 */
[----:B------:R-:W-:Y:S04]  /*61150*/  STL [R1+0x3ee8], R145 ;  /* 0x003ee89101007387 */ /* 0x000fe80000100800 */
[----:B------:R-:W3:Y:S01]  /*61160*/  LDL.LU R152, [R1+0xff0] ;  /* 0x000ff00001987983 */ /* 0x000ee20000300800 */
[----:B--2---:R-:W-:-:S15]  /*61170*/  HMMA.1688.F32.TF32 R140, R172, R116, R148 ;  /* 0x00000074ac8c723c */ /* 0x004fde0000081094 */
[----:B------:R-:W-:-:S08]  /*61180*/  NOP ;  /* 0x0000000000007918 */ /* 0x000fd00000000000 */
[----:B------:R-:W-:Y:S04]  /*61190*/  STL.64 [R1+0x3c0], R140 ;  /* 0x0003c08c01007387 */ /* 0x000fe80000100a00 */
[----:B------:R4:W-:Y:S04]  /*611a0*/  STL.64 [R1+0x3c8], R142 ;  /* 0x0003c88e01007387 */ /* 0x0009e80000100a00 */
[----:B------:R-:W3:Y:S04]  /*611b0*/  LDL.LU R153, [R1+0xff4] ;  /* 0x000ff40001997983 */ /* 0x000ee80000300800 */
[----:B------:R-:W3:Y:S04]  /*611c0*/  LDL.LU R154, [R1+0xff8] ;  /* 0x000ff800019a7983 */ /* 0x000ee80000300800 */
[----:B------:R-:W3:Y:S04]  /*611d0*/  LDL.LU R155, [R1+0xffc] ;  /* 0x000ffc00019b7983 */ /* 0x000ee80000300800 */
[----:B------:R-:W2:Y:S04]  /*611e0*/  LDL.LU R148, [R1+0x350] ;  /* 0x0003500001947983 */ /* 0x000ea80000300800 */
        /* <DEDUP_REMOVED lines=10> */
[----:B------:R-:W4:Y:S01]  /*61290*/  LDL.LU R191, [R1+0xfec] ;  /* 0x000fec0001bf7983 */ /* 0x000f220000300800 */
[C---:B-1----:R-:W-:Y:S06]  /*612a0*/  HMMA.1688.F32.TF32 R140, R172.reuse, R108, R180 ;  /* 0x0000006cac8c723c */ /* 0x042fec00000810b4 */
[----:B------:R-:W-:-:S15]  /*612b0*/  HMMA.1688.F32.TF32 R156, R172, R100, R156 ;  /* 0x00000064ac9c723c */ /* 0x000fde000008109c */
[----:B------:R-:W-:-:S03]  /*612c0*/  NOP ;  /* 0x0000000000007918 */ /* 0x000fc60000000000 */
[----:B------:R-:W-:Y:S01]  /*612d0*/  IMAD.MOV.U32 R145, RZ, RZ, R143 ;  /* 0x000000ffff917224 */ /* 0x000fe200078e008f */
[----:B------:R-:W-:Y:S01]  /*612e0*/  MOV R144, R140 ;  /* 0x0000008c00907202 */ /* 0x000fe20000000f00 */
[----:B------:R-:W-:Y:S02]  /*612f0*/  IMAD.MOV.U32 R147, RZ, RZ, R142 ;  /* 0x000000ffff937224 */ /* 0x000fe400078e008e */
[----:B------:R-:W-:Y:S01]  /*61300*/  IMAD.MOV.U32 R146, RZ, RZ, R141 ;  /* 0x000000ffff927224 */ /* 0x000fe200078e008d */
[----:B------:R-:W-:Y:S04]  /*61310*/  STL [R1+0x3f04], R145 ;  /* 0x003f049101007387 */ /* 0x000fe80000100800 */
[----:B------:R-:W-:Y:S04]  /*61320*/  STL [R1+0x3f00], R147 ;  /* 0x003f009301007387 */ /* 0x000fe80000100800 */
[----:B------:R-:W-:Y:S04]  /*61330*/  STL [R1+0x3efc], R144 ;  /* 0x003efc9001007387 */ /* 0x000fe80000100800 */
[----:B------:R1:W-:Y:S02]  /*61340*/  STL [R1+0x3ef8], R146 ;  /* 0x003ef89201007387 */ /* 0x0003e40000100800 */
[C---:B-1----:R-:W-:Y:S06]  /*61350*/  HMMA.1688.F32.TF32 R144, R172.reuse, R104, R160 ;  /* 0x00000068ac90723c */ /* 0x042fec00000810a0 */
[----:B------:R-:W-:-:S15]  /*61360*/  HMMA.1688.F32.TF32 R140, R172, R20, R184 ;  /* 0x00000014ac8c723c */ /* 0x000fde00000810b8 */
[----:B------:R-:W-:-:S02]  /*61370*/  NOP ;  /* 0x0000000000007918 */ /* 0x000fc40000000000 */
[----:B------:R1:W-:Y:S04]  /*61380*/  STL.64 [R1+0x390], R144 ;  /* 0x0003909001007387 */ /* 0x0003e80000100a00 */
[----:B------:R1:W-:Y:S04]  /*61390*/  STL.64 [R1+0x398], R146 ;  /* 0x0003989201007387 */ /* 0x0003e80000100a00 */
[----:B------:R-:W-:Y:S04]  /*613a0*/  STL.64 [R1+0x380], R156 ;  /* 0x0003809c01007387 */ /* 0x000fe80000100a00 */
[----:B------:R-:W-:Y:S04]  /*613b0*/  STL.64 [R1+0x388], R158 ;  /* 0x0003889e01007387 */ /* 0x000fe80000100a00 */
[----:B------:R-:W4:Y:S04]  /*613c0*/  LDL.LU R184, [R1+0x330] ;  /* 0x0003300001b87983 */ /* 0x000f280000300800 */
[----:B------:R-:W4:Y:S04]  /*613d0*/  LDL.LU R185, [R1+0x334] ;  /* 0x0003340001b97983 */ /* 0x000f280000300800 */
[----:B------:R-:W4:Y:S04]  /*613e0*/  LDL.LU R186, [R1+0x338] ;  /* 0x0003380001ba7983 */ /* 0x000f280000300800 */
[----:B------:R-:W4:Y:S01]  /*613f0*/  LDL.LU R187, [R1+0x33c] ;  /* 0x00033c0001bb7983 */ /* 0x000f220000300800 */
[----:B-1----:R-:W-:Y:S01]  /*61400*/  IMAD.MOV.U32 R145, RZ, RZ, R140 ;  /* 0x000000ffff917224 */ /* 0x002fe200078e008c */
[----:B------:R-:W-:Y:S01]  /*61410*/  MOV R144, R142 ;  /* 0x0000008e00907202 */ /* 0x000fe20000000f00 */
[----:B------:R-:W-:-:S02]  /*61420*/  IMAD.MOV.U32 R147, RZ, RZ, R141 ;  /* 0x000000ffff937224 */ /* 0x000fc400078e008d */
[----:B------:R-:W-:-:S05]  /*61430*/  IMAD.MOV.U32 R146, RZ, RZ, R143 ;  /* 0x000000ffff927224 */ /* 0x000fca00078e008f */
[----:B------:R1:W-:Y:S04]  /*61440*/  STL [R1+0x3f14], R146 ;  /* 0x003f149201007387 */ /* 0x0003e80000100800 */
[----:B------:R1:W-:Y:S04]  /*61450*/  STL [R1+0x3f10], R144 ;  /* 0x003f109001007387 */ /* 0x0003e80000100800 */
[----:B------:R1:W-:Y:S04]  /*61460*/  STL [R1+0x3f0c], R145 ;  /* 0x003f0c9101007387 */ /* 0x0003e80000100800 */
[----:B------:R1:W-:Y:S01]  /*61470*/  STL [R1+0x3f08], R147 ;  /* 0x003f089301007387 */ /* 0x0003e20000100800 */
[C---:B--2---:R-:W-:Y:S06]  /*61480*/  HMMA.1688.F32.TF32 R140, R172.reuse, R12, R148 ;  /* 0x0000000cac8c723c */ /* 0x044fec0000081094 */
[----:B---3--:R-:W-:-:S15]  /*61490*/  HMMA.1688.F32.TF32 R152, R172, R16, R152 ;  /* 0x00000010ac98723c */ /* 0x008fde0000081098 */
[----:B------:R-:W-:-:S03]  /*614a0*/  NOP ;  /* 0x0000000000007918 */ /* 0x000fc60000000000 */
[----:B-1----:R-:W-:Y:S02]  /*614b0*/  IMAD.MOV.U32 R146, RZ, RZ, R140 ;  /* 0x000000ffff927224 */ /* 0x002fe400078e008c */
[----:B------:R-:W-:Y:S02]  /*614c0*/  IMAD.MOV.U32 R144, RZ, RZ, R141 ;  /* 0x000000ffff907224 */ /* 0x000fe400078e008d */
[----:B------:R-:W-:Y:S02]  /*614d0*/  IMAD.MOV.U32 R145, RZ, RZ, R142 ;  /* 0x000000ffff917224 */ /* 0x000fe400078e008e */
[----:B------:R-:W-:Y:S02]  /*614e0*/  IMAD.MOV.U32 R147, RZ, RZ, R143 ;  /* 0x000000ffff937224 */ /* 0x000fe400078e008f */
[C---:B----4-:R-:W-:Y:S01]  /*614f0*/  HMMA.1688.F32.TF32 R140, R172.reuse, R8, R188 ;  /* 0x00000008ac8c723c */ /* 0x050fe200000810bc */
[----:B------:R-:W-:Y:S04]  /*61500*/  STL.64 [R1+0x360], R152 ;  /* 0x0003609801007387 */ /* 0x000fe80000100a00 */
[----:B------:R-:W-:Y:S04]  /*61510*/  STL.64 [R1+0x368], R154 ;  /* 0x0003689a01007387 */ /* 0x000fe80000100a00 */
[----:B------:R-:W-:Y:S04]  /*61520*/  STL [R1+0x3f24], R146 ;  /* 0x003f249201007387 */ /* 0x000fe80000100800 */
[----:B------:R-:W-:Y:S04]  /*61530*/  STL [R1+0x3f20], R144 ;  /* 0x003f209001007387 */ /* 0x000fe80000100800 */
[----:B------:R-:W-:Y:S04]  /*61540*/  STL [R1+0x3f1c], R145 ;  /* 0x003f1c9101007387 */ /* 0x000fe80000100800 */
[----:B------:R-:W-:Y:S04]  /*61550*/  STL [R1+0x3f18], R147 ;  /* 0x003f189301007387 */ /* 0x000fe80000100800 */
[----:B------:R-:W2:Y:S04]  /*61560*/  LDL.LU R164, [R1+0xfd0] ;  /* 0x000fd00001a47983 */ /* 0x000ea80000300800 */
[----:B------:R-:W-:Y:S04]  /*61570*/  STL.64 [R1+0x340], R140 ;  /* 0x0003408c01007387 */ /* 0x000fe80000100a00 */
[----:B------:R1:W-:Y:S04]  /*61580*/  STL.64 [R1+0x348], R142 ;  /* 0x0003488e01007387 */ /* 0x0003e80000100a00 */
        /* <DEDUP_REMOVED lines=14> */
[----:B------:R-:W3:Y:S01]  /*61670*/  LDL.LU R163, [R1+0xfcc] ;  /* 0x000fcc0001a37983 */ /* 0x000ee20000300800 */
[----:B-1----:R-:W-:-:S15]  /*61680*/  HMMA.1688.F32.TF32 R140, R172, R96, R184 ;  /* 0x00000060ac8c723c */ /* 0x002fde00000810b8 */
[----:B------:R-:W-:-:S08]  /*61690*/  NOP ;  /* 0x0000000000007918 */ /* 0x000fd00000000000 */
        /* <DEDUP_REMOVED lines=17> */
[----:B------:R-:W-:Y:S01]  /*617b0*/  MOV R145, R140 ;  /* 0x0000008c00917202 */ /* 0x000fe20000000f00 */
[----:B------:R-:W-:-:S04]  /*617c0*/  IMAD.MOV.U32 R147, RZ, RZ, R141 ;  /* 0x000000ffff937224 */ /* 0x000fc800078e008d */
[----:B------:R-:W-:Y:S04]  /*617d0*/  STL [R1+0x3f2c], R145 ;  /* 0x003f2c9101007387 */ /* 0x000fe80000100800 */
[----:B------:R-:W-:Y:S01]  /*617e0*/  STL [R1+0x3f28], R147 ;  /* 0x003f289301007387 */ /* 0x000fe20000100800 */
[----:B--2---:R-:W-:-:S15]  /*617f0*/  HMMA.1688.F32.TF32 R140, R172, R92, R164 ;  /* 0x0000005cac8c723c */ /* 0x004fde00000810a4 */
[----:B------:R-:W-:-:S08]  /*61800*/  NOP ;  /* 0x0000000000007918 */ /* 0x000fd00000000000 */
[----:B------:R4:W-:Y:S01]  /*61810*/  STL.64 [R1+0x320], R140 ;  /* 0x0003208c01007387 */ /* 0x0009e20000100a00 */
[----:B------:R-:W-:Y:S02]  /*61820*/  IMAD.MOV.U32 R146, RZ, RZ, R142 ;  /* 0x000000ffff927224 */ /* 0x000fe400078e008e */
[----:B------:R-:W-:Y:S02]  /*61830*/  IMAD.MOV.U32 R144, RZ, RZ, R143 ;  /* 0x000000ffff907224 */ /* 0x000fe400078e008f */
[----:B----4-:R-:W-:Y:S03]  /*61840*/  HMMA.1688.F32.TF32 R140, R172, R28, R180 ;  /* 0x0000001cac8c723c */ /* 0x010fe600000810b4 */
[----:B------:R-:W-:Y:S04]  /*61850*/  STL [R1+0x3f34], R144 ;  /* 0x003f349001007387 */ /* 0x000fe80000100800 */
[----:B------:R-:W-:-:S15]  /*61860*/  STL [R1+0x3f30], R146 ;  /* 0x003f309201007387 */ /* 0x000fde0000100800 */
[----:B------:R-:W-:-:S01]  /*61870*/  NOP ;  /* 0x0000000000007918 */ /* 0x000fc20000000000 */
[----:B------:R3:W-:Y:S01]  /*61880*/  STL.64 [R1+0x310], R140 ;  /* 0x0003108c01007387 */ /* 0x0007e20000100a00 */
[----:B------:R-:W-:Y:S02]  /*61890*/  IMAD.MOV.U32 R145, RZ, RZ, R142 ;  /* 0x000000ffff917224 */ /* 0x000fe400078e008e */
[----:B------:R-:W-:Y:S02]  /*618a0*/  IMAD.MOV.U32 R147, RZ, RZ, R143 ;  /* 0x000000ffff937224 */ /* 0x000fe400078e008f */
[C---:B---3--:R-:W-:Y:S01]  /*618b0*/  HMMA.1688.F32.TF32 R140, R172.reuse, R88, R156 ;  /* 0x00000058ac8c723c */ /* 0x048fe2000008109c */
[----:B------:R1:W-:Y:S04]  /*618c0*/  STL [R1+0x3f3c], R145 ;  /* 0x003f3c9101007387 */ /* 0x0003e80000100800 */
[----:B------:R2:W-:Y:S01]  /*618d0*/  STL [R1+0x3f38], R147 ;  /* 0x003f389301007387 */ /* 0x0005e20000100800 */
[----:B------:R-:W-:-:S15]  /*618e0*/  HMMA.1688.F32.TF32 R160, R172, R24, R160 ;  /* 0x00000018aca0723c */ /* 0x000fde00000810a0 */
[----:B------:R-:W-:-:S03]  /*618f0*/  NOP ;  /* 0x0000000000007918 */ /* 0x000fc60000000000 */
[----:B-1----:R-:W-:Y:S01]  /*61900*/  MOV R145, R140 ;  /* 0x0000008c00917202 */ /* 0x002fe20000000f00 */
[----:B--2---:R-:W-:Y:S02]  /*61910*/  IMAD.MOV.U32 R147, RZ, RZ, R141 ;  /* 0x000000ffff937224 */ /* 0x004fe400078e008d */
[----:B------:R-:W-:Y:S02]  /*61920*/  IMAD.MOV.U32 R144, RZ, RZ, R142 ;  /* 0x000000ffff907224 */ /* 0x000fe400078e008e */
[----:B------:R-:W-:Y:S02]  /*61930*/  IMAD.MOV.U32 R146, RZ, RZ, R143 ;  /* 0x000000ffff927224 */ /* 0x000fe400078e008f */
[C---:B------:R-:W-:Y:S06]  /*61940*/  HMMA.1688.F32.TF32 R140, R172.reuse, R80, R148 ;  /* 0x00000050ac8c723c */ /* 0x040fec0000081094 */
[----:B------:R-:W-:Y:S01]  /*61950*/  HMMA.1688.F32.TF32 R152, R172, R84, R152 ;  /* 0x00000054ac98723c */ /* 0x000fe20000081098 */
[----:B------:R-:W-:Y:S04]  /*61960*/  STL.64 [R1+0x300], R160 ;  /* 0x000300a001007387 */ /* 0x000fe80000100a00 */
[----:B------:R-:W-:Y:S04]  /*61970*/  STL.64 [R1+0x308], R162 ;  /* 0x000308a201007387 */ /* 0x000fe80000100a00 */
[----:B------:R1:W-:Y:S04]  /*61980*/  STL [R1+0x3f4c], R146 ;  /* 0x003f4c9201007387 */ /* 0x0003e80000100800 */
[----:B------:R2:W-:Y:S04]  /*61990*/  STL [R1+0x3f48], R144 ;  /* 0x003f489001007387 */ /* 0x0005e80000100800 */
[----:B------:R3:W-:Y:S01]  /*619a0*/  STL [R1+0x3f44], R145 ;  /* 0x003f449101007387 */ /* 0x0007e20000100800 */
[----:B-1----:R-:W-:-:S03]  /*619b0*/  IMAD.MOV.U32 R146, RZ, RZ, R140 ;  /* 0x000000ffff927224 */ /* 0x002fc600078e008c */
[----:B------:R1:W-:Y:S01]  /*619c0*/  STL [R1+0x3f40], R147 ;  /* 0x003f409301007387 */ /* 0x0003e20000100800 */
[----:B--2---:R-:W-:-:S03]  /*619d0*/  IMAD.MOV.U32 R144, RZ, RZ, R141 ;  /* 0x000000ffff907224 */ /* 0x004fc600078e008d */
[----:B------:R-:W-:Y:S01]  /*619e0*/  STL.64 [R1+0x2e0], R152 ;  /* 0x0002e09801007387 */ /* 0x000fe20000100a00 */
[----:B---3--:R-:W-:-:S03]  /*619f0*/  MOV R145, R142 ;  /* 0x0000008e00917202 */ /* 0x008fc60000000f00 */
[----:B------:R-:W-:Y:S01]  /*61a00*/  STL.64 [R1+0x2e8], R154 ;  /* 0x0002e89a01007387 */ /* 0x000fe20000100a00 */
[----:B-1----:R-:W-:-:S03]  /*61a10*/  IMAD.MOV.U32 R147, RZ, RZ, R143 ;  /* 0x000000ffff937224 */ /* 0x002fc600078e008f */
[----:B------:R-:W-:Y:S04]  /*61a20*/  STL [R1+0x3f5c], R146 ;  /* 0x003f5c9201007387 */ /* 0x000fe80000100800 */
[----:B------:R-:W-:Y:S04]  /*61a30*/  STL [R1+0x3f58], R144 ;  /* 0x003f589001007387 */ /* 0x000fe80000100800 */
[----:B------:R-:W-:Y:S01]  /*61a40*/  STL [R1+0x3f54], R145 ;  /* 0x003f549101007387 */ /* 0x000fe20000100800 */
[C---:B------:R-:W-:Y:S03]  /*61a50*/  HMMA.1688.F32.TF32 R140, R172.reuse, R72, R184 ;  /* 0x00000048ac8c723c */ /* 0x040fe600000810b8 */
[----:B------:R1:W-:Y:S04]  /*61a60*/  STL [R1+0x3f50], R147 ;  /* 0x003f509301007387 */ /* 0x0003e80000100800 */
[----:B------:R-:W2:Y:S01]  /*61a70*/  LDL.LU R164, [R1+0xf40] ;  /* 0x000f400001a47983 */ /* 0x000ea20000300800 */
[----:B-1----:R-:W-:-:S15]  /*61a80*/  HMMA.1688.F32.TF32 R144, R172, R76, R188 ;  /* 0x0000004cac90723c */ /* 0x002fde00000810bc */
[----:B------:R-:W-:-:S08]  /*61a90*/  NOP ;  /* 0x0000000000007918 */ /* 0x000fd00000000000 */
[----:B------:R-:W-:Y:S04]  /*61aa0*/  STL.64 [R1+0x2c0], R144 ;  /* 0x0002c09001007387 */ /* 0x000fe80000100a00 */
[----:B------:R-:W-:Y:S04]  /*61ab0*/  STL.64 [R1+0x2c8], R146 ;  /* 0x0002c89201007387 */ /* 0x000fe80000100a00 */
[----:B------:R1:W-:Y:S04]  /*61ac0*/  STL.64 [R1+0x2b0], R140 ;  /* 0x0002b08c01007387 */ /* 0x0003e80000100a00 */
[----:B------:R3:W-:Y:S04]  /*61ad0*/  STL.64 [R1+0x2b8], R142 ;  /* 0x0002b88e01007387 */ /* 0x0007e80000100a00 */
        /* <DEDUP_REMOVED lines=43> */
[C---:B--2---:R-:W-:Y:S06]  /*61d90*/  HMMA.1688.F32.TF32 R164, R172.reuse, R40, R164 ;  /* 0x00000028aca4723c */ /* 0x044fec00000810a4 */
[C---:B----4-:R-:W-:Y:S06]  /*61da0*/  HMMA.1688.F32.TF32 R140, R172.reuse, R60, R140 ;  /* 0x0000003cac8c723c */ /* 0x050fec000008108c */
[C---:B---3--:R-:W-:Y:S06]  /*61db0*/  HMMA.1688.F32.TF32 R188, R172.reuse, R68, R188 ;  /* 0x00000044acbc723c */ /* 0x048fec00000810bc */
[C---:B------:R-:W-:Y:S06]  /*61dc0*/  HMMA.1688.F32.TF32 R184, R172.reuse, R64, R184 ;  /* 0x00000040acb8723c */ /* 0x040fec00000810b8 */
[C---:B------:R-:W-:Y:S11]  /*61dd0*/  HMMA.1688.F32.TF32 R148, R172.reuse, R56, R148 ;  /* 0x00000038ac94723c */ /* 0x040ff60000081094 */
[----:B------:R1:W-:Y:S01]  /*61de0*/  STL.64 [R1+0x2a0], R188 ;  /* 0x0002a0bc01007387 */ /* 0x0003e20000100a00 */
[----:B------:R-:W-:Y:S01]  /*61df0*/  IMAD.MOV.U32 R146, RZ, RZ, R190 ;  /* 0x000000ffff927224 */ /* 0x000fe200078e00be */
[----:B------:R-:W-:Y:S02]  /*61e00*/  HMMA.1688.F32.TF32 R152, R172, R52, R152 ;  /* 0x00000034ac98723c */ /* 0x000fe40000081098 */
[----:B-1----:R-:W2:Y:S01]  /*61e10*/  LDL.LU.64 R188, [R1+0x4268] ;  /* 0x0042680001bc7983 */ /* 0x002ea20000300a00 */
[----:B------:R-:W-:-:S03]  /*61e20*/  IMAD.MOV.U32 R147, RZ, RZ, R141 ;  /* 0x000000ffff937224 */ /* 0x000fc600078e008d */
[----:B------:R-:W-:Y:S01]  /*61e30*/  HMMA.1688.F32.TF32 R156, R172, R48, R156 ;  /* 0x00000030ac9c723c */ /* 0x000fe2000008109c */
[----:B------:R-:W-:Y:S01]  /*61e40*/  IMAD.MOV.U32 R144, RZ, RZ, R191 ;  /* 0x000000ffff907224 */ /* 0x000fe200078e00bf */
[----:B------:R1:W-:Y:S01]  /*61e50*/  STL.64 [R1+0x290], R184 ;  /* 0x000290b801007387 */ /* 0x0003e20000100a00 */
[----:B------:R-:W-:-:S03]  /*61e60*/  IMAD.MOV.U32 R145, RZ, RZ, R140 ;  /* 0x000000ffff917224 */ /* 0x000fc600078e008c */
[C---:B------:R-:W-:Y:S01]  /*61e70*/  HMMA.1688.F32.TF32 R160, R172.reuse, R44, R160 ;  /* 0x0000002caca0723c */ /* 0x040fe200000810a0 */
[----:B------:R3:W-:Y:S04]  /*61e80*/  STL.64 [R1+0x298], R186 ;  /* 0x000298ba01007387 */ /* 0x0007e80000100a00 */
[----:B-1----:R-:W4:Y:S01]  /*61e90*/  LDL.LU.64 R184, [R1+0x4260] ;  /* 0x0042600001b87983 */ /* 0x002f220000300a00 */
[C---:B------:R-:W-:Y:S03]  /*61ea0*/  HMMA.1688.F32.TF32 R168, R172.reuse, R36, R168 ;  /* 0x00000024aca8723c */ /* 0x040fe600000810a8 */
[----:B------:R1:W-:Y:S04]  /*61eb0*/  STL.64 [R1+0x118], R142 ;  /* 0x0001188e01007387 */ /* 0x0003e80000100a00 */
[----:B------:R-:W-:Y:S01]  /*61ec0*/  STL.64 [R1+0x3f78], R146 ;  /* 0x003f789201007387 */ /* 0x000fe20000100a00 */
[----:B------:R-:W-:Y:S03]  /*61ed0*/  HMMA.1688.F32.TF32 R172, R172, R32, R176 ;  /* 0x00000020acac723c */ /* 0x000fe600000810b0 */
[----:B------:R-:W-:Y:S04]  /*61ee0*/  STL.64 [R1+0x3f70], R144 ;  /* 0x003f709001007387 */ /* 0x000fe80000100a00 */
[----:B------:R-:W-:Y:S04]  /*61ef0*/  STL.64 [R1+0x3d90], R150 ;  /* 0x003d909601007387 */ /* 0x000fe80000100a00 */
[----:B------:R1:W-:Y:S04]  /*61f00*/  STL.64 [R1+0x3d88], R148 ;  /* 0x003d889401007387 */ /* 0x0003e80000100a00 */
[----:B------:R-:W-:Y:S04]  /*61f10*/  STL.64 [R1+0x3da0], R154 ;  /* 0x003da09a01007387 */ /* 0x000fe80000100a00 */
[----:B------:R1:W-:Y:S04]  /*61f20*/  STL.64 [R1+0x3d98], R152 ;  /* 0x003d989801007387 */ /* 0x0003e80000100a00 */
[----:B------:R-:W-:Y:S04]  /*61f30*/  STL.64 [R1+0x3db0], R158 ;  /* 0x003db09e01007387 */ /* 0x000fe80000100a00 */
[----:B------:R-:W-:Y:S04]  /*61f40*/  STL.64 [R1+0x3da8], R156 ;  /* 0x003da89c01007387 */ /* 0x000fe80000100a00 */
[----:B------:R-:W-:Y:S04]  /*61f50*/  STL.64 [R1+0x3dc0], R162 ;  /* 0x003dc0a201007387 */ /* 0x000fe80000100a00 */
[----:B------:R1:W-:Y:S04]  /*61f60*/  STL.64 [R1+0x3db8], R160 ;  /* 0x003db8a001007387 */ /* 0x0003e80000100a00 */
[----:B------:R-:W-:Y:S04]  /*61f70*/  STL.64 [R1+0x3dd0], R166 ;  /* 0x003dd0a601007387 */ /* 0x000fe80000100a00 */
[----:B------:R-:W-:Y:S04]  /*61f80*/  STL.64 [R1+0x3dc8], R164 ;  /* 0x003dc8a401007387 */ /* 0x000fe80000100a00 */
[----:B------:R-:W-:Y:S04]  /*61f90*/  STL.64 [R1+0x3de0], R170 ;  /* 0x003de0aa01007387 */ /* 0x000fe80000100a00 */
[----:B------:R1:W-:Y:S01]  /*61fa0*/  STL.64 [R1+0x3dd8], R168 ;  /* 0x003dd8a801007387 */ /* 0x0003e20000100a00 */
[C---:B------:R-:W-:Y:S03]  /*61fb0*/  HMMA.1688.F32.TF32 R176, R232.reuse, R132, R180 ;  /* 0x00000084e8b0723c */ /* 0x040fe600000810b4 */
[----:B------:R-:W-:Y:S04]  /*61fc0*/  STL.64 [R1+0x3df0], R174 ;  /* 0x003df0ae01007387 */ /* 0x000fe80000100a00 */
[----:B------:R-:W-:Y:S04]  /*61fd0*/  STL.64 [R1+0x3de8], R172 ;  /* 0x003de8ac01007387 */ /* 0x000fe80000100a00 */
        /* <DEDUP_REMOVED lines=20> */
[----:B------:R-:W-:Y:S04]  /*62120*/  STL.64 [R1+0x3e00], R178 ;  /* 0x003e00b201007387 */ /* 0x000fe80000100a00 */
[----:B------:R-:W-:Y:S01]  /*62130*/  STL.64 [R1+0x3df8], R176 ;  /* 0x003df8b001007387 */ /* 0x000fe20000100a00 */
[----:B------:R-:W-:Y:S01]  /*62140*/  MOV R140, R218 ;  /* 0x000000da008c7202 */ /* 0x000fe20000000f00 */
[----:B------:R-:W-:Y:S01]  /*62150*/  IMAD.MOV.U32 R141, RZ, RZ, R219 ;  /* 0x000000ffff8d7224 */ /* 0x000fe200078e00db */
[C---:B----4-:R-:W-:Y:S06]  /*62160*/  HMMA.1688.F32.TF32 R184, R232.reuse, R124, R184 ;  /* 0x0000007ce8b8723c */ /* 0x050fec00000810b8 */
[----:B---3--:R-:W-:-:S15]  /*62170*/  HMMA.1688.F32.TF32 R180, R232, R128, R180 ;  /* 0x00000080e8b4723c */ /* 0x008fde00000810b4 */
[----:B------:R-:W-:-:S08]  /*62180*/  NOP ;  /* 0x0000000000007918 */ /* 0x000fd00000000000 */
[----:B------:R-:W-:Y:S04]  /*62190*/  STL.64 [R1+0x3e10], R182 ;  /* 0x003e10b601007387 */ /* 0x000fe80000100a00 */
[----:B------:R-:W-:Y:S04]  /*621a0*/  STL.64 [R1+0x3e08], R180 ;  /* 0x003e08b401007387 */ /* 0x000fe80000100a00 */
[----:B------:R-:W-:Y:S04]  /*621b0*/  STL.64 [R1+0x3e20], R186 ;  /* 0x003e20ba01007387 */ /* 0x000fe80000100a00 */
[----:B------:R-:W-:Y:S04]  /*621c0*/  STL.64 [R1+0x3e18], R184 ;  /* 0x003e18b801007387 */ /* 0x000fe80000100a00 */
[----:B------:R-:W3:Y:S04]  /*621d0*/  LDL.LU R218, [R1+0x4258] ;  /* 0x0042580001da7983 */ /* 0x000ee80000300800 */
[----:B------:R-:W3:Y:S01]  /*621e0*/  LDL.LU R219, [R1+0x4254] ;  /* 0x0042540001db7983 */ /* 0x000ee20000300800 */
[C---:B--2---:R-:W-:Y:S06]  /*621f0*/  HMMA.1688.F32.TF32 R188, R232.reuse, R120, R188 ;  /* 0x00000078e8bc723c */ /* 0x044fec00000810bc */
[C---:B------:R-:W-:Y:S06]  /*62200*/  HMMA.1688.F32.TF32 R192, R232.reuse, R116, R192 ;  /* 0x00000074e8c0723c */ /* 0x040fec00000810c0 */
[C---:B------:R-:W-:Y:S06]  /*62210*/  HMMA.1688.F32.TF32 R196, R232.reuse, R112, R196 ;  /* 0x00000070e8c4723c */ /* 0x040fec00000810c4 */
[C---:B------:R-:W-:Y:S06]  /*62220*/  HMMA.1688.F32.TF32 R200, R232.reuse, R108, R200 ;  /* 0x0000006ce8c8723c */ /* 0x040fec00000810c8 */
[----:B------:R-:W-:Y:S01]  /*62230*/  HMMA.1688.F32.TF32 R204, R232, R104, R204 ;  /* 0x00000068e8cc723c */ /* 0x000fe200000810cc */
[----:B-1----:R-:W-:-:S05]  /*62240*/  IMAD.MOV.U32 R142, RZ, RZ, R252 ;  /* 0x000000ffff8e7224 */ /* 0x002fca00078e00fc */
[----:B------:R-:W-:Y:S01]  /*62250*/  HMMA.1688.F32.TF32 R208, R232, R100, R208 ;  /* 0x00000064e8d0723c */ /* 0x000fe200000810d0 */
[----:B------:R-:W-:-:S05]  /*62260*/  IMAD.MOV.U32 R143, RZ, RZ, R3 ;  /* 0x000000ffff8f7224 */ /* 0x000fca00078e0003 */
[C---:B------:R-:W-:Y:S06]  /*62270*/  HMMA.1688.F32.TF32 R212, R232.reuse, R20, R212 ;  /* 0x00000014e8d4723c */ /* 0x040fec00000810d4 */
[C---:B------:R-:W-:Y:S01]  /*62280*/  HMMA.1688.F32.TF32 R220, R232.reuse, R12, R220 ;  /* 0x0000000ce8dc723c */ /* 0x040fe200000810dc */
[----:B------:R-:W-:Y:S05]  /*62290*/  STL.64 [R1+0x3e30], R190 ;  /* 0x003e30be01007387 */ /* 0x000fea0000100a00 */
[C---:B------:R-:W-:Y:S01]  /*622a0*/  HMMA.1688.F32.TF32 R224, R232.reuse, R8, R224 ;  /* 0x00000008e8e0723c */ /* 0x040fe200000810e0 */
[----:B------:R-:W-:Y:S05]  /*622b0*/  STL.64 [R1+0x3e28], R188 ;  /* 0x003e28bc01007387 */ /* 0x000fea0000100a00 */
[----:B------:R-:W-:Y:S01]  /*622c0*/  HMMA.1688.F32.TF32 R140, R232, R96, R140 ;  /* 0x00000060e88c723c */ /* 0x000fe2000008108c */
        /* <DEDUP_REMOVED lines=11> */
[----:B------:R-:W-:Y:S01]  /*62380*/  STL.64 [R1+0x3e88], R212 ;  /* 0x003e88d401007387 */ /* 0x000fe20000100a00 */
[----:B------:R-:W-:-:S02]  /*62390*/  IMAD.MOV.U32 R3, RZ, RZ, R142 ;  /* 0x000000ffff037224 */ /* 0x000fc400078e008e */
[----:B------:R-:W-:Y:S01]  /*623a0*/  IMAD.MOV.U32 R252, RZ, RZ, R143 ;  /* 0x000000fffffc7224 */ /* 0x000fe200078e008f */
[----:B---3--:R-:W-:-:S15]  /*623b0*/  HMMA.1688.F32.TF32 R216, R232, R16, R216 ;  /* 0x00000010e8d8723c */ /* 0x008fde00000810d8 */
[----:B------:R-:W-:-:S08]  /*623c0*/  NOP ;  /* 0x0000000000007918 */ /* 0x000fd00000000000 */
        /* <DEDUP_REMOVED lines=29> */
[----:B------:R-:W4:Y:S01]  /*625a0*/  LDL.LU R144, [R1+0xd90] ;  /* 0x000d900001907983 */ /* 0x000f220000300800 */
[----:B-1----:R-:W-:Y:S03]  /*625b0*/  HMMA.1688.F32.TF32 R140, R232, R92, R228 ;  /* 0x0000005ce88c723c */ /* 0x002fe600000810e4 */
[----:B------:R-:W4:Y:S04]  /*625c0*/  LDL.LU R145, [R1+0xd94] ;  /* 0x000d940001917983 */ /* 0x000f280000300800 */
[----:B------:R-:W4:Y:S04]  /*625d0*/  LDL.LU R146, [R1+0xd98] ;  /* 0x000d980001927983 */ /* 0x000f280000300800 */
[----:B------:R-:W4:Y:S04]  /*625e0*/  LDL.LU R147, [R1+0xd9c] ;  /* 0x000d9c0001937983 */ /* 0x000f280000300800 */
[----:B------:R-:W-:Y:S04]  /*625f0*/  LDS R228, [R2+UR7+0x43000] ;  /* 0x0430000702e47984 */ /* 0x000fe80008000800 */
[----:B------:R-:W-:Y:S04]  /*62600*/  LDS R230, [R2+UR7+0x43800] ;  /* 0x0438000702e67984 */ /* 0x000fe80008000800 */
[----:B------:R-:W-:Y:S01]  /*62610*/  LDS R229, [R6+UR7+0x43000] ;  /* 0x0430000706e57984 */ /* 0x000fe20008000800 */
[----:B------:R-:W-:Y:S01]  /*62620*/  MOV R21, R140 ;  /* 0x0000008c00157202 */ /* 0x000fe20000000f00 */
[----:B------:R-:W-:-:S02]  /*62630*/  IMAD.MOV.U32 R20, RZ, RZ, R141 ;  /* 0x000000ffff147224 */ /* 0x000fc400078e008d */
[----:B------:R-:W4:Y:S01]  /*62640*/  LDL.LU R140, [R1+0xd80] ;  /* 0x000d8000018c7983 */ /* 0x000f220000300800 */
[----:B------:R-:W-:Y:S02]  /*62650*/  IMAD.MOV.U32 R17, RZ, RZ, R142 ;  /* 0x000000ffff117224 */ /* 0x000fe400078e008e */
[----:B------:R-:W-:Y:S01]  /*62660*/  IMAD.MOV.U32 R16, RZ, RZ, R143 ;  /* 0x000000ffff107224 */ /* 0x000fe200078e008f */
[----:B------:R-:W4:Y:S04]  /*62670*/  LDL.LU R141, [R1+0xd84] ;  /* 0x000d8400018d7983 */ /* 0x000f280000300800 */
[----:B------:R-:W4:Y:S04]  /*62680*/  LDL.LU R142, [R1+0xd88] ;  /* 0x000d8800018e7983 */ /* 0x000f280000300800 */
[----:B------:R-:W4:Y:S04]  /*62690*/  LDL.LU R143, [R1+0xd8c] ;  /* 0x000d8c00018f7983 */ /* 0x000f280000300800 */
[----:B------:R-:W4:Y:S04]  /*626a0*/  LDL.LU R156, [R1+0xd70] ;  /* 0x000d7000019c7983 */ /* 0x000f280000300800 */
[----:B------:R-:W4:Y:S04]  /*626b0*/  LDL.LU R157, [R1+0xd74] ;  /* 0x000d7400019d7983 */ /* 0x000f280000300800 */
[----:B------:R-:W4:Y:S04]  /*626c0*/  LDL.LU R158, [R1+0xd78] ;  /* 0x000d7800019e7983 */ /* 0x000f280000300800 */
[----:B------:R-:W4:Y:S04]  /*626d0*/  LDL.LU R159, [R1+0xd7c] ;  /* 0x000d7c00019f7983 */ /* 0x000f280000300800 */
[----:B------:R-:W1:Y:S01]  /*626e0*/  LDS R231, [R6+UR7+0x43800] ;  /* 0x0438000706e77984 */ /* 0x000e620008000800 */
[C---:B--2---:R-:W-:Y:S06]  /*626f0*/  HMMA.1688.F32.TF32 R148, R232.reuse, R28, R148 ;  /* 0x0000001ce894723c */ /* 0x044fec0000081094 */
[----:B---3--:R-:W-:-:S15]  /*62700*/  HMMA.1688.F32.TF32 R168, R232, R24, R168 ;  /* 0x00000018e8a8723c */ /* 0x008fde00000810a8 */
[----:B------:R-:W-:-:S03]  /*62710*/  NOP ;  /* 0x0000000000007918 */ /* 0x000fc60000000000 */
[----:B------:R-:W-:Y:S01]  /*62720*/  IMAD.MOV.U32 R220, RZ, RZ, R148 ;  /* 0x000000ffffdc7224 */ /* 0x000fe200078e0094 */
[----:B------:R-:W-:Y:S01]  /*62730*/  MOV R222, R150 ;  /* 0x0000009600de7202 */ /* 0x000fe20000000f00 */
[----:B------:R-:W-:Y:S01]  /*62740*/  IMAD.MOV.U32 R223, RZ, RZ, R151 ;  /* 0x000000ffffdf7224 */ /* 0x000fe200078e0097 */
[----:B------:R-:W2:Y:S01]  /*62750*/  LDL.LU R148, [R1+0xd50] ;  /* 0x000d500001947983 */ /* 0x000ea20000300800 */
[----:B------:R-:W-:-:S03]  /*62760*/  IMAD.MOV.U32 R221, RZ, RZ, R149 ;  /* 0x000000ffffdd7224 */ /* 0x000fc600078e0095 */
[----:B------:R-:W2:Y:S04]  /*62770*/  LDL.LU R149, [R1+0xd54] ;  /* 0x000d540001957983 */ /* 0x000ea80000300800 */
[----:B------:R-:W2:Y:S04]  /*62780*/  LDL.LU R150, [R1+0xd58] ;  /* 0x000d580001967983 */ /* 0x000ea80000300800 */
[----:B------:R-:W2:Y:S01]  /*62790*/  LDL.LU R151, [R1+0xd5c] ;  /* 0x000d5c0001977983 */ /* 0x000ea20000300800 */
[----:B------:R-:W-:Y:S02]  /*627a0*/  IMAD.MOV.U32 R13, RZ, RZ, R168 ;  /* 0x000000ffff0d7224 */ /* 0x000fe400078e00a8 */
[----:B------:R-:W-:-:S02]  /*627b0*/  IMAD.MOV.U32 R12, RZ, RZ, R169 ;  /* 0x000000ffff0c7224 */ /* 0x000fc400078e00a9 */
[----:B------:R-:W-:Y:S02]  /*627c0*/  IMAD.MOV.U32 R9, RZ, RZ, R170 ;  /* 0x000000ffff097224 */ /* 0x000fe400078e00aa */
[----:B------:R-:W-:Y:S02]  /*627d0*/  IMAD.MOV.U32 R8, RZ, RZ, R171 ;  /* 0x000000ffff087224 */ /* 0x000fe400078e00ab */
[C---:B----4-:R-:W-:Y:S06]  /*627e0*/  HMMA.1688.F32.TF32 R168, R232.reuse, R88, R164 ;  /* 0x00000058e8a8723c */ /* 0x050fec00000810a4 */
[C---:B------:R-:W-:Y:S06]  /*627f0*/  HMMA.1688.F32.TF32 R164, R232.reuse, R84, R160 ;  /* 0x00000054e8a4723c */ /* 0x040fec00000810a0 */
[C---:B------:R-:W-:Y:S01]  /*62800*/  HMMA.1688.F32.TF32 R160, R232.reuse, R80, R144 ;  /* 0x00000050e8a0723c */ /* 0x040fe20000081090 */
[----:B------:R-:W-:Y:S04]  /*62810*/  STL.64 [R1+0x3ec0], R222 ;  /* 0x003ec0de01007387 */ /* 0x000fe80000100a00 */
[----:B------:R-:W-:Y:S06]  /*62820*/  STL.64 [R1+0x3eb8], R220 ;  /* 0x003eb8dc01007387 */ /* 0x000fec0000100a00 */
[----:B------:R-:W-:Y:S04]  /*62830*/  STL.64 [R1+0xdb0], R168 ;  /* 0x000db0a801007387 */ /* 0x000fe80000100a00 */
[----:B------:R-:W-:Y:S04]  /*62840*/  STL.64 [R1+0xdb8], R170 ;  /* 0x000db8aa01007387 */ /* 0x000fe80000100a00 */
[----:B------:R-:W3:Y:S04]  /*62850*/  LDL.LU R144, [R1+0xd40] ;  /* 0x000d400001907983 */ /* 0x000ee80000300800 */
[----:B------:R-:W-:Y:S04]  /*62860*/  STL.64 [R1+0xda0], R164 ;  /* 0x000da0a401007387 */ /* 0x000fe80000100a00 */
[----:B------:R-:W-:Y:S04]  /*62870*/  STL.64 [R1+0xda8], R166 ;  /* 0x000da8a601007387 */ /* 0x000fe80000100a00 */
[----:B------:R-:W-:Y:S04]  /*62880*/  STL.64 [R1+0xd90], R160 ;  /* 0x000d90a001007387 */ /* 0x000fe80000100a00 */
[----:B------:R-:W-:Y:S04]  /*62890*/  STL.64 [R1+0xd98], R162 ;  /* 0x000d98a201007387 */ /* 0x000fe80000100a00 */
[----:B------:R-:W3:Y:S01]  /*628a0*/  LDL.LU R145, [R1+0xd44] ;  /* 0x000d440001917983 */ /* 0x000ee20000300800 */
[----:B------:R-:W-:Y:S03]  /*628b0*/  HMMA.1688.F32.TF32 R140, R232, R76, R140 ;  /* 0x0000004ce88c723c */ /* 0x000fe6000008108c */
[----:B------:R-:W3:Y:S04]  /*628c0*/  LDL.LU R146, [R1+0xd48] ;  /* 0x000d480001927983 */ /* 0x000ee80000300800 */
[----:B------:R-:W3:-:S15]  /*628d0*/  LDL.LU R147, [R1+0xd4c] ;  /* 0x000d4c0001937983 */ /* 0x000ede0000300800 */
[----:B------:R-:W-:-:S01]  /*628e0*/  NOP ;  /* 0x0000000000007918 */ /* 0x000fc20000000000 */
[----:B------:R4:W-:Y:S01]  /*628f0*/  STL.64 [R1+0xd88], R142 ;  /* 0x000d888e01007387 */ /* 0x0009e20000100a00 */
[----:B------:R-:W-:Y:S01]  /*62900*/  MOV R120, R140 ;  /* 0x0000008c00787202 */ /* 0x000fe20000000f00 */
[----:B------:R-:W-:Y:S02]  /*62910*/  IMAD.MOV.U32 R121, RZ, RZ, R141 ;  /* 0x000000ffff797224 */ /* 0x000fe400078e008d */
[----:B------:R-:W3:Y:S04]  /*62920*/  LDL.LU R140, [R1+0xd30] ;  /* 0x000d3000018c7983 */ /* 0x000ee80000300800 */
[----:B------:R-:W3:Y:S04]  /*62930*/  LDL.LU R141, [R1+0xd34] ;  /* 0x000d3400018d7983 */ /* 0x000ee80000300800 */
[----:B----4-:R-:W4:Y:S04]  /*62940*/  LDL.LU R142, [R1+0xd38] ;  /* 0x000d3800018e7983 */ /* 0x010f280000300800 */
[----:B------:R-:W4:Y:S01]  /*62950*/  LDL.LU R143, [R1+0xd3c] ;  /* 0x000d3c00018f7983 */ /* 0x000f220000300800 */
[C---:B------:R-:W-:Y:S06]  /*62960*/  HMMA.1688.F32.TF32 R152, R232.reuse, R68, R152 ;  /* 0x00000044e898723c */ /* 0x040fec0000081098 */
[----:B------:R-:W-:Y:S01]  /*62970*/  HMMA.1688.F32.TF32 R156, R232, R72, R156 ;  /* 0x00000048e89c723c */ /* 0x000fe2000008109c */
[----:B------:R1:W-:Y:S04]  /*62980*/  STL [R1+0x3d14], R121 ;  /* 0x003d147901007387 */ /* 0x0003e80000100800 */
[----:B------:R1:W-:-:S13]  /*62990*/  STL [R1+0x3d10], R120 ;  /* 0x003d107801007387 */ /* 0x0003da0000100800 */
[----:B------:R-:W-:Y:S02]  /*629a0*/  IMAD.MOV.U32 R125, RZ, RZ, R153 ;  /* 0x000000ffff7d7224 */ /* 0x000fe400078e0099 */
[----:B------:R-:W-:Y:S02]  /*629b0*/  IMAD.MOV.U32 R124, RZ, RZ, R152 ;  /* 0x000000ffff7c7224 */ /* 0x000fe400078e0098 */
[----:B-1----:R-:W-:Y:S01]  /*629c0*/  IMAD.MOV.U32 R121, RZ, RZ, R154 ;  /* 0x000000ffff797224 */ /* 0x002fe200078e009a */
[----:B------:R1:W-:Y:S01]  /*629d0*/  STL.64 [R1+0xd70], R156 ;  /* 0x000d709c01007387 */ /* 0x0003e20000100a00 */
[----:B------:R-:W-:-:S03]  /*629e0*/  IMAD.MOV.U32 R120, RZ, RZ, R155 ;  /* 0x000000ffff787224 */ /* 0x000fc600078e009b */
[----:B------:R1:W-:Y:S04]  /*629f0*/  STL.64 [R1+0xd78], R158 ;  /* 0x000d789e01007387 */ /* 0x0003e80000100a00 */
[----:B------:R-:W-:Y:S04]  /*62a00*/  STL [R1+0x3d24], R125 ;  /* 0x003d247d01007387 */ /* 0x000fe80000100800 */
[----:B------:R-:W-:Y:S04]  /*62a10*/  STL [R1+0x3d20], R124 ;  /* 0x003d207c01007387 */ /* 0x000fe80000100800 */
[----:B------:R-:W-:Y:S04]  /*62a20*/  STL [R1+0x3d1c], R121 ;  /* 0x003d1c7901007387 */ /* 0x000fe80000100800 */
[----:B------:R-:W-:Y:S01]  /*62a30*/  STL [R1+0x3d18], R120 ;  /* 0x003d187801007387 */ /* 0x000fe20000100800 */
[----:B--2---:R-:W-:-:S15]  /*62a40*/  HMMA.1688.F32.TF32 R148, R232, R64, R148 ;  /* 0x00000040e894723c */ /* 0x004fde0000081094 */
[----:B------:R-:W-:-:S08]  /*62a50*/  NOP ;  /* 0x0000000000007918 */ /* 0x000fd00000000000 */
[----:B------:R2:W-:Y:S01]  /*62a60*/  STL [R1+0xd50], R148 ;  /* 0x000d509401007387 */ /* 0x0005e20000100800 */
[----:B------:R-:W-:Y:S01]  /*62a70*/  IMAD.MOV.U32 R113, RZ, RZ, R151 ;  /* 0x000000ffff717224 */ /* 0x000fe200078e0097 */
[----:B------:R-:W-:Y:S01]  /*62a80*/  MOV R117, R149 ;  /* 0x0000009500757202 */ /* 0x000fe20000000f00 */
[----:B------:R-:W-:Y:S01]  /*62a90*/  IMAD.MOV.U32 R116, RZ, RZ, R150 ;  /* 0x000000ffff747224 */ /* 0x000fe200078e0096 */
[----:B-1----:R-:W2:Y:S04]  /*62aa0*/  LDL.LU R156, [R1+0xe40] ;  /* 0x000e4000019c7983 */ /* 0x002ea80000300800 */
[----:B------:R-:W2:Y:S04]  /*62ab0*/  LDL.LU R157, [R1+0xe44] ;  /* 0x000e4400019d7983 */ /* 0x000ea80000300800 */
[----:B------:R-:W2:Y:S04]  /*62ac0*/  LDL.LU R158, [R1+0xe48] ;  /* 0x000e4800019e7983 */ /* 0x000ea80000300800 */
[----:B------:R-:W2:Y:S04]  /*62ad0*/  LDL.LU R159, [R1+0xe4c] ;  /* 0x000e4c00019f7983 */ /* 0x000ea80000300800 */
[----:B------:R-:W-:Y:S04]  /*62ae0*/  STL [R1+0x3d30], R113 ;  /* 0x003d307101007387 */ /* 0x000fe80000100800 */
[----:B------:R-:W-:Y:S04]  /*62af0*/  STL [R1+0x3d2c], R116 ;  /* 0x003d2c7401007387 */ /* 0x000fe80000100800 */
[----:B------:R-:W-:Y:S01]  /*62b00*/  STL [R1+0x3d28], R117 ;  /* 0x003d287501007387 */ /* 0x000fe20000100800 */
[----:B---3--:R-:W-:-:S15]  /*62b10*/  HMMA.1688.F32.TF32 R144, R232, R60, R144 ;  /* 0x0000003ce890723c */ /* 0x008fde0000081090 */
[----:B------:R-:W-:-:S08]  /*62b20*/  NOP ;  /* 0x0000000000007918 */ /* 0x000fd00000000000 */
[----:B------:R1:W-:Y:S01]  /*62b30*/  STL.64 [R1+0xd48], R146 ;  /* 0x000d489201007387 */ /* 0x0003e20000100a00 */
[----:B------:R-:W-:Y:S02]  /*62b40*/  IMAD.MOV.U32 R129, RZ, RZ, R145 ;  /* 0x000000ffff817224 */ /* 0x000fe400078e0091 */
[----:B------:R-:W-:Y:S01]  /*62b50*/  IMAD.MOV.U32 R128, RZ, RZ, R144 ;  /* 0x000000ffff807224 */ /* 0x000fe200078e0090 */
[----:B------:R-:W3:Y:S04]  /*62b60*/  LDL.LU R152, [R1+0xe30] ;  /* 0x000e300001987983 */ /* 0x000ee80000300800 */
[----:B------:R-:W3:Y:S01]  /*62b70*/  LDL.LU R153, [R1+0xe34] ;  /* 0x000e340001997983 */ /* 0x000ee20000300800 */
[----:B----4-:R-:W-:Y:S03]  /*62b80*/  HMMA.1688.F32.TF32 R140, R232, R56, R140 ;  /* 0x00000038e88c723c */ /* 0x010fe6000008108c */
[----:B------:R-:W3:Y:S04]  /*62b90*/  LDL.LU R154, [R1+0xe38] ;  /* 0x000e3800019a7983 */ /* 0x000ee80000300800 */
[----:B------:R-:W3:Y:S04]  /*62ba0*/  LDL.LU R155, [R1+0xe3c] ;  /* 0x000e3c00019b7983 */ /* 0x000ee80000300800 */
[----:B------:R-:W-:Y:S04]  /*62bb0*/  STL [R1+0x3d38], R129 ;  /* 0x003d388101007387 */ /* 0x000fe80000100800 */
[----:B------:R-:W-:Y:S04]  /*62bc0*/  STL [R1+0x3d34], R128 ;  /* 0x003d348001007387 */ /* 0x000fe80000100800 */
[----:B--2---:R-:W2:Y:S04]  /*62bd0*/  LDL.LU R148, [R1+0xe20] ;  /* 0x000e200001947983 */ /* 0x004ea80000300800 */
[----:B------:R-:W2:Y:S04]  /*62be0*/  LDL.LU R149, [R1+0xe24] ;  /* 0x000e240001957983 */ /* 0x000ea80000300800 */
[----:B------:R-:W2:Y:S04]  /*62bf0*/  LDL.LU R150, [R1+0xe28] ;  /* 0x000e280001967983 */ /* 0x000ea80000300800 */
[----:B------:R-:W2:Y:S01]  /*62c00*/  LDL.LU R151, [R1+0xe2c] ;  /* 0x000e2c0001977983 */ /* 0x000ea20000300800 */
[----:B------:R-:W-:-:S03]  /*62c10*/  IMAD.MOV.U32 R125, RZ, RZ, R140 ;  /* 0x000000ffff7d7224 */ /* 0x000fc600078e008c */
[----:B------:R-:W4:Y:S01]  /*62c20*/  LDL.LU R144, [R1+0xe10] ;  /* 0x000e100001907983 */ /* 0x000f220000300800 */
[----:B------:R-:W-:-:S03]  /*62c30*/  MOV R124, R141 ;  /* 0x0000008d007c7202 */ /* 0x000fc60000000f00 */
[----:B------:R-:W4:Y:S01]  /*62c40*/  LDL.LU R145, [R1+0xe14] ;  /* 0x000e140001917983 */ /* 0x000f220000300800 */
[----:B------:R-:W-:-:S03]  /*62c50*/  IMAD.MOV.U32 R121, RZ, RZ, R142 ;  /* 0x000000ffff797224 */ /* 0x000fc600078e008e */
[----:B-1----:R-:W4:Y:S01]  /*62c60*/  LDL.LU R146, [R1+0xe18] ;  /* 0x000e180001927983 */ /* 0x002f220000300800 */
[----:B------:R-:W-:-:S03]  /*62c70*/  IMAD.MOV.U32 R120, RZ, RZ, R143 ;  /* 0x000000ffff787224 */ /* 0x000fc600078e008f */
[----:B------:R-:W4:Y:S04]  /*62c80*/  LDL.LU R147, [R1+0xe1c] ;  /* 0x000e1c0001937983 */ /* 0x000f280000300800 */
[----:B------:R-:W4:Y:S04]  /*62c90*/  LDL.LU R140, [R1+0xe00] ;  /* 0x000e0000018c7983 */ /* 0x000f280000300800 */
[----:B------:R-:W4:Y:S04]  /*62ca0*/  LDL.LU R141, [R1+0xe04] ;  /* 0x000e0400018d7983 */ /* 0x000f280000300800 */
[----:B------:R-:W4:Y:S04]  /*62cb0*/  LDL.LU R142, [R1+0xe08] ;  /* 0x000e0800018e7983 */ /* 0x000f280000300800 */
[----:B------:R-:W4:Y:S04]  /*62cc0*/  LDL.LU R143, [R1+0xe0c] ;  /* 0x000e0c00018f7983 */ /* 0x000f280000300800 */
[----:B------:R-:W-:Y:S04]  /*62cd0*/  STL [R1+0x3d48], R120 ;  /* 0x003d487801007387 */ /* 0x000fe80000100800 */
[----:B------:R-:W-:Y:S04]  /*62ce0*/  STL [R1+0x3d44], R121 ;  /* 0x003d447901007387 */ /* 0x000fe80000100800 */
[----:B------:R-:W-:Y:S04]  /*62cf0*/  STL [R1+0x3d40], R124 ;  /* 0x003d407c01007387 */ /* 0x000fe80000100800 */
[----:B------:R1:W-:Y:S01]  /*62d00*/  STL [R1+0x3d3c], R125 ;  /* 0x003d3c7d01007387 */ /* 0x0003e20000100800 */
[----:B------:R-:W-:-:S15]  /*62d10*/  HMMA.1688.F32.TF32 R156, R232, R52, R156 ;  /* 0x00000034e89c723c */ /* 0x000fde000008109c */
        /* <DEDUP_REMOVED lines=8> */
[----:B------:R4:W-:Y:S01]  /*62da0*/  STL [R1+0x3d4c], R132 ;  /* 0x003d4c8401007387 */ /* 0x0009e20000100800 */
[C---:B---3--:R-:W-:Y:S06]  /*62db0*/  HMMA.1688.F32.TF32 R152, R232.reuse, R48, R152 ;  /* 0x00000030e898723c */ /* 0x048fec0000081098 */
[----:B--2---:R-:W-:-:S15]  /*62dc0*/  HMMA.1688.F32.TF32 R148, R232, R44, R148 ;  /* 0x0000002ce894723c */ /* 0x004fde0000081094 */
[----:B------:R-:W-:-:S03]  /*62dd0*/  NOP ;  /* 0x0000000000007918 */ /* 0x000fc60000000000 */
[----:B------:R-:W-:Y:S02]  /*62de0*/  IMAD.MOV.U32 R105, RZ, RZ, R155 ;  /* 0x000000ffff697224 */ /* 0x000fe400078e009b */
[----:B------:R-:W-:Y:S02]  /*62df0*/  IMAD.MOV.U32 R108, RZ, RZ, R154 ;  /* 0x000000ffff6c7224 */ /* 0x000fe400078e009a */
[----:B------:R-:W-:Y:S02]  /*62e00*/  IMAD.MOV.U32 R109, RZ, RZ, R153 ;  /* 0x000000ffff6d7224 */ /* 0x000fe400078e0099 */
[----:B------:R-:W-:Y:S01]  /*62e10*/  IMAD.MOV.U32 R112, RZ, RZ, R152 ;  /* 0x000000ffff707224 */ /* 0x000fe200078e0098 */
[----:B------:R-:W-:Y:S04]  /*62e20*/  STL [R1+0x3d68], R105 ;  /* 0x003d686901007387 */ /* 0x000fe80000100800 */
[----:B------:R-:W-:Y:S04]  /*62e30*/  STL [R1+0x3d64], R108 ;  /* 0x003d646c01007387 */ /* 0x000fe80000100800 */
[----:B------:R-:W-:Y:S04]  /*62e40*/  STL [R1+0x3d60], R109 ;  /* 0x003d606d01007387 */ /* 0x000fe80000100800 */
[----:B------:R-:W-:Y:S01]  /*62e50*/  STL [R1+0x3d5c], R112 ;  /* 0x003d5c7001007387 */ /* 0x000fe20000100800 */
[----:B-1----:R-:W-:Y:S01]  /*62e60*/  IMAD.MOV.U32 R125, RZ, RZ, R148 ;  /* 0x000000ffff7d7224 */ /* 0x002fe200078e0094 */
[C---:B----4-:R-:W-:Y:S04]  /*62e70*/  HMMA.1688.F32.TF32 R140, R232.reuse, R36, R140 ;  /* 0x00000024e88c723c */ /* 0x050fe8000008108c */
[----:B------:R1:W-:Y:S04]  /*62e80*/  STL [R1+0x3d6c], R125 ;  /* 0x003d6c7d01007387 */ /* 0x0003e80000100800 */
[----:B------:R-:W2:Y:S04]  /*62e90*/  LDL.LU R168, [R1+0xd20] ;  /* 0x000d200001a87983 */ /* 0x000ea80000300800 */
[----:B------:R-:W2:Y:S04]  /*62ea0*/  LDL.LU R169, [R1+0xd24] ;  /* 0x000d240001a97983 */ /* 0x000ea80000300800 */
[----:B------:R-:W2:Y:S04]  /*62eb0*/  LDL.LU R170, [R1+0xd28] ;  /* 0x000d280001aa7983 */ /* 0x000ea80000300800 */
[----:B------:R-:W2:Y:S04]  /*62ec0*/  LDL.LU R171, [R1+0xd2c] ;  /* 0x000d2c0001ab7983 */ /* 0x000ea80000300800 */
[----:B------:R-:W3:Y:S04]  /*62ed0*/  LDL.LU R164, [R1+0xd10] ;  /* 0x000d100001a47983 */ /* 0x000ee80000300800 */
[----:B------:R-:W3:Y:S04]  /*62ee0*/  LDL.LU R165, [R1+0xd14] ;  /* 0x000d140001a57983 */ /* 0x000ee80000300800 */
[----:B------:R-:W3:Y:S01]  /*62ef0*/  LDL.LU R166, [R1+0xd18] ;  /* 0x000d180001a67983 */ /* 0x000ee20000300800 */
[----:B------:R-:W-:Y:S03]  /*62f00*/  HMMA.1688.F32.TF32 R144, R232, R40, R144 ;  /* 0x00000028e890723c */ /* 0x000fe60000081090 */
[----:B------:R-:W3:Y:S04]  /*62f10*/  LDL.LU R167, [R1+0xd1c] ;  /* 0x000d1c0001a77983 */ /* 0x000ee80000300800 */
[----:B------:R-:W4:Y:S04]  /*62f20*/  LDL.LU R160, [R1+0xd00] ;  /* 0x000d000001a07983 */ /* 0x000f280000300800 */
[----:B------:R-:W4:Y:S04]  /*62f30*/  LDL.LU R161, [R1+0xd04] ;  /* 0x000d040001a17983 */ /* 0x000f280000300800 */
[----:B------:R-:W4:Y:S04]  /*62f40*/  LDL.LU R162, [R1+0xd08] ;  /* 0x000d080001a27983 */ /* 0x000f280000300800 */
[----:B------:R-:W4:Y:S01]  /*62f50*/  LDL.LU R163, [R1+0xd0c] ;  /* 0x000d0c0001a37983 */ /* 0x000f220000300800 */
[----:B------:R-:W-:-:S03]  /*62f60*/  MOV R129, R149 ;  /* 0x0000009500817202 */ /* 0x000fc60000000f00 */
        /* <DEDUP_REMOVED lines=9> */
[----:B------:R-:W4:Y:S01]  /*63000*/  LDL.LU R148, [R1+0xce0] ;  /* 0x000ce00001947983 */ /* 0x000f220000300800 */
[----:B------:R-:W-:-:S03]  /*63010*/  IMAD.MOV.U32 R151, RZ, RZ, R126 ;  /* 0x000000ffff977224 */ /* 0x000fc600078e007e */
[----:B------:R-:W4:Y:S01]  /*63020*/  LDL.LU R122, [R1+0x4250] ;  /* 0x00425000017a7983 */ /* 0x000f220000300800 */
[----:B------:R-:W-:-:S03]  /*63030*/  IMAD.MOV.U32 R140, RZ, RZ, R127 ;  /* 0x000000ffff8c7224 */ /* 0x000fc600078e007f */
[----:B------:R-:W4:Y:S01]  /*63040*/  LDL.LU R123, [R1+0x424c] ;  /* 0x00424c00017b7983 */ /* 0x000f220000300800 */
[----:B------:R-:W-:-:S03]  /*63050*/  IMAD.MOV.U32 R101, RZ, RZ, R141 ;  /* 0x000000ffff657224 */ /* 0x000fc600078e008d */
[----:B------:R-:W3:Y:S01]  /*63060*/  LDL.LU R126, [R1+0x4248] ;  /* 0x00424800017e7983 */ /* 0x000ee20000300800 */
[----:B------:R-:W-:-:S03]  /*63070*/  IMAD.MOV.U32 R100, RZ, RZ, R142 ;  /* 0x000000ffff647224 */ /* 0x000fc600078e008e */
[----:B------:R-:W3:Y:S01]  /*63080*/  LDL.LU R127, [R1+0x4244] ;  /* 0x00424400017f7983 */ /* 0x000ee20000300800 */
[----:B------:R-:W-:Y:S02]  /*63090*/  IMAD.MOV.U32 R141, RZ, RZ, R130 ;  /* 0x000000ffff8d7224 */ /* 0x000fe400078e0082 */
[----:B------:R-:W-:Y:S01]  /*630a0*/  IMAD.MOV.U32 R142, RZ, RZ, R131 ;  /* 0x000000ffff8e7224 */ /* 0x000fe200078e0083 */
[----:B------:R-:W4:Y:S04]  /*630b0*/  LDL.LU R130, [R1+0x4240] ;  /* 0x0042400001827983 */ /* 0x000f280000300800 */
[----:B------:R-:W4:Y:S01]  /*630c0*/  LDL.LU R131, [R1+0x423c] ;  /* 0x00423c0001837983 */ /* 0x000f220000300800 */
[----:B------:R-:W-:Y:S02]  /*630d0*/  IMAD.MOV.U32 R97, RZ, RZ, R143 ;  /* 0x000000ffff617224 */ /* 0x000fe400078e008f */
[----:B------:R-:W-:Y:S01]  /*630e0*/  IMAD.MOV.U32 R132, RZ, RZ, R144 ;  /* 0x000000ffff847224 */ /* 0x000fe200078e0090 */
[----:B------:R-:W-:Y:S01]  /*630f0*/  MOV R144, R135 ;  /* 0x0000008700907202 */ /* 0x000fe20000000f00 */
[----:B------:R-:W-:-:S02]  /*63100*/  IMAD.MOV.U32 R143, RZ, RZ, R134 ;  /* 0x000000ffff8f7224 */ /* 0x000fc400078e0086 */
[----:B------:R-:W4:Y:S04]  /*63110*/  LDL.LU R134, [R1+0x4238] ;  /* 0x0042380001867983 */ /* 0x000f280000300800 */
[----:B------:R-:W4:Y:S01]  /*63120*/  LDL.LU R135, [R1+0x4234] ;  /* 0x0042340001877983 */ /* 0x000f220000300800 */
[----:B------:R-:W-:Y:S01]  /*63130*/  IMAD.MOV.U32 R120, RZ, RZ, R145 ;  /* 0x000000ffff787224 */ /* 0x000fe200078e0091 */
[----:B------:R-:W-:Y:S01]  /*63140*/  MOV R124, R147 ;  /* 0x00000093007c7202 */ /* 0x000fe20000000f00 */
[----:B------:R-:W-:Y:S02]  /*63150*/  IMAD.MOV.U32 R121, RZ, RZ, R146 ;  /* 0x000000ffff797224 */ /* 0x000fe400078e0092 */
[----:B------:R-:W-:Y:S02]  /*63160*/  IMAD.MOV.U32 R145, RZ, RZ, R5 ;  /* 0x000000ffff917224 */ /* 0x000fe400078e0005 */
[----:B------:R-:W-:-:S02]  /*63170*/  IMAD.MOV.U32 R146, RZ, RZ, R4 ;  /* 0x000000ffff927224 */ /* 0x000fc400078e0004 */
[----:B------:R-:W-:Y:S01]  /*63180*/  IMAD.MOV.U32 R147, RZ, RZ, R0 ;  /* 0x000000ffff937224 */ /* 0x000fe200078e0000 */
[C---:B------:R-:W-:Y:S06]  /*63190*/  HMMA.1688.F32.TF32 R140, R228.reuse, R114, R140 ;  /* 0x00000072e48c723c */ /* 0x040fec000008108c */
[----:B------:R-:W-:-:S15]  /*631a0*/  HMMA.1688.F32.TF32 R144, R228, R118, R144 ;  /* 0x00000076e490723c */ /* 0x000fde0000081090 */
[----:B------:R-:W-:-:S03]  /*631b0*/  NOP ;  /* 0x0000000000007918 */ /* 0x000fc60000000000 */
[----:B------:R-:W-:Y:S01]  /*631c0*/  IMAD.MOV.U32 R41, RZ, RZ, R140 ;  /* 0x000000ffff297224 */ /* 0x000fe200078e008c */
[----:B------:R-:W-:Y:S01]  /*631d0*/  MOV R37, R142 ;  /* 0x0000008e00257202 */ /* 0x000fe20000000f00 */
[----:B------:R-:W-:Y:S02]  /*631e0*/  IMAD.MOV.U32 R40, RZ, RZ, R141 ;  /* 0x000000ffff287224 */ /* 0x000fe400078e008d */
[----:B------:R-:W-:Y:S02]  /*631f0*/  IMAD.MOV.U32 R140, RZ, RZ, R110 ;  /* 0x000000ffff8c7224 */ /* 0x000fe400078e006e */
[----:B------:R-:W4:Y:S01]  /*63200*/  LDL.LU R110, [R1+0x4230] ;  /* 0x00423000016e7983 */ /* 0x000f220000300800 */
[----:B------:R-:W-:Y:S02]  /*63210*/  IMAD.MOV.U32 R141, RZ, RZ, R22 ;  /* 0x000000ffff8d7224 */ /* 0x000fe400078e0016 */
[----:B------:R-:W-:Y:S01]  /*63220*/  IMAD.MOV.U32 R36, RZ, RZ, R143 ;  /* 0x000000ffff247224 */ /* 0x000fe200078e008f */
[----:B------:R-:W4:Y:S01]  /*63230*/  LDL.LU R22, [R1+0x422c] ;  /* 0x00422c0001167983 */ /* 0x000f220000300800 */
[----:B------:R-:W-:-:S02]  /*63240*/  IMAD.MOV.U32 R142, RZ, RZ, R19 ;  /* 0x000000ffff8e7224 */ /* 0x000fc400078e0013 */
[----:B------:R-:W-:Y:S01]  /*63250*/  IMAD.MOV.U32 R143, RZ, RZ, R18 ;  /* 0x000000ffff8f7224 */ /* 0x000fe200078e0012 */
[----:B------:R-:W4:Y:S01]  /*63260*/  LDL.LU R19, [R1+0x4228] ;  /* 0x0042280001137983 */ /* 0x000f220000300800 */
[----:B------:R-:W-:-:S03]  /*63270*/  IMAD.MOV.U32 R29, RZ, RZ, R146 ;  /* 0x000000ffff1d7224 */ /* 0x000fc600078e0092 */
[----:B------:R-:W4:Y:S01]  /*63280*/  LDL.LU R18, [R1+0x4224] ;  /* 0x0042240001127983 */ /* 0x000f220000300800 */
[----:B------:R-:W-:Y:S02]  /*63290*/  IMAD.MOV.U32 R28, RZ, RZ, R147 ;  /* 0x000000ffff1c7224 */ /* 0x000fe400078e0093 */
[----:B------:R-:W-:Y:S02]  /*632a0*/  IMAD.MOV.U32 R146, RZ, RZ, R11 ;  /* 0x000000ffff927224 */ /* 0x000fe400078e000b */
[----:B------:R-:W-:Y:S01]  /*632b0*/  IMAD.MOV.U32 R147, RZ, RZ, R10 ;  /* 0x000000ffff937224 */ /* 0x000fe200078e000a */
[----:B--2---:R-:W-:Y:S01]  /*632c0*/  HMMA.1688.F32.TF32 R168, R232, R32, R168 ;  /* 0x00000020e8a8723c */ /* 0x004fe200000810a8 */
[----:B------:R-:W-:Y:S01]  /*632d0*/  LOP3.LUT R159, R2, 0x60, RZ, 0x3c, !PT ;  /* 0x00000060029f7812 */ /* 0x000fe200078e3cff */
[----:B------:R-:W-:Y:S04]  /*632e0*/  LDS R232, [R7+UR7+0x43000] ;  /* 0x0430000707e87984 */ /* 0x000fe80008000800 */
[----:B------:R-:W-:Y:S01]  /*632f0*/  LDS R234, [R7+UR7+0x43800] ;  /* 0x0438000707ea7984 */ /* 0x000fe20008000800 */
[----:B------:R-:W-:Y:S01]  /*63300*/  MOV R33, R144 ;  /* 0x0000009000217202 */ /* 0x000fe20000000f00 */
[----:B------:R-:W-:Y:S01]  /*63310*/  IMAD.MOV.U32 R32, RZ, RZ, R145 ;  /* 0x000000ffff207224 */ /* 0x000fe200078e0091 */
[----:B------:R-:W-:Y:S01]  /*63320*/  MOV R144, R15 ;  /* 0x0000000f00907202 */ /* 0x000fe20000000f00 */
[----:B------:R-:W-:Y:S01]  /*63330*/  IMAD.MOV.U32 R145, RZ, RZ, R14 ;  /* 0x000000ffff917224 */ /* 0x000fe200078e000e */
[----:B------:R-:W2:Y:S04]  /*63340*/  LDL.LU R15, [R1+0x4220] ;  /* 0x00422000010f7983 */ /* 0x000ea80000300800 */
[----:B------:R-:W2:Y:S04]  /*63350*/  LDL.LU R14, [R1+0x421c] ;  /* 0x00421c00010e7983 */ /* 0x000ea80000300800 */
[----:B------:R-:W2:Y:S04]  /*63360*/  LDL.LU R11, [R1+0x4218] ;  /* 0x00421800010b7983 */ /* 0x000ea80000300800 */
[----:B------:R-:W2:Y:S01]  /*63370*/  LDL.LU R10, [R1+0x4214] ;  /* 0x00421400010a7983 */ /* 0x000ea20000300800 */
[C---:B---3--:R-:W-:Y:S06]  /*63380*/  HMMA.1688.F32.TF32 R152, R228.reuse, R126, R152 ;  /* 0x0000007ee498723c */ /* 0x048fec0000081098 */
[C---:B----4-:R-:W-:Y:S06]  /*63390*/  HMMA.1688.F32.TF32 R160, R228.reuse, R130, R160 ;  /* 0x00000082e4a0723c */ /* 0x050fec00000810a0 */
[C---:B------:R-:W-:Y:S06]  /*633a0*/  HMMA.1688.F32.TF32 R164, R228.reuse, R134, R164 ;  /* 0x00000086e4a4723c */ /* 0x040fec00000810a4 */
[----:B------:R-:W-:Y:S06]  /*633b0*/  HMMA.1688.F32.TF32 R148, R228, R122, R148 ;  /* 0x0000007ae494723c */ /* 0x000fec0000081094 */
[----:B------:R-:W-:Y:S01]  /*633c0*/  IMAD.MOV.U32 R88, RZ, RZ, R152 ;  /* 0x000000ffff587224 */ /* 0x000fe200078e0098 */
[----:B------:R-:W-:Y:S01]  /*633d0*/  MOV R84, R154 ;  /* 0x0000009a00547202 */ /* 0x000fe20000000f00 */
[----:B------:R-:W-:Y:S01]  /*633e0*/  IMAD.MOV.U32 R85, RZ, RZ, R153 ;  /* 0x000000ffff557224 */ /* 0x000fe200078e0099 */
[----:B------:R-:W-:Y:S01]  /*633f0*/  MOV R116, R170 ;  /* 0x000000aa00747202 */ /* 0x000fe20000000f00 */
[----:B------:R-:W-:Y:S01]  /*63400*/  IMAD.MOV.U32 R152, RZ, RZ, R99 ;  /* 0x000000ffff987224 */ /* 0x000fe200078e0063 */
[----:B------:R-:W-:Y:S01]  /*63410*/  MOV R154, R95 ;  /* 0x0000005f009a7202 */ /* 0x000fe20000000f00 */
[----:B------:R-:W3:Y:S01]  /*63420*/  LDL.LU R99, [R1+0x4210] ;  /* 0x0042100001637983 */ /* 0x000ee20000300800 */
[----:B------:R-:W-:Y:S01]  /*63430*/  IMAD.MOV.U32 R153, RZ, RZ, R98 ;  /* 0x000000ffff997224 */ /* 0x000fe200078e0062 */
[----:B-1----:R-:W-:Y:S01]  /*63440*/  MOV R125, R160 ;  /* 0x000000a0007d7202 */ /* 0x002fe20000000f00 */
[----:B------:R-:W-:Y:S01]  /*63450*/  IMAD.MOV.U32 R25, RZ, RZ, R155 ;  /* 0x000000ffff197224 */ /* 0x000fe200078e009b */
[----:B------:R-:W4:Y:S01]  /*63460*/  LDL.LU R98, [R1+0x420c] ;  /* 0x00420c0001627983 */ /* 0x000f220000300800 */
[----:B------:R-:W-:-:S02]  /*63470*/  IMAD.MOV.U32 R155, RZ, RZ, R94 ;  /* 0x000000ffff9b7224 */ /* 0x000fc400078e005e */
[----:B------:R-:W-:Y:S01]  /*63480*/  IMAD.MOV.U32 R105, RZ, RZ, R161 ;  /* 0x000000ffff697224 */ /* 0x000fe200078e00a1 */
[----:B------:R-:W4:Y:S01]  /*63490*/  LDL.LU R95, [R1+0x4208] ;  /* 0x00420800015f7983 */ /* 0x000f220000300800 */
[----:B------:R-:W-:Y:S02]  /*634a0*/  IMAD.MOV.U32 R160, RZ, RZ, R31 ;  /* 0x000000ffffa07224 */ /* 0x000fe400078e001f */
[----:B------:R-:W-:Y:S01]  /*634b0*/  IMAD.MOV.U32 R108, RZ, RZ, R162 ;  /* 0x000000ffff6c7224 */ /* 0x000fe200078e00a2 */
[----:B------:R-:W4:Y:S01]  /*634c0*/  LDL.LU R94, [R1+0x4204] ;  /* 0x00420400015e7983 */ /* 0x000f220000300800 */
[----:B------:R-:W-:Y:S02]  /*634d0*/  IMAD.MOV.U32 R161, RZ, RZ, R30 ;  /* 0x000000ffffa17224 */ /* 0x000fe400078e001e */
[----:B------:R-:W-:Y:S01]  /*634e0*/  IMAD.MOV.U32 R109, RZ, RZ, R163 ;  /* 0x000000ffff6d7224 */ /* 0x000fe200078e00a3 */
[----:B------:R-:W4:Y:S01]  /*634f0*/  LDL.LU R31, [R1+0x4200] ;  /* 0x00420000011f7983 */ /* 0x000f220000300800 */
[----:B------:R-:W-:-:S02]  /*63500*/  IMAD.MOV.U32 R162, RZ, RZ, R91 ;  /* 0x000000ffffa27224 */ /* 0x000fc400078e005b */
[----:B------:R-:W-:Y:S01]  /*63510*/  IMAD.MOV.U32 R163, RZ, RZ, R90 ;  /* 0x000000ffffa37224 */ /* 0x000fe200078e005a */
[----:B------:R-:W4:Y:S04]  /*63520*/  LDL.LU R30, [R1+0x41fc] ;  /* 0x0041fc00011e7983 */ /* 0x000f280000300800 */
[----:B------:R-:W4:Y:S04]  /*63530*/  LDL.LU R91, [R1+0x41f8] ;  /* 0x0041f800015b7983 */ /* 0x000f280000300800 */
[----:B------:R-:W4:Y:S04]  /*63540*/  LDL.LU R90, [R1+0x41f4] ;  /* 0x0041f400015a7983 */ /* 0x000f280000300800 */
[----:B------:R-:W4:Y:S04]  /*63550*/  LDL.LU R192, [R1+0xcb0] ;  /* 0x000cb00001c07983 */ /* 0x000f280000300800 */
[----:B------:R-:W4:Y:S04]  /*63560*/  LDL.LU R193, [R1+0xcb4] ;  /* 0x000cb40001c17983 */ /* 0x000f280000300800 */
[----:B------:R-:W4:Y:S01]  /*63570*/  LDL.LU R194, [R1+0xcb8] ;  /* 0x000cb80001c27983 */ /* 0x000f220000300800 */
[----:B------:R-:W-:-:S03]  /*63580*/  IMAD.MOV.U32 R96, RZ, RZ, R164 ;  /* 0x000000ffff607224 */ /* 0x000fc600078e00a4 */
[----:B------:R-:W4:Y:S01]  /*63590*/  LDL.LU R195, [R1+0xcbc] ;  /* 0x000cbc0001c37983 */ /* 0x000f220000300800 */
[----:B------:R-:W-:-:S03]  /*635a0*/  IMAD.MOV.U32 R93, RZ, RZ, R165 ;  /* 0x000000ffff5d7224 */ /* 0x000fc600078e00a5 */
[----:B------:R-:W4:Y:S01]  /*635b0*/  LDL.LU R188, [R1+0xca0] ;  /* 0x000ca00001bc7983 */ /* 0x000f220000300800 */
[----:B------:R-:W-:-:S03]  /*635c0*/  MOV R164, R26 ;  /* 0x0000001a00a47202 */ /* 0x000fc60000000f00 */
[----:B------:R-:W4:Y:S01]  /*635d0*/  LDL.LU R189, [R1+0xca4] ;  /* 0x000ca40001bd7983 */ /* 0x000f220000300800 */
[----:B------:R-:W-:-:S03]  /*635e0*/  IMAD.MOV.U32 R165, RZ, RZ, R27 ;  /* 0x000000ffffa57224 */ /* 0x000fc600078e001b */
[----:B------:R-:W4:Y:S04]  /*635f0*/  LDL.LU R190, [R1+0xca8] ;  /* 0x000ca80001be7983 */ /* 0x000f280000300800 */
[----:B------:R-:W4:Y:S04]  /*63600*/  LDL.LU R191, [R1+0xcac] ;  /* 0x000cac0001bf7983 */ /* 0x000f280000300800 */
[----:B------:R-:W4:Y:S04]  /*63610*/  LDL.LU R26, [R1+0x41f0] ;  /* 0x0041f000011a7983 */ /* 0x000f280000300800 */
[----:B------:R-:W4:Y:S01]  /*63620*/  LDL.LU R27, [R1+0x41ec] ;  /* 0x0041ec00011b7983 */ /* 0x000f220000300800 */
[----:B------:R-:W-:-:S02]  /*63630*/  IMAD.MOV.U32 R92, RZ, RZ, R166 ;  /* 0x000000ffff5c7224 */ /* 0x000fc400078e00a6 */
[----:B------:R-:W-:Y:S01]  /*63640*/  IMAD.MOV.U32 R89, RZ, RZ, R167 ;  /* 0x000000ffff597224 */ /* 0x000fe200078e00a7 */
[----:B------:R-:W-:Y:S01]  /*63650*/  MOV R174, R18 ;  /* 0x0000001200ae7202 */ /* 0x000fe20000000f00 */
[----:B------:R-:W-:Y:S01]  /*63660*/  IMAD.MOV.U32 R166, RZ, RZ, R86 ;  /* 0x000000ffffa67224 */ /* 0x000fe200078e0056 */
[----:B------:R-:W-:Y:S01]  /*63670*/  LDS R233, [R159+UR7+0x43000] ;  /* 0x043000079fe97984 */ /* 0x000fe20008000800 */
[----:B------:R-:W-:-:S03]  /*63680*/  IMAD.MOV.U32 R167, RZ, RZ, R87 ;  /* 0x000000ffffa77224 */ /* 0x000fc600078e0057 */
[----:B------:R-:W4:Y:S04]  /*63690*/  LDL.LU R86, [R1+0x41e8] ;  /* 0x0041e80001567983 */ /* 0x000f280000300800 */
[----:B------:R-:W4:Y:S01]  /*636a0*/  LDL.LU R87, [R1+0x41e4] ;  /* 0x0041e40001577983 */ /* 0x000f220000300800 */
[----:B------:R-:W-:Y:S02]  /*636b0*/  IMAD.MOV.U32 R112, RZ, RZ, R168 ;  /* 0x000000ffff707224 */ /* 0x000fe400078e00a8 */
[----:B------:R-:W-:Y:S01]  /*636c0*/  IMAD.MOV.U32 R175, RZ, RZ, R19 ;  /* 0x000000ffffaf7224 */ /* 0x000fe200078e0013 */
[----:B------:R-:W1:Y:S01]  /*636d0*/  LDS R235, [R159+UR7+0x43800] ;  /* 0x043800079feb7984 */ /* 0x000e620008000800 */
[----:B--2---:R-:W-:Y:S02]  /*636e0*/  IMAD.MOV.U32 R173, RZ, RZ, R15 ;  /* 0x000000ffffad7224 */ /* 0x004fe400078e000f */
[----:B------:R-:W-:-:S02]  /*636f0*/  IMAD.MOV.U32 R172, RZ, RZ, R14 ;  /* 0x000000ffffac7224 */ /* 0x000fc400078e000e */
[----:B------:R-:W-:Y:S02]  /*63700*/  IMAD.MOV.U32 R179, RZ, RZ, R11 ;  /* 0x000000ffffb37224 */ /* 0x000fe400078e000b */
[----:B------:R-:W-:Y:S02]  /*63710*/  IMAD.MOV.U32 R178, RZ, RZ, R10 ;  /* 0x000000ffffb27224 */ /* 0x000fe400078e000a */
[----:B---3--:R-:W-:Y:S01]  /*63720*/  IMAD.MOV.U32 R177, RZ, RZ, R99 ;  /* 0x000000ffffb17224 */ /* 0x008fe200078e0063 */
[----:B----4-:R-:W-:Y:S01]  /*63730*/  MOV R176, R98 ;  /* 0x0000006200b07202 */ /* 0x010fe20000000f00 */
[----:B------:R-:W-:Y:S02]  /*63740*/  IMAD.MOV.U32 R183, RZ, RZ, R95 ;  /* 0x000000ffffb77224 */ /* 0x000fe400078e005f */
[----:B------:R-:W-:Y:S02]  /*63750*/  IMAD.MOV.U32 R182, RZ, RZ, R94 ;  /* 0x000000ffffb67224 */ /* 0x000fe400078e005e */
[----:B------:R-:W-:-:S02]  /*63760*/  IMAD.MOV.U32 R181, RZ, RZ, R31 ;  /* 0x000000ffffb57224 */ /* 0x000fc400078e001f */
[----:B------:R-:W-:Y:S02]  /*63770*/  IMAD.MOV.U32 R180, RZ, RZ, R30 ;  /* 0x000000ffffb47224 */ /* 0x000fe400078e001e */
[----:B------:R-:W-:Y:S02]  /*63780*/  IMAD.MOV.U32 R185, RZ, RZ, R91 ;  /* 0x000000ffffb97224 */ /* 0x000fe400078e005b */
[----:B------:R-:W-:Y:S02]  /*63790*/  IMAD.MOV.U32 R184, RZ, RZ, R90 ;  /* 0x000000ffffb87224 */ /* 0x000fe400078e005a */
[----:B------:R-:W2:Y:S04]  /*637a0*/  LDL.LU R90, [R1+0x41e0] ;  /* 0x0041e000015a7983 */ /* 0x000ea80000300800 */
[----:B------:R-:W2:Y:S01]  /*637b0*/  LDL.LU R91, [R1+0x41dc] ;  /* 0x0041dc00015b7983 */ /* 0x000ea20000300800 */
[----:B------:R-:W-:-:S03]  /*637c0*/  MOV R186, R26 ;  /* 0x0000001a00ba7202 */ /* 0x000fc60000000f00 */
[----:B------:R-:W3:Y:S01]  /*637d0*/  LDL.LU R26, [R1+0x41d8] ;  /* 0x0041d800011a7983 */ /* 0x000ee20000300800 */
[----:B------:R-:W-:-:S03]  /*637e0*/  IMAD.MOV.U32 R187, RZ, RZ, R27 ;  /* 0x000000ffffbb7224 */ /* 0x000fc600078e001b */
        /* <DEDUP_REMOVED lines=13> */
[----:B------:R-:W4:Y:S01]  /*638c0*/  LDL.LU R18, [R1+0x41a8] ;  /* 0x0041a80001127983 */ /* 0x000f220000300800 */
[----:B------:R-:W-:-:S03]  /*638d0*/  IMAD.MOV.U32 R169, RZ, RZ, R110 ;  /* 0x000000ffffa97224 */ /* 0x000fc600078e006e */
[----:B------:R-:W4:Y:S01]  /*638e0*/  LDL.LU R19, [R1+0x41a4] ;  /* 0x0041a40001137983 */ /* 0x000f220000300800 */
[----:B------:R-:W-:Y:S02]  /*638f0*/  IMAD.MOV.U32 R133, RZ, RZ, R171 ;  /* 0x000000ffff857224 */ /* 0x000fe400078e00ab */
[----:B------:R-:W-:Y:S01]  /*63900*/  IMAD.MOV.U32 R170, RZ, RZ, R111 ;  /* 0x000000ffffaa7224 */ /* 0x000fe200078e006f */
[----:B------:R-:W4:Y:S01]  /*63910*/  LDL.LU R22, [R1+0x41a0] ;  /* 0x0041a00001167983 */ /* 0x000f220000300800 */
[----:B------:R-:W-:Y:S01]  /*63920*/  IMAD.MOV.U32 R24, RZ, RZ, R148 ;  /* 0x000000ffff187224 */ /* 0x000fe200078e0094 */
[----:B------:R-:W-:Y:S01]  /*63930*/  MOV R148, R107 ;  /* 0x0000006b00947202 */ /* 0x000fe20000000f00 */
[----:B------:R-:W-:Y:S01]  /*63940*/  IMAD.MOV.U32 R171, RZ, RZ, R106 ;  /* 0x000000ffffab7224 */ /* 0x000fe200078e006a */
[----:B------:R-:W4:Y:S04]  /*63950*/  LDL.LU R110, [R1+0x419c] ;  /* 0x00419c00016e7983 */ /* 0x000f280000300800 */
[----:B------:R-:W4:Y:S04]  /*63960*/  LDL.LU R111, [R1+0x4198] ;  /* 0x00419800016f7983 */ /* 0x000f280000300800 */
[----:B------:R-:W4:Y:S04]  /*63970*/  LDL.LU R106, [R1+0x4194] ;  /* 0x00419400016a7983 */ /* 0x000f280000300800 */
[----:B------:R-:W4:Y:S01]  /*63980*/  LDL.LU R107, [R1+0x4190] ;  /* 0x00419000016b7983 */ /* 0x000f220000300800 */
[----:B------:R-:W-:-:S02]  /*63990*/  IMAD.MOV.U32 R5, RZ, RZ, R149 ;  /* 0x000000ffff057224 */ /* 0x000fc400078e0095 */
[----:B------:R-:W-:Y:S02]  /*639a0*/  IMAD.MOV.U32 R4, RZ, RZ, R150 ;  /* 0x000000ffff047224 */ /* 0x000fe400078e0096 */
[----:B------:R-:W-:Y:S02]  /*639b0*/  IMAD.MOV.U32 R0, RZ, RZ, R151 ;  /* 0x000000ffff007224 */ /* 0x000fe400078e0097 */
[----:B------:R-:W-:Y:S02]  /*639c0*/  IMAD.MOV.U32 R149, RZ, RZ, R23 ;  /* 0x000000ffff957224 */ /* 0x000fe400078e0017 */
[----:B------:R-:W-:Y:S01]  /*639d0*/  IMAD.MOV.U32 R150, RZ, RZ, R102 ;  /* 0x000000ffff967224 */ /* 0x000fe200078e0066 */
[C---:B------:R-:W-:Y:S01]  /*639e0*/  HMMA.1688.F32.TF32 R140, R228.reuse, R86, R140 ;  /* 0x00000056e48c723c */ /* 0x040fe2000008108c */
[----:B------:R-:W-:Y:S01]  /*639f0*/  IMAD.MOV.U32 R151, RZ, RZ, R103 ;  /* 0x000000ffff977224 */ /* 0x000fe200078e0067 */
        /* <DEDUP_REMOVED lines=8> */
[C---:B------:R-:W-:Y:S06]  /*63a80*/  HMMA.1688.F32.TF32 R168, R228.reuse, R10, R168 ;  /* 0x0000000ae4a8723c */ /* 0x040fec00000810a8 */
[----:B------:R-:W-:-:S15]  /*63a90*/  HMMA.1688.F32.TF32 R172, R228, R14, R172 ;  /* 0x0000000ee4ac723c */ /* 0x000fde00000810ac */
[----:B------:R-:W-:-:S08]  /*63aa0*/  NOP ;  /* 0x0000000000007918 */ /* 0x000fd00000000000 */
        /* <DEDUP_REMOVED lines=8> */
[----:B------:R-:W-:Y:S04]  /*63b30*/  STL.64 [R1+0xc30], R152 ;  /* 0x000c309801007387 */ /* 0x000fe80000100a00 */
[----:B------:R-:W-:Y:S01]  /*63b40*/  STL.64 [R1+0xc38], R154 ;  /* 0x000c389a01007387 */ /* 0x000fe20000100a00 */
[----:B--2---:R-:W-:-:S03]  /*63b50*/  MOV R160, R47 ;  /* 0x0000002f00a07202 */ /* 0x004fc60000000f00 */
[----:B------:R-:W-:Y:S04]  /*63b60*/  STL.64 [R1+0xc20], R148 ;  /* 0x000c209401007387 */ /* 0x000fe80000100a00 */
[----:B------:R-:W-:Y:S04]  /*63b70*/  STL.64 [R1+0xc28], R150 ;  /* 0x000c289601007387 */ /* 0x000fe80000100a00 */
[----:B------:R2:W-:Y:S01]  /*63b80*/  STL.64 [R1+0xc10], R144 ;  /* 0x000c109001007387 */ /* 0x0005e20000100a00 */
[----:B------:R-:W-:-:S03]  /*63b90*/  IMAD.MOV.U32 R161, RZ, RZ, R46 ;  /* 0x000000ffffa17224 */ /* 0x000fc600078e002e */
[----:B------:R4:W-:Y:S01]  /*63ba0*/  STL.64 [R1+0xc18], R146 ;  /* 0x000c189201007387 */ /* 0x0009e20000100a00 */
[----:B---3--:R-:W-:-:S03]  /*63bb0*/  IMAD.MOV.U32 R162, RZ, RZ, R59 ;  /* 0x000000ffffa27224 */ /* 0x008fc600078e003b */
[----:B------:R-:W3:Y:S01]  /*63bc0*/  LDL.LU R47, [R1+0x4180] ;  /* 0x00418000012f7983 */ /* 0x000ee20000300800 */
[----:B------:R-:W-:-:S03]  /*63bd0*/  IMAD.MOV.U32 R163, RZ, RZ, R58 ;  /* 0x000000ffffa37224 */ /* 0x000fc600078e003a */
[----:B------:R1:W-:Y:S01]  /*63be0*/  STL.64 [R1+0xc00], R140 ;  /* 0x000c008c01007387 */ /* 0x0003e20000100a00 */
[----:B------:R-:W-:-:S03]  /*63bf0*/  IMAD.MOV.U32 R164, RZ, RZ, R55 ;  /* 0x000000ffffa47224 */ /* 0x000fc600078e0037 */
[----:B------:R3:W-:Y:S01]  /*63c00*/  STL.64 [R1+0xc08], R142 ;  /* 0x000c088e01007387 */ /* 0x0007e20000100a00 */
[----:B------:R-:W-:-:S03]  /*63c10*/  IMAD.MOV.U32 R165, RZ, RZ, R54 ;  /* 0x000000ffffa57224 */ /* 0x000fc600078e0036 */
[----:B------:R-:W3:Y:S01]  /*63c20*/  LDL.LU R46, [R1+0x417c] ;  /* 0x00417c00012e7983 */ /* 0x000ee20000300800 */
[----:B------:R-:W-:-:S03]  /*63c30*/  MOV R166, R78 ;  /* 0x0000004e00a67202 */ /* 0x000fc60000000f00 */
        /* <DEDUP_REMOVED lines=14> */
[----:B------:R-:W3:Y:S01]  /*63d20*/  LDL.LU R42, [R1+0x4154] ;  /* 0x00415400012a7983 */ /* 0x000ee20000300800 */
[----:B------:R-:W-:Y:S03]  /*63d30*/  HMMA.1688.F32.TF32 R188, R228, R106, R188 ;  /* 0x0000006ae4bc723c */ /* 0x000fe600000810bc */
[----:B--2---:R-:W2:Y:S04]  /*63d40*/  LDL.LU R144, [R1+0xb50] ;  /* 0x000b500001907983 */ /* 0x004ea80000300800 */
[----:B------:R-:W2:Y:S04]  /*63d50*/  LDL.LU R145, [R1+0xb54] ;  /* 0x000b540001917983 */ /* 0x000ea80000300800 */
[----:B----4-:R-:W2:Y:S04]  /*63d60*/  LDL.LU R146, [R1+0xb58] ;  /* 0x000b580001927983 */ /* 0x010ea80000300800 */
[----:B------:R-:W2:Y:S04]  /*63d70*/  LDL.LU R147, [R1+0xb5c] ;  /* 0x000b5c0001937983 */ /* 0x000ea80000300800 */
[----:B------:R-:W4:Y:S04]  /*63d80*/  LDL.LU R148, [R1+0xb60] ;  /* 0x000b600001947983 */ /* 0x000f280000300800 */
[----:B------:R-:W4:Y:S01]  /*63d90*/  LDL.LU R149, [R1+0xb64] ;  /* 0x000b640001957983 */ /* 0x000f220000300800 */
[----:B------:R-:W-:-:S03]  /*63da0*/  IMAD.MOV.U32 R57, RZ, RZ, R188 ;  /* 0x000000ffff397224 */ /* 0x000fc600078e00bc */
[----:B------:R-:W4:Y:S01]  /*63db0*/  LDL.LU R150, [R1+0xb68] ;  /* 0x000b680001967983 */ /* 0x000f220000300800 */
[----:B------:R-:W-:-:S03]  /*63dc0*/  IMAD.MOV.U32 R56, RZ, RZ, R189 ;  /* 0x000000ffff387224 */ /* 0x000fc600078e00bd */
[----:B------:R-:W4:Y:S01]  /*63dd0*/  LDL.LU R151, [R1+0xb6c] ;  /* 0x000b6c0001977983 */ /* 0x000f220000300800 */
[----:B------:R-:W-:-:S03]  /*63de0*/  IMAD.MOV.U32 R53, RZ, RZ, R190 ;  /* 0x000000ffff357224 */ /* 0x000fc600078e00be */
[----:B------:R-:W2:Y:S01]  /*63df0*/  LDL.LU R188, [R1+0xb70] ;  /* 0x000b700001bc7983 */ /* 0x000ea20000300800 */
[----:B------:R-:W-:Y:S01]  /*63e00*/  IMAD.MOV.U32 R52, RZ, RZ, R191 ;  /* 0x000000ffff347224 */ /* 0x000fe200078e00bf */
[C---:B------:R-:W-:Y:S02]  /*63e10*/  HMMA.1688.F32.TF32 R192, R228.reuse, R110, R192 ;  /* 0x0000006ee4c0723c */ /* 0x040fe400000810c0 */
[----:B------:R-:W2:Y:S04]  /*63e20*/  LDL.LU R189, [R1+0xb74] ;  /* 0x000b740001bd7983 */ /* 0x000ea80000300800 */
[----:B------:R-:W2:Y:S04]  /*63e30*/  LDL.LU R190, [R1+0xb78] ;  /* 0x000b780001be7983 */ /* 0x000ea80000300800 */
[----:B------:R-:W2:Y:S04]  /*63e40*/  LDL.LU R191, [R1+0xb7c] ;  /* 0x000b7c0001bf7983 */ /* 0x000ea80000300800 */
[----:B------:R-:W4:Y:S04]  /*63e50*/  LDL.LU R196, [R1+0xb90] ;  /* 0x000b900001c47983 */ /* 0x000f280000300800 */
[----:B------:R-:W4:Y:S04]  /*63e60*/  LDL.LU R197, [R1+0xb94] ;  /* 0x000b940001c57983 */ /* 0x000f280000300800 */
[----:B------:R-:W4:Y:S01]  /*63e70*/  LDL.LU R198, [R1+0xb98] ;  /* 0x000b980001c67983 */ /* 0x000f220000300800 */
[C---:B------:R-:W-:Y:S03]  /*63e80*/  HMMA.1688.F32.TF32 R176, R228.reuse, R18, R176 ;  /* 0x00000012e4b0723c */ /* 0x040fe600000810b0 */
[----:B------:R-:W4:Y:S04]  /*63e90*/  LDL.LU R199, [R1+0xb9c] ;  /* 0x000b9c0001c77983 */ /* 0x000f280000300800 */
[----:B------:R-:W2:Y:S04]  /*63ea0*/  LDL.LU R200, [R1+0xba0] ;  /* 0x000ba00001c87983 */ /* 0x000ea80000300800 */
[----:B------:R-:W2:Y:S04]  /*63eb0*/  LDL.LU R201, [R1+0xba4] ;  /* 0x000ba40001c97983 */ /* 0x000ea80000300800 */
[----:B------:R-:W2:Y:S01]  /*63ec0*/  LDL.LU R202, [R1+0xba8] ;  /* 0x000ba80001ca7983 */ /* 0x000ea20000300800 */
[C---:B------:R-:W-:Y:S03]  /*63ed0*/  HMMA.1688.F32.TF32 R180, R228.reuse, R22, R180 ;  /* 0x00000016e4b4723c */ /* 0x040fe600000810b4 */
[----:B------:R-:W2:Y:S04]  /*63ee0*/  LDL.LU R203, [R1+0xbac] ;  /* 0x000bac0001cb7983 */ /* 0x000ea80000300800 */
[----:B------:R-:W4:Y:S04]  /*63ef0*/  LDL.LU R204, [R1+0xbb0] ;  /* 0x000bb00001cc7983 */ /* 0x000f280000300800 */
[----:B------:R-:W4:Y:S04]  /*63f00*/  LDL.LU R205, [R1+0xbb4] ;  /* 0x000bb40001cd7983 */ /* 0x000f280000300800 */
[----:B------:R-:W4:Y:S01]  /*63f10*/  LDL.LU R206, [R1+0xbb8] ;  /* 0x000bb80001ce7983 */ /* 0x000f220000300800 */
[----:B------:R-:W-:Y:S03]  /*63f20*/  HMMA.1688.F32.TF32 R184, R228, R102, R184 ;  /* 0x00000066e4b8723c */ /* 0x000fe600000810b8 */
        /* <DEDUP_REMOVED lines=9> */
[----:B------:R-:W-:-:S03]  /*63fc0*/  IMAD.MOV.U32 R49, RZ, RZ, R192 ;  /* 0x000000ffff317224 */ /* 0x000fc600078e00c0 */
[----:B------:R-:W2:Y:S01]  /*63fd0*/  LDL.LU R208, [R1+0xbc0] ;  /* 0x000bc00001d07983 */ /* 0x000ea20000300800 */
[----:B------:R-:W-:-:S03]  /*63fe0*/  IMAD.MOV.U32 R48, RZ, RZ, R193 ;  /* 0x000000ffff307224 */ /* 0x000fc600078e00c1 */
[----:B------:R-:W2:Y:S01]  /*63ff0*/  LDL.LU R209, [R1+0xbc4] ;  /* 0x000bc40001d17983 */ /* 0x000ea20000300800 */
[----:B------:R-:W-:-:S03]  /*64000*/  MOV R45, R194 ;  /* 0x000000c2002d7202 */ /* 0x000fc60000000f00 */
[----:B------:R-:W2:Y:S01]  /*64010*/  LDL.LU R210, [R1+0xbc8] ;  /* 0x000bc80001d27983 */ /* 0x000ea20000300800 */
[----:B------:R-:W-:-:S03]  /*64020*/  IMAD.MOV.U32 R44, RZ, RZ, R195 ;  /* 0x000000ffff2c7224 */ /* 0x000fc600078e00c3 */
[----:B------:R-:W2:Y:S04]  /*64030*/  LDL.LU R211, [R1+0xbcc] ;  /* 0x000bcc0001d37983 */ /* 0x000ea80000300800 */
[----:B------:R-:W2:Y:S04]  /*64040*/  LDL.LU R192, [R1+0xb80] ;  /* 0x000b800001c07983 */ /* 0x000ea80000300800 */
[----:B------:R-:W2:Y:S04]  /*64050*/  LDL.LU R193, [R1+0xb84] ;  /* 0x000b840001c17983 */ /* 0x000ea80000300800 */
[----:B------:R-:W2:Y:S01]  /*64060*/  LDL.LU R194, [R1+0xb88] ;  /* 0x000b880001c27983 */ /* 0x000ea20000300800 */
[----:B------:R-:W-:-:S03]  /*64070*/  IMAD.MOV.U32 R81, RZ, RZ, R176 ;  /* 0x000000ffff517224 */ /* 0x000fc600078e00b0 */
[----:B------:R-:W2:Y:S01]  /*64080*/  LDL.LU R195, [R1+0xb8c] ;  /* 0x000b8c0001c37983 */ /* 0x000ea20000300800 */
[----:B------:R-:W-:-:S03]  /*64090*/  IMAD.MOV.U32 R80, RZ, RZ, R177 ;  /* 0x000000ffff507224 */ /* 0x000fc600078e00b1 */
[----:B-1----:R-:W4:Y:S01]  /*640a0*/  LDL.LU R140, [R1+0xb40] ;  /* 0x000b4000018c7983 */ /* 0x002f220000300800 */
[----:B------:R-:W-:-:S03]  /*640b0*/  IMAD.MOV.U32 R77, RZ, RZ, R178 ;  /* 0x000000ffff4d7224 */ /* 0x000fc600078e00b2 */
[----:B------:R-:W4:Y:S01]  /*640c0*/  LDL.LU R141, [R1+0xb44] ;  /* 0x000b4400018d7983 */ /* 0x000f220000300800 */
        /* <DEDUP_REMOVED lines=13> */
[----:B------:R-:W-:-:S02]  /*641a0*/  IMAD.MOV.U32 R174, RZ, RZ, R83 ;  /* 0x000000ffffae7224 */ /* 0x000fc400078e0053 */
[----:B------:R-:W-:Y:S01]  /*641b0*/  IMAD.MOV.U32 R175, RZ, RZ, R75 ;  /* 0x000000ffffaf7224 */ /* 0x000fe200078e004b */
[----:B------:R-:W-:Y:S01]  /*641c0*/  MOV R152, R71 ;  /* 0x0000004700987202 */ /* 0x000fe20000000f00 */
[----:B------:R-:W-:Y:S02]  /*641d0*/  IMAD.MOV.U32 R153, RZ, RZ, R66 ;  /* 0x000000ffff997224 */ /* 0x000fe400078e0042 */
[----:B------:R-:W-:Y:S02]  /*641e0*/  IMAD.MOV.U32 R154, RZ, RZ, R67 ;  /* 0x000000ffff9a7224 */ /* 0x000fe400078e0043 */
[----:B------:R-:W-:Y:S02]  /*641f0*/  IMAD.MOV.U32 R155, RZ, RZ, R63 ;  /* 0x000000ffff9b7224 */ /* 0x000fe400078e003f */
[----:B---3--:R-:W-:Y:S02]  /*64200*/  IMAD.MOV.U32 R177, RZ, RZ, R47 ;  /* 0x000000ffffb17224 */ /* 0x008fe400078e002f */
[----:B------:R-:W-:-:S02]  /*64210*/  IMAD.MOV.U32 R176, RZ, RZ, R46 ;  /* 0x000000ffffb07224 */ /* 0x000fc400078e002e */
[----:B------:R-:W-:Y:S02]  /*64220*/  IMAD.MOV.U32 R183, RZ, RZ, R59 ;  /* 0x000000ffffb77224 */ /* 0x000fe400078e003b */
[----:B------:R-:W-:Y:S02]  /*64230*/  IMAD.MOV.U32 R182, RZ, RZ, R58 ;  /* 0x000000ffffb67224 */ /* 0x000fe400078e003a */
[----:B------:R-:W-:Y:S01]  /*64240*/  IMAD.MOV.U32 R181, RZ, RZ, R55 ;  /* 0x000000ffffb57224 */ /* 0x000fe200078e0037 */
[----:B------:R-:W-:Y:S01]  /*64250*/  MOV R180, R54 ;  /* 0x0000003600b47202 */ /* 0x000fe20000000f00 */
[----:B------:R-:W-:Y:S01]  /*64260*/  IMAD.MOV.U32 R187, RZ, RZ, R78 ;  /* 0x000000ffffbb7224 */ /* 0x000fe200078e004e */
[----:B------:R-:W-:Y:S01]  /*64270*/  MOV R186, R74 ;  /* 0x0000004a00ba7202 */ /* 0x000fe20000000f00 */
[----:B------:R-:W-:Y:S01]  /*64280*/  IMAD.MOV.U32 R143, RZ, RZ, R43 ;  /* 0x000000ffff8f7224 */ /* 0x000fe200078e002b */
[----:B------:R-:W-:Y:S02]  /*64290*/  MOV R142, R42 ;  /* 0x0000002a008e7202 */ /* 0x000fe40000000f00 */
[----:B------:R-:W4:Y:S04]  /*642a0*/  LDL.LU R42, [R1+0x4150] ;  /* 0x00415000012a7983 */ /* 0x000f280000300800 */
[----:B------:R-:W4:Y:S04]  /*642b0*/  LDL.LU R43, [R1+0x414c] ;  /* 0x00414c00012b7983 */ /* 0x000f280000300800 */
[----:B------:R-:W3:Y:S04]  /*642c0*/  LDL.LU R46, [R1+0x4148] ;  /* 0x00414800012e7983 */ /* 0x000ee80000300800 */
[----:B------:R-:W3:Y:S04]  /*642d0*/  LDL.LU R47, [R1+0x4144] ;  /* 0x00414400012f7983 */ /* 0x000ee80000300800 */
[----:B------:R-:W3:Y:S04]  /*642e0*/  LDL.LU R50, [R1+0x4140] ;  /* 0x0041400001327983 */ /* 0x000ee80000300800 */
        /* <DEDUP_REMOVED lines=10> */
[----:B------:R-:W2:Y:S04]  /*64390*/  LDL.LU R78, [R1+0x411c] ;  /* 0x00411c00014e7983 */ /* 0x000ea80000300800 */
[----:B------:R-:W2:Y:S04]  /*643a0*/  LDL.LU R79, [R1+0x4118] ;  /* 0x00411800014f7983 */ /* 0x000ea80000300800 */
[----:B------:R-:W3:Y:S04]  /*643b0*/  LDL.LU R82, [R1+0x4114] ;  /* 0x0041140001527983 */ /* 0x000ee80000300800 */
[----:B------:R-:W3:Y:S04]  /*643c0*/  LDL.LU R83, [R1+0x4110] ;  /* 0x0041100001537983 */ /* 0x000ee80000300800 */
        /* <DEDUP_REMOVED lines=32> */
[----:B------:R-:W-:-:S03]  /*645d0*/  IMAD.MOV.U32 R144, RZ, RZ, R245 ;  /* 0x000000ffff907224 */ /* 0x000fc600078e00f5 */
[----:B------:R-:W-:Y:S04]  /*645e0*/  STL.64 [R1+0xb70], R188 ;  /* 0x000b70bc01007387 */ /* 0x000fe80000100a00 */
[----:B------:R-:W-:Y:S04]  /*645f0*/  STL.64 [R1+0xb78], R190 ;  /* 0x000b78be01007387 */ /* 0x000fe80000100a00 */
[----:B------:R1:W-:Y:S01]  /*64600*/  STL.64 [R1+0xb60], R148 ;  /* 0x000b609401007387 */ /* 0x0003e20000100a00 */
[----:B------:R-:W-:-:S03]  /*64610*/  IMAD.MOV.U32 R145, RZ, RZ, R246 ;  /* 0x000000ffff917224 */ /* 0x000fc600078e00f6 */
[----:B------:R2:W-:Y:S01]  /*64620*/  STL.64 [R1+0xb68], R150 ;  /* 0x000b689601007387 */ /* 0x0005e20000100a00 */
[----:B------:R-:W-:-:S03]  /*64630*/  MOV R146, R247 ;  /* 0x000000f700927202 */ /* 0x000fc60000000f00 */
[----:B------:R-:W3:Y:S01]  /*64640*/  LDL.LU R245, [R1+0x40f8] ;  /* 0x0040f80001f57983 */ /* 0x000ee20000300800 */
[----:B------:R-:W-:-:S03]  /*64650*/  IMAD.MOV.U32 R147, RZ, RZ, R34 ;  /* 0x000000ffff937224 */ /* 0x000fc600078e0022 */
[----:B------:R4:W-:Y:S01]  /*64660*/  STL.64 [R1+0x1060], R140 ;  /* 0x0010608c01007387 */ /* 0x0009e20000100a00 */
[----:B-1----:R-:W-:-:S03]  /*64670*/  IMAD.MOV.U32 R148, RZ, RZ, R35 ;  /* 0x000000ffff947224 */ /* 0x002fc600078e0023 */
[----:B------:R1:W-:Y:S01]  /*64680*/  STL.64 [R1+0x1068], R142 ;  /* 0x0010688e01007387 */ /* 0x0003e20000100a00 */
[----:B------:R-:W-:-:S03]  /*64690*/  IMAD.MOV.U32 R149, RZ, RZ, R38 ;  /* 0x000000ffff957224 */ /* 0x000fc600078e0026 */
[----:B------:R-:W3:Y:S01]  /*646a0*/  LDL.LU R246, [R1+0x40f4] ;  /* 0x0040f40001f67983 */ /* 0x000ee20000300800 */
[----:B--2---:R-:W-:-:S03]  /*646b0*/  IMAD.MOV.U32 R150, RZ, RZ, R39 ;  /* 0x000000ffff967224 */ /* 0x004fc600078e0027 */
[----:B------:R-:W3:Y:S04]  /*646c0*/  LDL.LU R247, [R1+0x40f0] ;  /* 0x0040f00001f77983 */ /* 0x000ee80000300800 */
[----:B------:R-:W2:Y:S04]  /*646d0*/  LDL.LU R34, [R1+0x40ec] ;  /* 0x0040ec0001227983 */ /* 0x000ea80000300800 */
[----:B------:R-:W2:Y:S04]  /*646e0*/  LDL.LU R35, [R1+0x40e8] ;  /* 0x0040e80001237983 */ /* 0x000ea80000300800 */
[----:B------:R-:W3:Y:S04]  /*646f0*/  LDL.LU R38, [R1+0x40e4] ;  /* 0x0040e40001267983 */ /* 0x000ee80000300800 */
[----:B------:R-:W3:Y:S01]  /*64700*/  LDL.LU R39, [R1+0x40e0] ;  /* 0x0040e00001277983 */ /* 0x000ee20000300800 */
[----:B----4-:R-:W-:Y:S01]  /*64710*/  IMAD.MOV.U32 R140, RZ, RZ, R248 ;  /* 0x000000ffff8c7224 */ /* 0x010fe200078e00f8 */
[----:B------:R-:W-:-:S02]  /*64720*/  MOV R141, R249 ;  /* 0x000000f9008d7202 */ /* 0x000fc40000000f00 */
[----:B------:R-:W4:Y:S01]  /*64730*/  LDL.LU R151, [R1+0xb2c] ;  /* 0x000b2c0001977983 */ /* 0x000f220000300800 */
[----:B-1----:R-:W-:-:S03]  /*64740*/  IMAD.MOV.U32 R142, RZ, RZ, R250 ;  /* 0x000000ffff8e7224 */ /* 0x002fc600078e00fa */
[----:B------:R-:W4:Y:S01]  /*64750*/  LDL.LU R248, [R1+0x40dc] ;  /* 0x0040dc0001f87983 */ /* 0x000f220000300800 */
[----:B------:R-:W-:-:S03]  /*64760*/  IMAD.MOV.U32 R143, RZ, RZ, R251 ;  /* 0x000000ffff8f7224 */ /* 0x000fc600078e00fb */
[----:B------:R-:W4:Y:S04]  /*64770*/  LDL.LU R249, [R1+0x40d8] ;  /* 0x0040d80001f97983 */ /* 0x000f280000300800 */
[----:B------:R-:W4:Y:S04]  /*64780*/  LDL.LU R250, [R1+0x40d4] ;  /* 0x0040d40001fa7983 */ /* 0x000f280000300800 */
[----:B------:R-:W4:Y:S01]  /*64790*/  LDL.LU R251, [R1+0x40d0] ;  /* 0x0040d00001fb7983 */ /* 0x000f220000300800 */
[C---:B------:R-:W-:Y:S06]  /*647a0*/  HMMA.1688.F32.TF32 R144, R232.reuse, R14, R144 ;  /* 0x0000000ee890723c */ /* 0x040fec0000081090 */
[----:B------:R-:W-:Y:S06]  /*647b0*/  HMMA.1688.F32.TF32 R140, R232, R10, R140 ;  /* 0x0000000ae88c723c */ /* 0x000fec000008108c */
[C---:B---3--:R-:W-:Y:S06]  /*647c0*/  HMMA.1688.F32.TF32 R188, R228.reuse, R38, R184 ;  /* 0x00000026e4bc723c */ /* 0x048fec00000810b8 */
[----:B--2---:R-:W-:Y:S01]  /*647d0*/  HMMA.1688.F32.TF32 R184, R228, R34, R180 ;  /* 0x00000022e4b8723c */ /* 0x004fe200000810b4 */
[----:B------:R-:W-:Y:S04]  /*647e0*/  LDS R228, [R2+UR7+0x43080] ;  /* 0x0430800702e47984 */ /* 0x000fe80008000800 */
[----:B------:R-:W-:Y:S01]  /*647f0*/  LDS R230, [R2+UR7+0x43880] ;  /* 0x0438800702e67984 */ /* 0x000fe20008000800 */
[C---:B------:R-:W-:Y:S03]  /*64800*/  HMMA.1688.F32.TF32 R180, R232.reuse, R134, R176 ;  /* 0x00000086e8b4723c */ /* 0x040fe600000810b0 */
[----:B------:R-:W-:Y:S03]  /*64810*/  LDS R229, [R6+UR7+0x43080] ;  /* 0x0430800706e57984 */ /* 0x000fe60008000800 */
[C---:B------:R-:W-:Y:S01]  /*64820*/  HMMA.1688.F32.TF32 R176, R232.reuse, R130, R172 ;  /* 0x00000082e8b0723c */ /* 0x040fe200000810ac */
[----:B------:R-:W1:Y:S05]  /*64830*/  LDS R231, [R6+UR7+0x43880] ;  /* 0x0438800706e77984 */ /* 0x000e6a0008000800 */
[C---:B------:R-:W-:Y:S06]  /*64840*/  HMMA.1688.F32.TF32 R172, R232.reuse, R126, R168 ;  /* 0x0000007ee8ac723c */ /* 0x040fec00000810a8 */
[C---:B------:R-:W-:Y:S06]  /*64850*/  HMMA.1688.F32.TF32 R168, R232.reuse, R122, R164 ;  /* 0x0000007ae8a8723c */ /* 0x040fec00000810a4 */
[C---:B------:R-:W-:Y:S06]  /*64860*/  HMMA.1688.F32.TF32 R164, R232.reuse, R118, R160 ;  /* 0x00000076e8a4723c */ /* 0x040fec00000810a0 */
[C---:B------:R-:W-:Y:S06]  /*64870*/  HMMA.1688.F32.TF32 R160, R232.reuse, R114, R152 ;  /* 0x00000072e8a0723c */ /* 0x040fec0000081098 */
[C---:B----4-:R-:W-:Y:S06]  /*64880*/  HMMA.1688.F32.TF32 R152, R232.reuse, R110, R248 ;  /* 0x0000006ee898723c */ /* 0x050fec00000810f8 */
[C---:B------:R-:W-:Y:S01]  /*64890*/  HMMA.1688.F32.TF32 R248, R232.reuse, R106, R244 ;  /* 0x0000006ae8f8723c */ /* 0x040fe200000810f4 */
[----:B------:R-:W-:Y:S05]  /*648a0*/  STL.64 [R1+0x1050], R188 ;  /* 0x001050bc01007387 */ /* 0x000fea0000100a00 */
[C---:B------:R-:W-:Y:S01]  /*648b0*/  HMMA.1688.F32.TF32 R244, R232.reuse, R102, R240 ;  /* 0x00000066e8f4723c */ /* 0x040fe200000810f0 */
[----:B------:R-:W-:Y:S04]  /*648c0*/  STL.64 [R1+0x1058], R190 ;  /* 0x001058be01007387 */ /* 0x000fe80000100a00 */
[----:B------:R-:W-:Y:S01]  /*648d0*/  STL.64 [R1+0xb30], R184 ;  /* 0x000b30b801007387 */ /* 0x000fe20000100a00 */
[C---:B------:R-:W-:Y:S03]  /*648e0*/  HMMA.1688.F32.TF32 R240, R232.reuse, R22, R236 ;  /* 0x00000016e8f0723c */ /* 0x040fe600000810ec */
[----:B------:R-:W-:Y:S04]  /*648f0*/  STL.64 [R1+0xb38], R186 ;  /* 0x000b38ba01007387 */ /* 0x000fe80000100a00 */
[----:B------:R-:W-:Y:S01]  /*64900*/  STL.64 [R1+0x60], R180 ;  /* 0x000060b401007387 */ /* 0x000fe20000100a00 */
[----:B------:R-:W-:Y:S03]  /*64910*/  HMMA.1688.F32.TF32 R148, R232, R18, R148 ;  /* 0x00000012e894723c */ /* 0x000fe60000081094 */
        /* <DEDUP_REMOVED lines=11> */
[----:B------:R-:W-:Y:S04]  /*649d0*/  STL [R1+0x3cf0], R248 ;  /* 0x003cf0f801007387 */ /* 0x000fe80000100800 */
[----:B------:R-:W-:Y:S04]  /*649e0*/  STL.64 [R1], R152 ;  /* 0x0000009801007387 */ /* 0x000fe80000100a00 */
[----:B------:R-:W-:Y:S04]  /*649f0*/  STL.64 [R1+0x8], R154 ;  /* 0x0000089a01007387 */ /* 0x000fe80000100a00 */
        /* <DEDUP_REMOVED lines=10> */
[----:B------:R-:W-:Y:S01]  /*64aa0*/  STL [R1+0x3cd0], R243 ;  /* 0x003cd0f301007387 */ /* 0x000fe20000100800 */
[----:B--2---:R-:W-:-:S03]  /*64ab0*/  IMAD.MOV.U32 R240, RZ, RZ, R140 ;  /* 0x000000fffff07224 */ /* 0x004fc600078e008c */
[----:B------:R-:W-:Y:S01]  /*64ac0*/  STL.64 [R1+0xb50], R148 ;  /* 0x000b509401007387 */ /* 0x000fe20000100a00 */
[----:B------:R-:W-:-:S03]  /*64ad0*/  IMAD.MOV.U32 R244, RZ, RZ, R141 ;  /* 0x000000fffff47224 */ /* 0x000fc600078e008d */
[----:B------:R-:W-:Y:S01]  /*64ae0*/  STL.64 [R1+0xb58], R150 ;  /* 0x000b589601007387 */ /* 0x000fe20000100a00 */
[----:B------:R-:W-:-:S03]  /*64af0*/  IMAD.MOV.U32 R245, RZ, RZ, R142 ;  /* 0x000000fffff57224 */ /* 0x000fc600078e008e */
[----:B------:R2:W-:Y:S01]  /*64b00*/  STL.64 [R1+0xb40], R144 ;  /* 0x000b409001007387 */ /* 0x0005e20000100a00 */
[----:B------:R-:W-:-:S03]  /*64b10*/  MOV R248, R143 ;  /* 0x0000008f00f87202 */ /* 0x000fc60000000f00 */
[----:B------:R3:W-:Y:S04]  /*64b20*/  STL.64 [R1+0xb48], R146 ;  /* 0x000b489201007387 */ /* 0x0007e80000100a00 */
[----:B------:R-:W4:Y:S04]  /*64b30*/  LDL.LU R140, [R1+0xe0] ;  /* 0x0000e000018c7983 */ /* 0x000f280000300800 */
[----:B------:R-:W4:Y:S04]  /*64b40*/  LDL.LU R141, [R1+0xe4] ;  /* 0x0000e400018d7983 */ /* 0x000f280000300800 */
[----:B------:R-:W4:Y:S04]  /*64b50*/  LDL.LU R142, [R1+0xe8] ;  /* 0x0000e800018e7983 */ /* 0x000f280000300800 */
[----:B------:R-:W4:Y:S04]  /*64b60*/  LDL.LU R143, [R1+0xec] ;  /* 0x0000ec00018f7983 */ /* 0x000f280000300800 */
[----:B--2---:R-:W2:Y:S04]  /*64b70*/  LDL.LU R144, [R1+0xf0] ;  /* 0x0000f00001907983 */ /* 0x004ea80000300800 */
[----:B------:R-:W2:Y:S04]  /*64b80*/  LDL.LU R145, [R1+0xf4] ;  /* 0x0000f40001917983 */ /* 0x000ea80000300800 */
[----:B---3--:R-:W2:Y:S04]  /*64b90*/  LDL.LU R146, [R1+0xf8] ;  /* 0x0000f80001927983 */ /* 0x008ea80000300800 */
        /* <DEDUP_REMOVED lines=38> */
[----:B------:R-:W-:Y:S04]  /*64e00*/  STL [R1+0x3d08], R245 ;  /* 0x003d08f501007387 */ /* 0x000fe80000100800 */
[----:B------:R-:W-:Y:S04]  /*64e10*/  STL [R1+0x3d04], R244 ;  /* 0x003d04f401007387 */ /* 0x000fe80000100800 */
[----:B------:R1:W-:Y:S01]  /*64e20*/  STL [R1+0x3d00], R240 ;  /* 0x003d00f001007387 */ /* 0x0003e20000100800 */
[C---:B----4-:R-:W-:Y:S06]  /*64e30*/  HMMA.1688.F32.TF32 R140, R232.reuse, R66, R140 ;  /* 0x00000042e88c723c */ /* 0x050fec000008108c */
[C---:B---3--:R-:W-:Y:S06]  /*64e40*/  HMMA.1688.F32.TF32 R180, R232.reuse, R94, R180 ;  /* 0x0000005ee8b4723c */ /* 0x048fec00000810b4 */
[----:B--2---:R-:W-:-:S15]  /*64e50*/  HMMA.1688.F32.TF32 R184, R232, R98, R184 ;  /* 0x00000062e8b8723c */ /* 0x004fde00000810b8 */
[----:B------:R-:W-:-:S03]  /*64e60*/  NOP ;  /* 0x0000000000007918 */ /* 0x000fc60000000000 */
[----:B------:R-:W-:Y:S02]  /*64e70*/  IMAD.MOV.U32 R242, RZ, RZ, R182 ;  /* 0x000000fffff27224 */ /* 0x000fe400078e00b6 */
[----:B------:R-:W-:Y:S01]  /*64e80*/  IMAD.MOV.U32 R243, RZ, RZ, R183 ;  /* 0x000000fffff37224 */ /* 0x000fe200078e00b7 */
[C---:B------:R-:W-:Y:S06]  /*64e90*/  HMMA.1688.F32.TF32 R176, R232.reuse, R30, R176 ;  /* 0x0000001ee8b0723c */ /* 0x040fec00000810b0 */
[----:B------:R-:W-:Y:S01]  /*64ea0*/  HMMA.1688.F32.TF32 R172, R232, R26, R172 ;  /* 0x0000001ae8ac723c */ /* 0x000fe200000810ac */
[----:B------:R-:W-:Y:S01]  /*64eb0*/  IMAD.MOV.U32 R241, RZ, RZ, R181 ;  /* 0x000000fffff17224 */ /* 0x000fe200078e00b5 */
[----:B------:R-:W-:Y:S01]  /*64ec0*/  STL.64 [R1+0xb20], R184 ;  /* 0x000b20b801007387 */ /* 0x000fe20000100a00 */
[----:B------:R-:W-:-:S03]  /*64ed0*/  IMAD.MOV.U32 R247, RZ, RZ, R180 ;  /* 0x000000fffff77224 */ /* 0x000fc600078e00b4 */
[----:B------:R-:W-:-:S12]  /*64ee0*/  STL.64 [R1+0xb28], R186 ;  /* 0x000b28ba01007387 */ /* 0x000fd80000100a00 */
[----:B------:R-:W-:-:S06]  /*64ef0*/  IMAD.MOV.U32 R246, RZ, RZ, R179 ;  /* 0x000000fffff67224 */ /* 0x000fcc00078e00b3 */
[----:B-1----:R-:W-:Y:S01]  /*64f00*/  IMAD.MOV.U32 R248, RZ, RZ, R172 ;  /* 0x000000fffff87224 */ /* 0x002fe200078e00ac */
[----:B------:R-:W-:Y:S01]  /*64f10*/  MOV R240, R175 ;  /* 0x000000af00f07202 */ /* 0x000fe20000000f00 */
[----:B------:R-:W-:Y:S02]  /*64f20*/  IMAD.MOV.U32 R245, RZ, RZ, R173 ;  /* 0x000000fffff57224 */ /* 0x000fe400078e00ad */
[----:B------:R-:W-:Y:S01]  /*64f30*/  IMAD.MOV.U32 R244, RZ, RZ, R174 ;  /* 0x000000fffff47224 */ /* 0x000fe200078e00ae */
[----:B------:R-:W-:Y:S01]  /*64f40*/  MOV R250, R177 ;  /* 0x000000b100fa7202 */ /* 0x000fe20000000f00 */
[----:B------:R-:W-:Y:S01]  /*64f50*/  IMAD.MOV.U32 R251, RZ, RZ, R178 ;  /* 0x000000fffffb7224 */ /* 0x000fe200078e00b2 */
[----:B------:R-:W-:Y:S01]  /*64f60*/  STL.64 [R1+0x4010], R242 ;  /* 0x004010f201007387 */ /* 0x000fe20000100a00 */
[C---:B------:R-:W-:Y:S06]  /*64f70*/  HMMA.1688.F32.TF32 R172, R232.reuse, R90, R168 ;  /* 0x0000005ae8ac723c */ /* 0x040fec00000810a8 */
[C---:B------:R-:W-:Y:S06]  /*64f80*/  HMMA.1688.F32.TF32 R168, R232.reuse, R86, R164 ;  /* 0x00000056e8a8723c */ /* 0x040fec00000810a4 */
[C---:B------:R-:W-:Y:S06]  /*64f90*/  HMMA.1688.F32.TF32 R164, R232.reuse, R82, R160 ;  /* 0x00000052e8a4723c */ /* 0x040fec00000810a0 */
[C---:B------:R-:W-:Y:S06]  /*64fa0*/  HMMA.1688.F32.TF32 R160, R232.reuse, R78, R152 ;  /* 0x0000004ee8a0723c */ /* 0x040fec0000081098 */
[C---:B------:R-:W-:Y:S06]  /*64fb0*/  HMMA.1688.F32.TF32 R152, R232.reuse, R74, R148 ;  /* 0x0000004ae898723c */ /* 0x040fec0000081094 */
[----:B------:R-:W-:Y:S01]  /*64fc0*/  HMMA.1688.F32.TF32 R148, R232, R70, R144 ;  /* 0x00000046e894723c */ /* 0x000fe20000081090 */
[----:B------:R-:W-:Y:S01]  /*64fd0*/  IMAD.MOV.U32 R249, RZ, RZ, R176 ;  /* 0x000000fffff97224 */ /* 0x000fe200078e00b0 */
        /* <DEDUP_REMOVED lines=19> */
[----:B------:R-:W-:-:S03]  /*65110*/  IMAD.MOV.U32 R146, RZ, RZ, R137 ;  /* 0x000000ffff927224 */ /* 0x000fc600078e0089 */
[----:B------:R-:W3:Y:S01]  /*65120*/  LDL.LU R138, [R1+0x40cc] ;  /* 0x0040cc00018a7983 */ /* 0x000ee20000300800 */
[----:B------:R-:W-:-:S03]  /*65130*/  IMAD.MOV.U32 R147, RZ, RZ, R139 ;  /* 0x000000ffff937224 */ /* 0x000fc600078e008b */
[----:B------:R4:W-:Y:S04]  /*65140*/  STL.64 [R1+0x120], R140 ;  /* 0x0001208c01007387 */ /* 0x0009e80000100a00 */
[----:B------:R4:W-:Y:S04]  /*65150*/  STL.64 [R1+0x128], R142 ;  /* 0x0001288e01007387 */ /* 0x0009e80000100a00 */
[----:B------:R-:W4:Y:S04]  /*65160*/  LDL.LU R136, [R1+0x40c8] ;  /* 0x0040c80001887983 */ /* 0x000f280000300800 */
[----:B------:R-:W3:Y:S04]  /*65170*/  LDL.LU R137, [R1+0x40c4] ;  /* 0x0040c40001897983 */ /* 0x000ee80000300800 */
[----:B------:R-:W4:Y:S04]  /*65180*/  LDL.LU R139, [R1+0x40c0] ;  /* 0x0040c000018b7983 */ /* 0x000f280000300800 */
[----:B-1----:R-:W4:Y:S04]  /*65190*/  LDL.LU R148, [R1+0x980] ;  /* 0x0009800001947983 */ /* 0x002f280000300800 */
[----:B------:R-:W4:Y:S04]  /*651a0*/  LDL.LU R149, [R1+0x984] ;  /* 0x0009840001957983 */ /* 0x000f280000300800 */
[----:B--2---:R-:W2:Y:S04]  /*651b0*/  LDL.LU R150, [R1+0x988] ;  /* 0x0009880001967983 */ /* 0x004ea80000300800 */
[----:B------:R-:W2:Y:S01]  /*651c0*/  LDL.LU R151, [R1+0x98c] ;  /* 0x00098c0001977983 */ /* 0x000ea20000300800 */
[----:B---3--:R-:W-:-:S03]  /*651d0*/  IMAD.MOV.U32 R152, RZ, RZ, R137 ;  /* 0x000000ffff987224 */ /* 0x008fc600078e0089 */
[----:B------:R-:W3:Y:S01]  /*651e0*/  LDL.LU R137, [R1+0x40bc] ;  /* 0x0040bc0001897983 */ /* 0x000ee20000300800 */
[----:B----4-:R-:W-:-:S03]  /*651f0*/  MOV R153, R139 ;  /* 0x0000008b00997202 */ /* 0x010fc60000000f00 */
[----:B------:R-:W4:Y:S01]  /*65200*/  LDL.LU R139, [R1+0x40b8] ;  /* 0x0040b800018b7983 */ /* 0x000f220000300800 */
[----:B------:R-:W-:Y:S02]  /*65210*/  IMAD.MOV.U32 R154, RZ, RZ, R136 ;  /* 0x000000ffff9a7224 */ /* 0x000fe400078e0088 */
[----:B------:R-:W-:Y:S01]  /*65220*/  IMAD.MOV.U32 R155, RZ, RZ, R138 ;  /* 0x000000ffff9b7224 */ /* 0x000fe200078e008a */
[----:B------:R-:W2:Y:S04]  /*65230*/  LDL.LU R136, [R1+0x40b4] ;  /* 0x0040b40001887983 */ /* 0x000ea80000300800 */
[----:B------:R-:W2:Y:S04]  /*65240*/  LDL.LU R138, [R1+0x40b0] ;  /* 0x0040b000018a7983 */ /* 0x000ea80000300800 */
[----:B------:R-:W2:Y:S04]  /*65250*/  LDL.LU R164, [R1+0x9b0] ;  /* 0x0009b00001a47983 */ /* 0x000ea80000300800 */
[----:B------:R-:W2:Y:S01]  /*65260*/  LDL.LU R165, [R1+0x9b4] ;  /* 0x0009b40001a57983 */ /* 0x000ea20000300800 */
[----:B---3--:R-:W-:-:S03]  /*65270*/  IMAD.MOV.U32 R166, RZ, RZ, R137 ;  /* 0x000000ffffa67224 */ /* 0x008fc600078e0089 */
[----:B------:R-:W3:Y:S01]  /*65280*/  LDL.LU R137, [R1+0x40ac] ;  /* 0x0040ac0001897983 */ /* 0x000ee20000300800 */
[----:B----4-:R-:W-:-:S03]  /*65290*/  IMAD.MOV.U32 R167, RZ, RZ, R139 ;  /* 0x000000ffffa77224 */ /* 0x010fc600078e008b */
[----:B------:R-:W4:Y:S01]  /*652a0*/  LDL.LU R139, [R1+0x40a8] ;  /* 0x0040a800018b7983 */ /* 0x000f220000300800 */
[----:B--2---:R-:W-:-:S03]  /*652b0*/  MOV R171, R136 ;  /* 0x0000008800ab7202 */ /* 0x004fc60000000f00 */
[----:B------:R-:W2:Y:S01]  /*652c0*/  LDL.LU R168, [R1+0x9c0] ;  /* 0x0009c00001a87983 */ /* 0x000ea20000300800 */
[----:B------:R-:W-:-:S03]  /*652d0*/  IMAD.MOV.U32 R170, RZ, RZ, R138 ;  /* 0x000000ffffaa7224 */ /* 0x000fc600078e008a */
[----:B------:R-:W2:Y:S04]  /*652e0*/  LDL.LU R169, [R1+0x9c4] ;  /* 0x0009c40001a97983 */ /* 0x000ea80000300800 */
[----:B------:R-:W2:Y:S04]  /*652f0*/  LDL.LU R138, [R1+0x40a4] ;  /* 0x0040a400018a7983 */ /* 0x000ea80000300800 */
[----:B------:R-:W2:Y:S01]  /*65300*/  LDL.LU R136, [R1+0x40a0] ;  /* 0x0040a00001887983 */ /* 0x000ea20000300800 */
[----:B---3--:R-:W-:-:S03]  /*65310*/  IMAD.MOV.U32 R172, RZ, RZ, R137 ;  /* 0x000000ffffac7224 */ /* 0x008fc600078e0089 */
[----:B------:R-:W3:Y:S01]  /*65320*/  LDL.LU R137, [R1+0x409c] ;  /* 0x00409c0001897983 */ /* 0x000ee20000300800 */
[----:B----4-:R-:W-:-:S03]  /*65330*/  IMAD.MOV.U32 R173, RZ, RZ, R139 ;  /* 0x000000ffffad7224 */ /* 0x010fc600078e008b */
[----:B------:R-:W4:Y:S04]  /*65340*/  LDL.LU R139, [R1+0x4098] ;  /* 0x00409800018b7983 */ /* 0x000f280000300800 */
[----:B------:R-:W4:Y:S04]  /*65350*/  LDL.LU R174, [R1+0x9d8] ;  /* 0x0009d80001ae7983 */ /* 0x000f280000300800 */
[----:B------:R-:W4:Y:S01]  /*65360*/  LDL.LU R175, [R1+0x9dc] ;  /* 0x0009dc0001af7983 */ /* 0x000f220000300800 */
[----:B--2---:R-:W-:-:S03]  /*65370*/  IMAD.MOV.U32 R180, RZ, RZ, R138 ;  /* 0x000000ffffb47224 */ /* 0x004fc600078e008a */
[----:B------:R-:W2:Y:S01]  /*65380*/  LDL.LU R138, [R1+0x4094] ;  /* 0x00409400018a7983 */ /* 0x000ea20000300800 */
[----:B------:R-:W-:-:S03]  /*65390*/  IMAD.MOV.U32 R181, RZ, RZ, R136 ;  /* 0x000000ffffb57224 */ /* 0x000fc600078e0088 */
[----:B------:R-:W2:Y:S01]  /*653a0*/  LDL.LU R136, [R1+0x4090] ;  /* 0x0040900001887983 */ /* 0x000ea20000300800 */
[----:B---3--:R-:W-:-:S03]  /*653b0*/  IMAD.MOV.U32 R182, RZ, RZ, R137 ;  /* 0x000000ffffb67224 */ /* 0x008fc600078e0089 */
[----:B------:R-:W3:Y:S01]  /*653c0*/  LDL.LU R137, [R1+0x408c] ;  /* 0x00408c0001897983 */ /* 0x000ee20000300800 */
[----:B----4-:R-:W-:-:S03]  /*653d0*/  MOV R183, R139 ;  /* 0x0000008b00b77202 */ /* 0x010fc60000000f00 */
[----:B------:R-:W4:Y:S04]  /*653e0*/  LDL.LU R139, [R1+0x4088] ;  /* 0x00408800018b7983 */ /* 0x000f280000300800 */
[----:B------:R-:W4:Y:S04]  /*653f0*/  LDL.LU R184, [R1+0xa00] ;  /* 0x000a000001b87983 */ /* 0x000f280000300800 */
[----:B------:R-:W4:Y:S04]  /*65400*/  LDL.LU R185, [R1+0xa04] ;  /* 0x000a040001b97983 */ /* 0x000f280000300800 */
[----:B------:R-:W4:Y:S01]  /*65410*/  LDL.LU R186, [R1+0xa08] ;  /* 0x000a080001ba7983 */ /* 0x000f220000300800 */
[----:B--2---:R-:W-:-:S03]  /*65420*/  IMAD.MOV.U32 R191, RZ, RZ, R138 ;  /* 0x000000ffffbf7224 */ /* 0x004fc600078e008a */
[----:B------:R-:W2:Y:S01]  /*65430*/  LDL.LU R187, [R1+0xa0c] ;  /* 0x000a0c0001bb7983 */ /* 0x000ea20000300800 */
[----:B------:R-:W-:Y:S02]  /*65440*/  IMAD.MOV.U32 R190, RZ, RZ, R136 ;  /* 0x000000ffffbe7224 */ /* 0x000fe400078e0088 */
[----:B---3--:R-:W-:Y:S02]  /*65450*/  IMAD.MOV.U32 R188, RZ, RZ, R137 ;  /* 0x000000ffffbc7224 */ /* 0x008fe400078e0089 */
[----:B------:R-:W3:Y:S01]  /*65460*/  LDL.LU R137, [R1+0x4084] ;  /* 0x0040840001897983 */ /* 0x000ee20000300800 */
[----:B----4-:R-:W-:-:S03]  /*65470*/  IMAD.MOV.U32 R189, RZ, RZ, R139 ;  /* 0x000000ffffbd7224 */ /* 0x010fc600078e008b */
[----:B------:R-:W4:Y:S04]  /*65480*/  LDL.LU R139, [R1+0x4080] ;  /* 0x00408000018b7983 */ /* 0x000f280000300800 */
[----:B------:R-:W2:Y:S04]  /*65490*/  LDL.LU R136, [R1+0x407c] ;  /* 0x00407c0001887983 */ /* 0x000ea80000300800 */
[----:B------:R-:W2:Y:S04]  /*654a0*/  LDL.LU R138, [R1+0x4078] ;  /* 0x00407800018a7983 */ /* 0x000ea80000300800 */
[----:B------:R-:W2:Y:S04]  /*654b0*/  LDL.LU R196, [R1+0xa30] ;  /* 0x000a300001c47983 */ /* 0x000ea80000300800 */
[----:B------:R-:W2:Y:S04]  /*654c0*/  LDL.LU R197, [R1+0xa34] ;  /* 0x000a340001c57983 */ /* 0x000ea80000300800 */
[----:B------:R-:W2:Y:S04]  /*654d0*/  LDL.LU R198, [R1+0xa38] ;  /* 0x000a380001c67983 */ /* 0x000ea80000300800 */
[----:B------:R-:W2:Y:S01]  /*654e0*/  LDL.LU R199, [R1+0xa3c] ;  /* 0x000a3c0001c77983 */ /* 0x000ea20000300800 */
[----:B---3--:R-:W-:-:S02]  /*654f0*/  IMAD.MOV.U32 R203, RZ, RZ, R137 ;  /* 0x000000ffffcb7224 */ /* 0x008fc400078e0089 */
[----:B----4-:R-:W-:Y:S02]  /*65500*/  IMAD.MOV.U32 R202, RZ, RZ, R139 ;  /* 0x000000ffffca7224 */ /* 0x010fe400078e008b */
[----:B--2---:R-:W-:Y:S02]  /*65510*/  IMAD.MOV.U32 R200, RZ, RZ, R136 ;  /* 0x000000ffffc87224 */ /* 0x004fe400078e0088 */
[----:B------:R-:W2:Y:S01]  /*65520*/  LDL.LU R136, [R1+0x4074] ;  /* 0x0040740001887983 */ /* 0x000ea20000300800 */
[----:B------:R-:W-:-:S03]  /*65530*/  MOV R201, R138 ;  /* 0x0000008a00c97202 */ /* 0x000fc60000000f00 */
        /* <DEDUP_REMOVED lines=23> */
[----:B--2---:R-:W-:-:S03]  /*656b0*/  MOV R215, R136 ;  /* 0x0000008800d77202 */ /* 0x004fc60000000f00 */
[----:B------:R-:W2:Y:S01]  /*656c0*/  LDL.LU R136, [R1+0xd0] ;  /* 0x0000d00001887983 */ /* 0x000ea20000300800 */
[----:B---3--:R-:W-:Y:S02]  /*656d0*/  IMAD.MOV.U32 R213, RZ, RZ, R138 ;  /* 0x000000ffffd57224 */ /* 0x008fe400078e008a */
[----:B----4-:R-:W-:Y:S02]  /*656e0*/  IMAD.MOV.U32 R212, RZ, RZ, R139 ;  /* 0x000000ffffd47224 */ /* 0x010fe400078e008b */
[----:B------:R-:W-:Y:S02]  /*656f0*/  IMAD.MOV.U32 R214, RZ, RZ, R137 ;  /* 0x000000ffffd67224 */ /* 0x000fe400078e0089 */
        /* <DEDUP_REMOVED lines=35> */
[----:B--2---:R-:W-:-:S15]  /*65930*/  HMMA.1688.F32.TF32 R136, R232, R62, R136 ;  /* 0x0000003ee888723c */ /* 0x004fde0000081088 */
[----:B------:R-:W-:-:S08]  /*65940*/  NOP ;  /* 0x0000000000007918 */ /* 0x000fd00000000000 */
[----:B------:R-:W-:Y:S04]  /*65950*/  STL.64 [R1+0x100], R136 ;  /* 0x0001008801007387 */ /* 0x000fe80000100a00 */
[----:B------:R1:W-:Y:S04]  /*65960*/  STL.64 [R1+0x108], R138 ;  /* 0x0001088a01007387 */ /* 0x0003e80000100a00 */
[----:B-1----:R-:W2:Y:S04]  /*65970*/  LDL.LU.64 R138, [R1+0x4060] ;  /* 0x00406000018a7983 */ /* 0x002ea80000300a00 */
[----:B------:R-:W2:Y:S01]  /*65980*/  LDL.LU.64 R136, [R1+0x4058] ;  /* 0x0040580001887983 */ /* 0x000ea20000300a00 */
[C---:B------:R-:W-:Y:S06]  /*65990*/  HMMA.1688.F32.TF32 R248, R232.reuse, R58, R248 ;  /* 0x0000003ae8f8723c */ /* 0x040fec00000810f8 */
[----:B----4-:R-:W-:-:S15]  /*659a0*/  HMMA.1688.F32.TF32 R224, R232, R38, R224 ;  /* 0x00000026e8e0723c */ /* 0x010fde00000810e0 */
[----:B------:R-:W-:-:S02]  /*659b0*/  NOP ;  /* 0x0000000000007918 */ /* 0x000fc40000000000 */
[----:B------:R-:W-:Y:S04]  /*659c0*/  STL.64 [R1+0xf0], R248 ;  /* 0x0000f0f801007387 */ /* 0x000fe80000100a00 */
[----:B------:R3:W-:Y:S02]  /*659d0*/  STL.64 [R1+0xf8], R250 ;  /* 0x0000f8fa01007387 */ /* 0x0007e40000100a00 */
[C---:B---3--:R-:W-:Y:S06]  /*659e0*/  HMMA.1688.F32.TF32 R248, R232.reuse, R54, R244 ;  /* 0x00000036e8f8723c */ /* 0x048fec00000810f4 */
[C---:B------:R-:W-:Y:S06]  /*659f0*/  HMMA.1688.F32.TF32 R244, R232.reuse, R50, R240 ;  /* 0x00000032e8f4723c */ /* 0x040fec00000810f0 */
[C---:B------:R-:W-:Y:S06]  /*65a00*/  HMMA.1688.F32.TF32 R240, R232.reuse, R46, R236 ;  /* 0x0000002ee8f0723c */ /* 0x040fec00000810ec */
[----:B------:R-:W-:Y:S06]  /*65a10*/  HMMA.1688.F32.TF32 R236, R232, R42, R220 ;  /* 0x0000002ae8ec723c */ /* 0x000fec00000810dc */
        /* <DEDUP_REMOVED lines=29> */
[----:B--2---:R-:W-:Y:S01]  /*65bf0*/  HMMA.1688.F32.TF32 R220, R232, R34, R136 ;  /* 0x00000022e8dc723c */ /* 0x004fe20000081088 */
        /* <DEDUP_REMOVED lines=40> */
[----:B--2---:R-:W2:Y:S04]  /*65e80*/  LDL.LU R152, [R1+0x210] ;  /* 0x0002100001987983 */ /* 0x004ea80000300800 */
[----:B------:R1:W-:Y:S04]  /*65e90*/  STL.64 [R1+0x980], R144 ;  /* 0x0009809001007387 */ /* 0x0003e80000100a00 */
[----:B------:R1:W-:Y:S04]  /*65ea0*/  STL.64 [R1+0x988], R146 ;  /* 0x0009889201007387 */ /* 0x0003e80000100a00 */
[----:B------:R1:W-:Y:S04]  /*65eb0*/  STL.64 [R1+0x970], R140 ;  /* 0x0009708c01007387 */ /* 0x0003e80000100a00 */
[----:B------:R1:W-:Y:S04]  /*65ec0*/  STL.64 [R1+0x978], R142 ;  /* 0x0009788e01007387 */ /* 0x0003e80000100a00 */
        /* <DEDUP_REMOVED lines=91> */
[C---:B---3--:R-:W-:Y:S06]  /*66480*/  HMMA.1688.F32.TF32 R172, R136.reuse, R126, R172 ;  /* 0x0000007e88ac723c */ /* 0x048fec00000810ac */
[C---:B--2---:R-:W-:Y:S06]  /*66490*/  HMMA.1688.F32.TF32 R180, R136.reuse, R134, R180 ;  /* 0x0000008688b4723c */ /* 0x044fec00000810b4 */
[----:B------:R-:W-:Y:S06]  /*664a0*/  HMMA.1688.F32.TF32 R168, R136, R122, R168 ;  /* 0x0000007a88a8723c */ /* 0x000fec00000810a8 */
        /* <DEDUP_REMOVED lines=11> */
[C---:B------:R-:W-:Y:S05]  /*66560*/  HMMA.1688.F32.TF32 R208, R228.reuse, R58, R208 ;  /* 0x0000003ae4d0723c */ /* 0x040fea00000810d0 */
[----:B------:R-:W-:Y:S04]  /*66570*/  STL.64 [R1+0x960], R240 ;  /* 0x000960f001007387 */ /* 0x000fe80000100a00 */
[----:B------:R-:W-:Y:S04]  /*66580*/  STL.64 [R1+0x968], R242 ;  /* 0x000968f201007387 */ /* 0x000fe80000100a00 */
[----:B------:R-:W-:Y:S01]  /*66590*/  STL.64 [R1+0x950], R236 ;  /* 0x000950ec01007387 */ /* 0x000fe20000100a00 */
[----:B------:R-:W-:Y:S03]  /*665a0*/  HMMA.1688.F32.TF32 R192, R228, R42, R192 ;  /* 0x0000002ae4c0723c */ /* 0x000fe600000810c0 */
[----:B------:R-:W-:Y:S04]  /*665b0*/  STL.64 [R1+0x958], R238 ;  /* 0x000958ee01007387 */ /* 0x000fe80000100a00 */
[----:B------:R-:W-:Y:S04]  /*665c0*/  STL.64 [R1+0x940], R232 ;  /* 0x000940e801007387 */ /* 0x000fe80000100a00 */
[----:B------:R-:W-:Y:S04]  /*665d0*/  STL.64 [R1+0x948], R234 ;  /* 0x000948ea01007387 */ /* 0x000fe80000100a00 */
[----:B------:R-:W-:Y:S01]  /*665e0*/  STL.64 [R1+0x930], R220 ;  /* 0x000930dc01007387 */ /* 0x000fe20000100a00 */
[C---:B------:R-:W-:Y:S03]  /*665f0*/  HMMA.1688.F32.TF32 R176, R136.reuse, R130, R176 ;  /* 0x0000008288b0723c */ /* 0x040fe600000810b0 */
[----:B------:R-:W-:Y:S04]  /*66600*/  STL.64 [R1+0x938], R222 ;  /* 0x000938de01007387 */ /* 0x000fe80000100a00 */
[----:B------:R-:W-:Y:S01]  /*66610*/  STL.64 [R1+0x920], R216 ;  /* 0x000920d801007387 */ /* 0x000fe20000100a00 */
[C---:B------:R-:W-:Y:S03]  /*66620*/  HMMA.1688.F32.TF32 R164, R136.reuse, R118, R164 ;  /* 0x0000007688a4723c */ /* 0x040fe600000810a4 */
        /* <DEDUP_REMOVED lines=31> */
[----:B------:R-:W-:Y:S01]  /*66820*/  STL.64 [R1+0x228], R162 ;  /* 0x000228a201007387 */ /* 0x000fe20000100a00 */
[C---:B-1----:R-:W-:Y:S06]  /*66830*/  HMMA.1688.F32.TF32 R112, R136.reuse, R110, R152 ;  /* 0x0000006e8870723c */ /* 0x042fec0000081098 */
[----:B------:R-:W-:Y:S04]  /*66840*/  STL.64 [R1+0x4040], R110 ;  /* 0x0040406e01007387 */ /* 0x000fe80000100a00 */
[----:B------:R4:W-:Y:S04]  /*66850*/  STL.64 [R1+0x4038], R108 ;  /* 0x0040386c01007387 */ /* 0x0009e80000100a00 */
[----:B------:R-:W-:Y:S04]  /*66860*/  LDS R228, [R2+UR7+0x43100] ;  /* 0x0431000702e47984 */ /* 0x000fe80008000800 */
[----:B------:R-:W-:Y:S01]  /*66870*/  LDS R230, [R2+UR7+0x43900] ;  /* 0x0439000702e67984 */ /* 0x000fe20008000800 */
[C---:B----4-:R-:W-:Y:S03]  /*66880*/  HMMA.1688.F32.TF32 R108, R136.reuse, R106, R148 ;  /* 0x0000006a886c723c */ /* 0x050fe60000081094 */
[----:B------:R-:W-:Y:S04]  /*66890*/  LDS R229, [R6+UR7+0x43100] ;  /* 0x0431000706e57984 */ /* 0x000fe80008000800 */
[----:B------:R-:W1:Y:S04]  /*668a0*/  LDS R231, [R6+UR7+0x43900] ;  /* 0x0439000706e77984 */ /* 0x000e680008000800 */
[----:B------:R-:W-:Y:S04]  /*668b0*/  STL.64 [R1+0x210], R112 ;  /* 0x0002107001007387 */ /* 0x000fe80000100a00 */
[----:B------:R-:W-:Y:S04]  /*668c0*/  STL.64 [R1+0x218], R114 ;  /* 0x0002187201007387 */ /* 0x000fe80000100a00 */
[----:B------:R-:W-:Y:S04]  /*668d0*/  STL.64 [R1+0x4030], R106 ;  /* 0x0040306a01007387 */ /* 0x000fe80000100a00 */
[----:B------:R2:W-:Y:S04]  /*668e0*/  STL.64 [R1+0x4028], R104 ;  /* 0x0040286801007387 */ /* 0x0005e80000100a00 */
[----:B------:R-:W-:Y:S04]  /*668f0*/  STL.64 [R1+0x200], R108 ;  /* 0x0002006c01007387 */ /* 0x000fe80000100a00 */
[----:B------:R-:W-:Y:S01]  /*66900*/  STL.64 [R1+0x208], R110 ;  /* 0x0002086e01007387 */ /* 0x000fe20000100a00 */
[C---:B--2---:R-:W-:Y:S06]  /*66910*/  HMMA.1688.F32.TF32 R104, R136.reuse, R102, R144 ;  /* 0x000000668868723c */ /* 0x044fec0000081090 */
[----:B------:R-:W-:Y:S04]  /*66920*/  STL.64 [R1+0x4020], R102 ;  /* 0x0040206601007387 */ /* 0x000fe80000100a00 */
[----:B------:R2:W-:Y:S02]  /*66930*/  STL.64 [R1+0x4018], R100 ;  /* 0x0040186401007387 */ /* 0x0005e40000100a00 */
[C---:B--2---:R-:W-:Y:S11]  /*66940*/  HMMA.1688.F32.TF32 R100, R136.reuse, R22, R140 ;  /* 0x000000168864723c */ /* 0x044ff6000008108c */
[----:B------:R-:W-:Y:S04]  /*66950*/  STL.64 [R1+0x1f0], R104 ;  /* 0x0001f06801007387 */ /* 0x000fe80000100a00 */
[----:B------:R-:W-:Y:S04]  /*66960*/  STL.64 [R1+0x1f8], R106 ;  /* 0x0001f86a01007387 */ /* 0x000fe80000100a00 */
[----:B------:R-:W2:Y:S04]  /*66970*/  LDL.LU R140, [R1+0x710] ;  /* 0x00071000018c7983 */ /* 0x000ea80000300800 */
        /* <DEDUP_REMOVED lines=101> */
[----:B------:R-:W1:Y:S04]  /*66fd0*/  LDL.LU R152, [R1+0x740] ;  /* 0x0007400001987983 */ /* 0x000e680000300800 */
[----:B------:R-:W1:Y:S04]  /*66fe0*/  LDL.LU R153, [R1+0x744] ;  /* 0x0007440001997983 */ /* 0x000e680000300800 */
[----:B------:R-:W1:Y:S04]  /*66ff0*/  LDL.LU R154, [R1+0x748] ;  /* 0x00074800019a7983 */ /* 0x000e680000300800 */
[----:B------:R-:W1:Y:S01]  /*67000*/  LDL.LU R155, [R1+0x74c] ;  /* 0x00074c00019b7983 */ /* 0x000e620000300800 */
[C---:B---3--:R-:W-:Y:S06]  /*67010*/  HMMA.1688.F32.TF32 R100, R136.reuse, R18, R232 ;  /* 0x000000128864723c */ /* 0x048fec00000810e8 */
[C---:B----4-:R-:W-:Y:S06]  /*67020*/  HMMA.1688.F32.TF32 R108, R136.reuse, R14, R248 ;  /* 0x0000000e886c723c */ /* 0x050fec00000810f8 */
[C---:B--2---:R-:W-:Y:S11]  /*67030*/  HMMA.1688.F32.TF32 R104, R136.reuse, R10, R244 ;  /* 0x0000000a8868723c */ /* 0x044ff600000810f4 */
[----:B------:R-:W-:Y:S04]  /*67040*/  STL.64 [R1+0x8a0], R100 ;  /* 0x0008a06401007387 */ /* 0x000fe80000100a00 */
[----:B------:R2:W-:Y:S02]  /*67050*/  STL.64 [R1+0x8a8], R102 ;  /* 0x0008a86601007387 */ /* 0x0005e40000100a00 */
[C---:B--2---:R-:W-:Y:S02]  /*67060*/  HMMA.1688.F32.TF32 R100, R136.reuse, R98, R240 ;  /* 0x000000628864723c */ /* 0x044fe400000810f0 */
[----:B------:R-:W-:Y:S04]  /*67070*/  STL.64 [R1+0x890], R108 ;  /* 0x0008906c01007387 */ /* 0x000fe80000100a00 */
[----:B------:R2:W-:Y:S04]  /*67080*/  STL.64 [R1+0x898], R110 ;  /* 0x0008986e01007387 */ /* 0x0005e80000100a00 */
[----:B------:R-:W-:Y:S04]  /*67090*/  STL.64 [R1+0x880], R104 ;  /* 0x0008806801007387 */ /* 0x000fe80000100a00 */
[----:B------:R3:W-:Y:S01]  /*670a0*/  STL.64 [R1+0x888], R106 ;  /* 0x0008886a01007387 */ /* 0x0007e20000100a00 */
[C---:B--2---:R-:W-:Y:S08]  /*670b0*/  HMMA.1688.F32.TF32 R108, R136.reuse, R94, R236 ;  /* 0x0000005e886c723c */ /* 0x044ff000000810ec */
[----:B------:R-:W-:Y:S01]  /*670c0*/  STL.64 [R1+0x870], R100 ;  /* 0x0008706401007387 */ /* 0x000fe20000100a00 */
[C---:B---3--:R-:W-:Y:S03]  /*670d0*/  HMMA.1688.F32.TF32 R104, R136.reuse, R30, R220 ;  /* 0x0000001e8868723c */ /* 0x048fe600000810dc */
[----:B------:R2:W-:Y:S03]  /*670e0*/  STL.64 [R1+0x878], R102 ;  /* 0x0008786601007387 */ /* 0x0005e60000100a00 */
[C---:B--2---:R-:W-:Y:S08]  /*670f0*/  HMMA.1688.F32.TF32 R100, R136.reuse, R26, R224 ;  /* 0x0000001a8864723c */ /* 0x044ff000000810e0 */
[----:B------:R-:W-:Y:S04]  /*67100*/  STL.64 [R1+0x860], R108 ;  /* 0x0008606c01007387 */ /* 0x000fe80000100a00 */
[----:B------:R2:W-:Y:S05]  /*67110*/  STL.64 [R1+0x868], R110 ;  /* 0x0008686e01007387 */ /* 0x0005ea0000100a00 */
[----:B------:R-:W-:Y:S04]  /*67120*/  STL.64 [R1+0x850], R104 ;  /* 0x0008506801007387 */ /* 0x000fe80000100a00 */
[----:B------:R3:W-:Y:S01]  /*67130*/  STL.64 [R1+0x858], R106 ;  /* 0x0008586a01007387 */ /* 0x0007e20000100a00 */
[C---:B--2---:R-:W-:Y:S03]  /*67140*/  HMMA.1688.F32.TF32 R108, R136.reuse, R90, R216 ;  /* 0x0000005a886c723c */ /* 0x044fe600000810d8 */
[----:B------:R-:W-:Y:S03]  /*67150*/  STL.64 [R1+0x840], R100 ;  /* 0x0008406401007387 */ /* 0x000fe60000100a00 */
[C---:B---3--:R-:W-:Y:S01]  /*67160*/  HMMA.1688.F32.TF32 R104, R136.reuse, R86, R212 ;  /* 0x000000568868723c */ /* 0x048fe200000810d4 */
[----:B------:R2:W-:Y:S05]  /*67170*/  STL.64 [R1+0x848], R102 ;  /* 0x0008486601007387 */ /* 0x0005ea0000100a00 */
[C---:B--2---:R-:W-:Y:S11]  /*67180*/  HMMA.1688.F32.TF32 R100, R136.reuse, R82, R208 ;  /* 0x000000528864723c */ /* 0x044ff600000810d0 */
[----:B------:R-:W-:Y:S04]  /*67190*/  STL.64 [R1+0x830], R108 ;  /* 0x0008306c01007387 */ /* 0x000fe80000100a00 */
[----:B------:R2:W-:Y:S04]  /*671a0*/  STL.64 [R1+0x838], R110 ;  /* 0x0008386e01007387 */ /* 0x0005e80000100a00 */
        /* <DEDUP_REMOVED lines=33> */
[----:B--2---:R-:W-:Y:S11]  /*673c0*/  HMMA.1688.F32.TF32 R100, R136, R34, R160 ;  /* 0x000000228864723c */ /* 0x004ff600000810a0 */
[----:B------:R-:W-:Y:S04]  /*673d0*/  STL.64 [R1+0x770], R108 ;  /* 0x0007706c01007387 */ /* 0x000fe80000100a00 */
[----:B------:R-:W-:Y:S04]  /*673e0*/  STL.64 [R1+0x778], R110 ;  /* 0x0007786e01007387 */ /* 0x000fe80000100a00 */
[----:B------:R-:W-:Y:S04]  /*673f0*/  STL.64 [R1+0x760], R104 ;  /* 0x0007606801007387 */ /* 0x000fe80000100a00 */
[----:B------:R-:W-:Y:S04]  /*67400*/  STL.64 [R1+0x768], R106 ;  /* 0x0007686a01007387 */ /* 0x000fe80000100a00 */
[----:B------:R-:W-:Y:S04]  /*67410*/  LDS R137, [R159+UR7+0x43100] ;  /* 0x043100079f897984 */ /* 0x000fe80008000800 */
[----:B------:R-:W-:Y:S04]  /*67420*/  LDS R139, [R159+UR7+0x43900] ;  /* 0x043900079f8b7984 */ /* 0x000fe80008000800 */
[----:B------:R-:W-:Y:S04]  /*67430*/  STL.64 [R1+0x1d0], R100 ;  /* 0x0001d06401007387 */ /* 0x000fe80000100a00 */
[----:B------:R1:W-:Y:S04]  /*67440*/  STL.64 [R1+0x1d8], R102 ;  /* 0x0001d86601007387 */ /* 0x0003e80000100a00 */
[----:B------:R-:W-:Y:S04]  /*67450*/  LDS R136, [R7+UR7+0x43100] ;  /* 0x0431000707887984 */ /* 0x000fe80008000800 */
[----:B------:R-:W2:Y:S01]  /*67460*/  LDS R138, [R7+UR7+0x43900] ;  /* 0x04390007078a7984 */ /* 0x000ea20008000800 */
[C---:B-1----:R-:W-:Y:S06]  /*67470*/  HMMA.1688.F32.TF32 R100, R228.reuse, R134, R152 ;  /* 0x00000086e464723c */ /* 0x042fec0000081098 */
[C---:B------:R-:W-:Y:S06]  /*67480*/  HMMA.1688.F32.TF32 R108, R228.reuse, R130, R148 ;  /* 0x00000082e46c723c */ /* 0x040fec0000081094 */
[C---:B------:R-:W-:Y:S11]  /*67490*/  HMMA.1688.F32.TF32 R104, R228.reuse, R126, R144 ;  /* 0x0000007ee468723c */ /* 0x040ff60000081090 */
[----:B------:R-:W-:Y:S04]  /*674a0*/  STL.64 [R1+0x750], R100 ;  /* 0x0007506401007387 */ /* 0x000fe80000100a00 */
[----:B------:R1:W-:Y:S02]  /*674b0*/  STL.64 [R1+0x758], R102 ;  /* 0x0007586601007387 */ /* 0x0003e40000100a00 */
[C---:B-1----:R-:W-:Y:S02]  /*674c0*/  HMMA.1688.F32.TF32 R100, R228.reuse, R122, R140 ;  /* 0x0000007ae464723c */ /* 0x042fe4000008108c */
[----:B------:R-:W-:Y:S04]  /*674d0*/  STL.64 [R1+0x740], R108 ;  /* 0x0007406c01007387 */ /* 0x000fe80000100a00 */
[----:B------:R-:W-:Y:S04]  /*674e0*/  STL.64 [R1+0x748], R110 ;  /* 0x0007486e01007387 */ /* 0x000fe80000100a00 */
[----:B------:R-:W3:Y:S04]  /*674f0*/  LDL.LU R148, [R1+0x1a0] ;  /* 0x0001a00001947983 */ /* 0x000ee80000300800 */
[----:B------:R-:W-:Y:S04]  /*67500*/  STL.64 [R1+0x730], R104 ;  /* 0x0007306801007387 */ /* 0x000fe80000100a00 */
[----:B------:R-:W-:Y:S05]  /*67510*/  STL.64 [R1+0x738], R106 ;  /* 0x0007386a01007387 */ /* 0x000fea0000100a00 */
[----:B------:R1:W-:Y:S04]  /*67520*/  STL.64 [R1+0x720], R100 ;  /* 0x0007206401007387 */ /* 0x0003e80000100a00 */
[----:B------:R4:W-:Y:S04]  /*67530*/  STL.64 [R1+0x728], R102 ;  /* 0x0007286601007387 */ /* 0x0009e80000100a00 */
        /* <DEDUP_REMOVED lines=79> */
[----:B-1----:R-:W3:Y:S04]  /*67a30*/  LDL.LU R100, [R1+0x6d0] ;  /* 0x0006d00001647983 */ /* 0x002ee80000300800 */
        /* <DEDUP_REMOVED lines=47> */
[----:B-1----:R-:W4:Y:S04]  /*67d30*/  LDL.LU.64 R114, [R1+0x4050] ;  /* 0x0040500001727983 */ /* 0x002f280000300a00 */
[----:B------:R-:W2:Y:S01]  /*67d40*/  LDL.LU.64 R112, [R1+0x4048] ;  /* 0x0040480001707983 */ /* 0x000ea20000300a00 */
        /* <DEDUP_REMOVED lines=16> */
[----:B-1----:R-:W3:Y:S01]  /*67e50*/  LDL.LU.64 R102, [R1+0x4020] ;  /* 0x0040200001667983 */ /* 0x002ee20000300a00 */
[C---:B------:R-:W-:Y:S03]  /*67e60*/  HMMA.1688.F32.TF32 R244, R228.reuse, R22, R244 ;  /* 0x00000016e4f4723c */ /* 0x040fe600000810f4 */
[----:B------:R-:W4:Y:S03]  /*67e70*/  LDL.LU.64 R100, [R1+0x4018] ;  /* 0x0040180001647983 */ /* 0x000f260000300a00 */
[C---:B------:R-:W-:Y:S06]  /*67e80*/  HMMA.1688.F32.TF32 R140, R228.reuse, R18, R140 ;  /* 0x00000012e48c723c */ /* 0x040fec000008108c */
[C---:B------:R-:W-:Y:S06]  /*67e90*/  HMMA.1688.F32.TF32 R232, R228.reuse, R14, R232 ;  /* 0x0000000ee4e8723c */ /* 0x040fec00000810e8 */
[C---:B------:R-:W-:Y:S06]  /*67ea0*/  HMMA.1688.F32.TF32 R248, R228.reuse, R10, R248 ;  /* 0x0000000ae4f8723c */ /* 0x040fec00000810f8 */
[C---:B------:R-:W-:Y:S06]  /*67eb0*/  HMMA.1688.F32.TF32 R236, R228.reuse, R98, R236 ;  /* 0x00000062e4ec723c */ /* 0x040fec00000810ec */
[----:B---3--:R-:W-:-:S15]  /*67ec0*/  HMMA.1688.F32.TF32 R240, R228, R102, R240 ;  /* 0x00000066e4f0723c */ /* 0x008fde00000810f0 */
[----:B------:R-:W-:-:S08]  /*67ed0*/  NOP ;  /* 0x0000000000007918 */ /* 0x000fd00000000000 */
[----:B------:R-:W-:Y:S04]  /*67ee0*/  STL.64 [R1+0x6d0], R240 ;  /* 0x0006d0f001007387 */ /* 0x000fe80000100a00 */
[----:B------:R1:W-:Y:S04]  /*67ef0*/  STL.64 [R1+0x6d8], R242 ;  /* 0x0006d8f201007387 */ /* 0x0003e80000100a00 */
[----:B-1----:R-:W3:Y:S04]  /*67f00*/  LDL.LU.64 R242, [R1+0x4010] ;  /* 0x0040100001f27983 */ /* 0x002ee80000300a00 */
[----:B------:R-:W3:Y:S04]  /*67f10*/  LDL.LU.64 R240, [R1+0x4008] ;  /* 0x0040080001f07983 */ /* 0x000ee80000300a00 */
[----:B------:R-:W-:Y:S04]  /*67f20*/  STL.64 [R1+0x6c0], R244 ;  /* 0x0006c0f401007387 */ /* 0x000fe80000100a00 */
[----:B------:R1:W-:Y:S04]  /*67f30*/  STL.64 [R1+0x6c8], R246 ;  /* 0x0006c8f601007387 */ /* 0x0003e80000100a00 */
[----:B-1----:R-:W3:Y:S04]  /*67f40*/  LDL.LU.64 R246, [R1+0x4000] ;  /* 0x0040000001f67983 */ /* 0x002ee80000300a00 */
[----:B------:R-:W3:Y:S04]  /*67f50*/  LDL.LU.64 R244, [R1+0x3ff8] ;  /* 0x003ff80001f47983 */ /* 0x000ee80000300a00 */
[----:B------:R-:W-:Y:S04]  /*67f60*/  STL.64 [R1+0x6b0], R140 ;  /* 0x0006b08c01007387 */ /* 0x000fe80000100a00 */
[----:B------:R1:W-:Y:S04]  /*67f70*/  STL.64 [R1+0x6b8], R142 ;  /* 0x0006b88e01007387 */ /* 0x0003e80000100a00 */
[----:B-1----:R-:W2:Y:S04]  /*67f80*/  LDL.LU.64 R142, [R1+0x3ff0] ;  /* 0x003ff000018e7983 */ /* 0x002ea80000300a00 */
[----:B------:R-:W4:Y:S04]  /*67f90*/  LDL.LU.64 R140, [R1+0x3fe8] ;  /* 0x003fe800018c7983 */ /* 0x000f280000300a00 */
[----:B------:R-:W-:Y:S04]  /*67fa0*/  STL.64 [R1+0x6a0], R232 ;  /* 0x0006a0e801007387 */ /* 0x000fe80000100a00 */
[----:B------:R1:W-:Y:S01]  /*67fb0*/  STL.64 [R1+0x6a8], R234 ;  /* 0x0006a8ea01007387 */ /* 0x0003e20000100a00 */
[C---:B------:R-:W-:Y:S06]  /*67fc0*/  HMMA.1688.F32.TF32 R216, R228.reuse, R26, R216 ;  /* 0x0000001ae4d8723c */ /* 0x040fec00000810d8 */
[C---:B-1----:R-:W-:Y:S06]  /*67fd0*/  HMMA.1688.F32.TF32 R232, R228.reuse, R94, R220 ;  /* 0x0000005ee4e8723c */ /* 0x042fec00000810dc */
        /* <DEDUP_REMOVED lines=29> */
[----:B------:R-:W-:Y:S01]  /*681b0*/  HMMA.1688.F32.TF32 R156, R228, R34, R156 ;  /* 0x00000022e49c723c */ /* 0x000fe2000008109c */
[----:B------:R-:W-:Y:S04]  /*681c0*/  STL.64 [R1+0x620], R204 ;  /* 0x000620cc01007387 */ /* 0x000fe80000100a00 */
[----:B------:R-:W-:Y:S01]  /*681d0*/  STL.64 [R1+0x628], R206 ;  /* 0x000628ce01007387 */ /* 0x000fe20000100a00 */
[C---:B------:R-:W-:Y:S03]  /*681e0*/  HMMA.1688.F32.TF32 R152, R136.reuse, R134, R152 ;  /* 0x000000868898723c */ /* 0x040fe60000081098 */
        /* <DEDUP_REMOVED lines=30> */
[----:B--2---:R-:W-:-:S03]  /*683d0*/  IMAD.MOV.U32 R152, RZ, RZ, R142 ;  /* 0x000000ffff987224 */ /* 0x004fc600078e008e */
[----:B------:R-:W2:Y:S01]  /*683e0*/  LDL.LU R142, [R1+0x3fe4] ;  /* 0x003fe400018e7983 */ /* 0x000ea20000300800 */
[----:B----4-:R-:W-:-:S03]  /*683f0*/  IMAD.MOV.U32 R153, RZ, RZ, R140 ;  /* 0x000000ffff997224 */ /* 0x010fc600078e008c */
[----:B------:R4:W-:Y:S01]  /*68400*/  STL.64 [R1+0x190], R144 ;  /* 0x0001909001007387 */ /* 0x0009e20000100a00 */
[----:B-1----:R-:W-:-:S03]  /*68410*/  IMAD.MOV.U32 R154, RZ, RZ, R141 ;  /* 0x000000ffff9a7224 */ /* 0x002fc600078e008d */
[----:B------:R1:W-:Y:S01]  /*68420*/  STL.64 [R1+0x198], R146 ;  /* 0x0001989201007387 */ /* 0x0003e20000100a00 */
[----:B------:R-:W-:-:S03]  /*68430*/  IMAD.MOV.U32 R155, RZ, RZ, R143 ;  /* 0x000000ffff9b7224 */ /* 0x000fc600078e008f */
[----:B------:R-:W3:Y:S04]  /*68440*/  LDL.LU R140, [R1+0x3fe0] ;  /* 0x003fe000018c7983 */ /* 0x000ee80000300800 */
[----:B------:R-:W4:Y:S04]  /*68450*/  LDL.LU R141, [R1+0x3fdc] ;  /* 0x003fdc00018d7983 */ /* 0x000f280000300800 */
[----:B------:R-:W2:Y:S04]  /*68460*/  LDL.LU R143, [R1+0x3fd8] ;  /* 0x003fd800018f7983 */ /* 0x000ea80000300800 */
[----:B------:R-:W3:Y:S04]  /*68470*/  LDL.LU R156, [R1+0x440] ;  /* 0x00044000019c7983 */ /* 0x000ee80000300800 */
[----:B------:R-:W3:Y:S04]  /*68480*/  LDL.LU R157, [R1+0x444] ;  /* 0x00044400019d7983 */ /* 0x000ee80000300800 */
[----:B------:R-:W3:Y:S04]  /*68490*/  LDL.LU R158, [R1+0x448] ;  /* 0x00044800019e7983 */ /* 0x000ee80000300800 */
[----:B------:R-:W3:Y:S01]  /*684a0*/  LDL.LU R159, [R1+0x44c] ;  /* 0x00044c00019f7983 */ /* 0x000ee20000300800 */
[----:B----4-:R-:W-:-:S03]  /*684b0*/  IMAD.MOV.U32 R160, RZ, RZ, R141 ;  /* 0x000000ffffa07224 */ /* 0x010fc600078e008d */
[----:B------:R-:W4:Y:S01]  /*684c0*/  LDL.LU R141, [R1+0x3fd4] ;  /* 0x003fd400018d7983 */ /* 0x000f220000300800 */
[----:B--2---:R-:W-:-:S03]  /*684d0*/  MOV R161, R143 ;  /* 0x0000008f00a17202 */ /* 0x004fc60000000f00 */
[----:B------:R-:W2:Y:S01]  /*684e0*/  LDL.LU R143, [R1+0x3fd0] ;  /* 0x003fd000018f7983 */ /* 0x000ea20000300800 */
[----:B---3--:R-:W-:Y:S02]  /*684f0*/  IMAD.MOV.U32 R162, RZ, RZ, R140 ;  /* 0x000000ffffa27224 */ /* 0x008fe400078e008c */
[----:B------:R-:W-:Y:S01]  /*68500*/  IMAD.MOV.U32 R163, RZ, RZ, R142 ;  /* 0x000000ffffa37224 */ /* 0x000fe200078e008e */
[----:B------:R-:W3:Y:S04]  /*68510*/  LDL.LU R140, [R1+0x3fcc] ;  /* 0x003fcc00018c7983 */ /* 0x000ee80000300800 */
[----:B------:R-:W3:Y:S04]  /*68520*/  LDL.LU R142, [R1+0x3fc8] ;  /* 0x003fc800018e7983 */ /* 0x000ee80000300800 */
[----:B------:R-:W3:Y:S04]  /*68530*/  LDL.LU R168, [R1+0x470] ;  /* 0x0004700001a87983 */ /* 0x000ee80000300800 */
[----:B------:R-:W3:Y:S01]  /*68540*/  LDL.LU R169, [R1+0x474] ;  /* 0x0004740001a97983 */ /* 0x000ee20000300800 */
[----:B----4-:R-:W-:-:S03]  /*68550*/  IMAD.MOV.U32 R170, RZ, RZ, R141 ;  /* 0x000000ffffaa7224 */ /* 0x010fc600078e008d */
[----:B------:R-:W4:Y:S01]  /*68560*/  LDL.LU R141, [R1+0x3fc4] ;  /* 0x003fc400018d7983 */ /* 0x000f220000300800 */
[----:B--2---:R-:W-:-:S03]  /*68570*/  IMAD.MOV.U32 R171, RZ, RZ, R143 ;  /* 0x000000ffffab7224 */ /* 0x004fc600078e008f */
[----:B------:R-:W2:Y:S01]  /*68580*/  LDL.LU R143, [R1+0x3fc0] ;  /* 0x003fc000018f7983 */ /* 0x000ea20000300800 */
[----:B---3--:R-:W-:-:S03]  /*68590*/  MOV R175, R140 ;  /* 0x0000008c00af7202 */ /* 0x008fc60000000f00 */
[----:B------:R-:W3:Y:S01]  /*685a0*/  LDL.LU R172, [R1+0x480] ;  /* 0x0004800001ac7983 */ /* 0x000ee20000300800 */
[----:B------:R-:W-:-:S03]  /*685b0*/  IMAD.MOV.U32 R174, RZ, RZ, R142 ;  /* 0x000000ffffae7224 */ /* 0x000fc600078e008e */
[----:B------:R-:W3:Y:S04]  /*685c0*/  LDL.LU R173, [R1+0x484] ;  /* 0x0004840001ad7983 */ /* 0x000ee80000300800 */
[----:B------:R-:W3:Y:S04]  /*685d0*/  LDL.LU R142, [R1+0x3fbc] ;  /* 0x003fbc00018e7983 */ /* 0x000ee80000300800 */
[----:B------:R-:W3:Y:S01]  /*685e0*/  LDL.LU R140, [R1+0x3fb8] ;  /* 0x003fb800018c7983 */ /* 0x000ee20000300800 */
[----:B----4-:R-:W-:-:S03]  /*685f0*/  IMAD.MOV.U32 R176, RZ, RZ, R141 ;  /* 0x000000ffffb07224 */ /* 0x010fc600078e008d */
[----:B------:R-:W4:Y:S01]  /*68600*/  LDL.LU R141, [R1+0x3fb4] ;  /* 0x003fb400018d7983 */ /* 0x000f220000300800 */
[----:B--2---:R-:W-:-:S03]  /*68610*/  IMAD.MOV.U32 R177, RZ, RZ, R143 ;  /* 0x000000ffffb17224 */ /* 0x004fc600078e008f */
[----:B------:R-:W2:Y:S04]  /*68620*/  LDL.LU R143, [R1+0x3fb0] ;  /* 0x003fb000018f7983 */ /* 0x000ea80000300800 */
[----:B------:R-:W2:Y:S04]  /*68630*/  LDL.LU R178, [R1+0x498] ;  /* 0x0004980001b27983 */ /* 0x000ea80000300800 */
[----:B------:R-:W2:Y:S01]  /*68640*/  LDL.LU R179, [R1+0x49c] ;  /* 0x00049c0001b37983 */ /* 0x000ea20000300800 */
[----:B---3--:R-:W-:-:S03]  /*68650*/  IMAD.MOV.U32 R184, RZ, RZ, R142 ;  /* 0x000000ffffb87224 */ /* 0x008fc600078e008e */
[----:B------:R-:W3:Y:S01]  /*68660*/  LDL.LU R142, [R1+0x3fac] ;  /* 0x003fac00018e7983 */ /* 0x000ee20000300800 */
[----:B------:R-:W-:-:S03]  /*68670*/  IMAD.MOV.U32 R185, RZ, RZ, R140 ;  /* 0x000000ffffb97224 */ /* 0x000fc600078e008c */
[----:B------:R-:W3:Y:S01]  /*68680*/  LDL.LU R140, [R1+0x3fa8] ;  /* 0x003fa800018c7983 */ /* 0x000ee20000300800 */
[----:B----4-:R-:W-:-:S03]  /*68690*/  IMAD.MOV.U32 R186, RZ, RZ, R141 ;  /* 0x000000ffffba7224 */ /* 0x010fc600078e008d */
[----:B------:R-:W4:Y:S01]  /*686a0*/  LDL.LU R141, [R1+0x3fa4] ;  /* 0x003fa400018d7983 */ /* 0x000f220000300800 */
[----:B--2---:R-:W-:-:S03]  /*686b0*/  MOV R187, R143 ;  /* 0x0000008f00bb7202 */ /* 0x004fc60000000f00 */
[----:B------:R-:W2:Y:S04]  /*686c0*/  LDL.LU R143, [R1+0x3fa0] ;  /* 0x003fa000018f7983 */ /* 0x000ea80000300800 */
[----:B------:R-:W2:Y:S04]  /*686d0*/  LDL.LU R188, [R1+0x4c0] ;  /* 0x0004c00001bc7983 */ /* 0x000ea80000300800 */
[----:B------:R-:W2:Y:S04]  /*686e0*/  LDL.LU R189, [R1+0x4c4] ;  /* 0x0004c40001bd7983 */ /* 0x000ea80000300800 */
[----:B------:R-:W2:Y:S01]  /*686f0*/  LDL.LU R190, [R1+0x4c8] ;  /* 0x0004c80001be7983 */ /* 0x000ea20000300800 */
[----:B---3--:R-:W-:-:S03]  /*68700*/  IMAD.MOV.U32 R195, RZ, RZ, R142 ;  /* 0x000000ffffc37224 */ /* 0x008fc600078e008e */
[----:B------:R-:W3:Y:S01]  /*68710*/  LDL.LU R191, [R1+0x4cc] ;  /* 0x0004cc0001bf7983 */ /* 0x000ee20000300800 */
[----:B------:R-:W-:Y:S02]  /*68720*/  IMAD.MOV.U32 R194, RZ, RZ, R140 ;  /* 0x000000ffffc27224 */ /* 0x000fe400078e008c */
[----:B----4-:R-:W-:Y:S02]  /*68730*/  IMAD.MOV.U32 R192, RZ, RZ, R141 ;  /* 0x000000ffffc07224 */ /* 0x010fe400078e008d */
[----:B------:R-:W4:Y:S01]  /*68740*/  LDL.LU R141, [R1+0x3f9c] ;  /* 0x003f9c00018d7983 */ /* 0x000f220000300800 */
[----:B--2---:R-:W-:-:S03]  /*68750*/  IMAD.MOV.U32 R193, RZ, RZ, R143 ;  /* 0x000000ffffc17224 */ /* 0x004fc600078e008f */
[----:B------:R-:W2:Y:S04]  /*68760*/  LDL.LU R143, [R1+0x3f98] ;  /* 0x003f9800018f7983 */ /* 0x000ea80000300800 */
[----:B------:R-:W3:Y:S04]  /*68770*/  LDL.LU R140, [R1+0x3f94] ;  /* 0x003f9400018c7983 */ /* 0x000ee80000300800 */
[----:B------:R-:W3:Y:S04]  /*68780*/  LDL.LU R142, [R1+0x3f90] ;  /* 0x003f9000018e7983 */ /* 0x000ee80000300800 */
[----:B------:R-:W3:Y:S04]  /*68790*/  LDL.LU R200, [R1+0x4f0] ;  /* 0x0004f00001c87983 */ /* 0x000ee80000300800 */
[----:B------:R-:W3:Y:S04]  /*687a0*/  LDL.LU R201, [R1+0x4f4] ;  /* 0x0004f40001c97983 */ /* 0x000ee80000300800 */
[----:B------:R-:W3:Y:S04]  /*687b0*/  LDL.LU R202, [R1+0x4f8] ;  /* 0x0004f80001ca7983 */ /* 0x000ee80000300800 */
[----:B------:R-:W3:Y:S01]  /*687c0*/  LDL.LU R203, [R1+0x4fc] ;  /* 0x0004fc0001cb7983 */ /* 0x000ee20000300800 */
[----:B----4-:R-:W-:-:S02]  /*687d0*/  IMAD.MOV.U32 R207, RZ, RZ, R141 ;  /* 0x000000ffffcf7224 */ /* 0x010fc400078e008d */
[----:B--2---:R-:W-:Y:S02]  /*687e0*/  IMAD.MOV.U32 R206, RZ, RZ, R143 ;  /* 0x000000ffffce7224 */ /* 0x004fe400078e008f */
[----:B---3--:R-:W-:Y:S02]  /*687f0*/  IMAD.MOV.U32 R204, RZ, RZ, R140 ;  /* 0x000000ffffcc7224 */ /* 0x008fe400078e008c */
        /* <DEDUP_REMOVED lines=31> */
[----:B-1----:R-:W3:Y:S04]  /*689f0*/  LDL.LU R146, [R1+0x188] ;  /* 0x0001880001927983 */ /* 0x002ee80000300800 */
        /* <DEDUP_REMOVED lines=34> */
[----:B---3--:R-:W-:-:S15]  /*68c20*/  HMMA.1688.F32.TF32 R144, R136, R122, R144 ;  /* 0x0000007a8890723c */ /* 0x008fde0000081090 */
[----:B------:R-:W-:-:S08]  /*68c30*/  NOP ;  /* 0x0000000000007918 */ /* 0x000fd00000000000 */
[----:B------:R-:W-:Y:S04]  /*68c40*/  STL.64 [R1+0x180], R144 ;  /* 0x0001809001007387 */ /* 0x000fe80000100a00 */
[----:B------:R1:W-:Y:S04]  /*68c50*/  STL.64 [R1+0x188], R146 ;  /* 0x0001889201007387 */ /* 0x0003e80000100a00 */
[----:B-1----:R-:W2:Y:S04]  /*68c60*/  LDL.LU.64 R146, [R1+0x3f78] ;  /* 0x003f780001927983 */ /* 0x002ea80000300a00 */
[----:B------:R-:W3:Y:S04]  /*68c70*/  LDL.LU.64 R144, [R1+0x3f70] ;  /* 0x003f700001907983 */ /* 0x000ee80000300a00 */
[----:B------:R-:W-:Y:S04]  /*68c80*/  STL.64 [R1+0x170], R140 ;  /* 0x0001708c01007387 */ /* 0x000fe80000100a00 */
[----:B------:R1:W-:Y:S04]  /*68c90*/  STL.64 [R1+0x178], R142 ;  /* 0x0001788e01007387 */ /* 0x0003e80000100a00 */
[----:B-1----:R-:W2:Y:S04]  /*68ca0*/  LDL.LU.64 R142, [R1+0x3f68] ;  /* 0x003f6800018e7983 */ /* 0x002ea80000300a00 */
[----:B------:R-:W2:Y:S01]  /*68cb0*/  LDL.LU.64 R140, [R1+0x3f60] ;  /* 0x003f6000018c7983 */ /* 0x000ea20000300a00 */
[----:B----4-:R-:W-:-:S15]  /*68cc0*/  HMMA.1688.F32.TF32 R228, R136, R114, R228 ;  /* 0x0000007288e4723c */ /* 0x010fde00000810e4 */
[----:B------:R-:W-:-:S08]  /*68cd0*/  NOP ;  /* 0x0000000000007918 */ /* 0x000fd00000000000 */
[----:B------:R-:W-:Y:S04]  /*68ce0*/  STL.64 [R1+0x160], R228 ;  /* 0x000160e401007387 */ /* 0x000fe80000100a00 */
[----:B------:R1:W-:Y:S02]  /*68cf0*/  STL.64 [R1+0x168], R230 ;  /* 0x000168e601007387 */ /* 0x0003e40000100a00 */
[C---:B-1----:R-:W-:Y:S06]  /*68d00*/  HMMA.1688.F32.TF32 R228, R136.reuse, R110, R232 ;  /* 0x0000006e88e4723c */ /* 0x042fec00000810e8 */
[C---:B------:R-:W-:Y:S06]  /*68d10*/  HMMA.1688.F32.TF32 R248, R136.reuse, R106, R248 ;  /* 0x0000006a88f8723c */ /* 0x040fec00000810f8 */
[C---:B------:R-:W-:Y:S11]  /*68d20*/  HMMA.1688.F32.TF32 R232, R136.reuse, R102, R236 ;  /* 0x0000006688e8723c */ /* 0x040ff600000810ec */
[----:B------:R-:W-:Y:S04]  /*68d30*/  STL.64 [R1+0x150], R228 ;  /* 0x000150e401007387 */ /* 0x000fe80000100a00 */
[----:B------:R2:W-:Y:S04]  /*68d40*/  STL.64 [R1+0x158], R230 ;  /* 0x000158e601007387 */ /* 0x0005e80000100a00 */
[----:B------:R-:W-:Y:S04]  /*68d50*/  STL.64 [R1+0x140], R248 ;  /* 0x000140f801007387 */ /* 0x000fe80000100a00 */
[----:B------:R-:W-:Y:S04]  /*68d60*/  STL.64 [R1+0x148], R250 ;  /* 0x000148fa01007387 */ /* 0x000fe80000100a00 */
        /* <DEDUP_REMOVED lines=20> */
[----:B--2---:R-:W-:Y:S01]  /*68eb0*/  HMMA.1688.F32.TF32 R228, R136, R22, R140 ;  /* 0x0000001688e4723c */ /* 0x004fe2000008108c */
[----:B---3--:R-:W-:Y:S01]  /*68ec0*/  IMAD.MOV.U32 R236, RZ, RZ, R145 ;  /* 0x000000ffffec7224 */ /* 0x008fe200078e0091 */
[----:B------:R-:W-:Y:S01]  /*68ed0*/  LDS R140, [R2+UR7+0x43180] ;  /* 0x04318007028c7984 */ /* 0x000fe20008000800 */
[----:B------:R-:W-:-:S03]  /*68ee0*/  IMAD.MOV.U32 R237, RZ, RZ, R147 ;  /* 0x000000ffffed7224 */ /* 0x000fc600078e0093 */
[----:B------:R-:W-:Y:S04]  /*68ef0*/  LDS R142, [R2+UR7+0x43980] ;  /* 0x04398007028e7984 */ /* 0x000fe80008000800 */
[----:B------:R-:W-:Y:S04]  /*68f00*/  LDS R141, [R6+UR7+0x43180] ;  /* 0x04318007068d7984 */ /* 0x000fe80008000800 */
[----:B------:R-:W1:Y:S09]  /*68f10*/  LDS R143, [R6+UR7+0x43980] ;  /* 0x04398007068f7984 */ /* 0x000e720008000800 */
[----:B------:R-:W-:Y:S04]  /*68f20*/  STL.64 [R1+0x560], R228 ;  /* 0x000560e401007387 */ /* 0x000fe80000100a00 */
[----:B------:R2:W-:Y:S02]  /*68f30*/  STL.64 [R1+0x568], R230 ;  /* 0x000568e601007387 */ /* 0x0005e40000100a00 */
[C---:B--2---:R-:W-:Y:S06]  /*68f40*/  HMMA.1688.F32.TF32 R228, R136.reuse, R18, R220 ;  /* 0x0000001288e4723c */ /* 0x044fec00000810dc */
[----:B------:R-:W-:-:S15]  /*68f50*/  HMMA.1688.F32.TF32 R220, R136, R14, R224 ;  /* 0x0000000e88dc723c */ /* 0x000fde00000810e0 */
[----:B------:R-:W-:-:S02]  /*68f60*/  NOP ;  /* 0x0000000000007918 */ /* 0x000fc40000000000 */
[----:B------:R-:W-:Y:S04]  /*68f70*/  STL.64 [R1+0x1010], R228 ;  /* 0x001010e401007387 */ /* 0x000fe80000100a00 */
        /* <DEDUP_REMOVED lines=35> */
[----:B------:R-:W3:Y:S04]  /*691b0*/  LDL.LU R232, [R1+0x290] ;  /* 0x0002900001e87983 */ /* 0x000ee80000300800 */
[----:B------:R4:W-:Y:S04]  /*691c0*/  STL.64 [R1+0x440], R152 ;  /* 0x0004409801007387 */ /* 0x0009e80000100a00 */
[----:B------:R1:W-:Y:S04]  /*691d0*/  STL.64 [R1+0x448], R154 ;  /* 0x0004489a01007387 */ /* 0x0003e80000100a00 */
[----:B------:R3:W-:Y:S04]  /*691e0*/  STL.64 [R1+0x430], R148 ;  /* 0x0004309401007387 */ /* 0x0007e80000100a00 */
[----:B------:R3:W-:Y:S04]  /*691f0*/  STL.64 [R1+0x438], R150 ;  /* 0x0004389601007387 */ /* 0x0007e80000100a00 */
[----:B------:R-:W3:Y:S01]  /*69200*/  LDL.LU R233, [R1+0x294] ;  /* 0x0002940001e97983 */ /* 0x000ee20000300800 */
[----:B--2---:R-:W-:-:S03]  /*69210*/  IMAD.MOV.U32 R230, RZ, RZ, R146 ;  /* 0x000000ffffe67224 */ /* 0x004fc600078e0092 */
[----:B------:R-:W2:Y:S01]  /*69220*/  LDL.LU R234, [R1+0x298] ;  /* 0x0002980001ea7983 */ /* 0x000ea20000300800 */
[----:B------:R-:W-:-:S03]  /*69230*/  IMAD.MOV.U32 R231, RZ, RZ, R144 ;  /* 0x000000ffffe77224 */ /* 0x000fc600078e0090 */
[----:B------:R-:W2:Y:S04]  /*69240*/  LDL.LU R235, [R1+0x29c] ;  /* 0x00029c0001eb7983 */ /* 0x000ea80000300800 */
[----:B------:R-:W2:Y:S04]  /*69250*/  LDL.LU R228, [R1+0x2a0] ;  /* 0x0002a00001e47983 */ /* 0x000ea80000300800 */
[----:B------:R-:W2:Y:S04]  /*69260*/  LDL.LU R229, [R1+0x2a4] ;  /* 0x0002a40001e57983 */ /* 0x000ea80000300800 */
[----:B------:R-:W4:Y:S04]  /*69270*/  LDL.LU R146, [R1+0x3f5c] ;  /* 0x003f5c0001927983 */ /* 0x000f280000300800 */
[----:B------:R-:W3:Y:S04]  /*69280*/  LDL.LU R144, [R1+0x3f58] ;  /* 0x003f580001907983 */ /* 0x000ee80000300800 */
[----:B------:R-:W1:Y:S04]  /*69290*/  LDL.LU R145, [R1+0x3f54] ;  /* 0x003f540001917983 */ /* 0x000e680000300800 */
[----:B------:R-:W2:Y:S04]  /*692a0*/  LDL.LU R147, [R1+0x3f50] ;  /* 0x003f500001937983 */ /* 0x000ea80000300800 */
[----:B------:R-:W2:Y:S04]  /*692b0*/  LDL.LU R238, [R1+0x118] ;  /* 0x0001180001ee7983 */ /* 0x000ea80000300800 */
[----:B------:R-:W2:Y:S01]  /*692c0*/  LDL.LU R239, [R1+0x11c] ;  /* 0x00011c0001ef7983 */ /* 0x000ea20000300800 */
[----:B----4-:R-:W-:-:S03]  /*692d0*/  IMAD.MOV.U32 R152, RZ, RZ, R146 ;  /* 0x000000ffff987224 */ /* 0x010fc600078e0092 */
[----:B------:R-:W4:Y:S01]  /*692e0*/  LDL.LU R146, [R1+0x3f4c] ;  /* 0x003f4c0001927983 */ /* 0x000f220000300800 */
[----:B---3--:R-:W-:-:S03]  /*692f0*/  MOV R153, R144 ;  /* 0x0000009000997202 */ /* 0x008fc60000000f00 */
[----:B------:R-:W3:Y:S01]  /*69300*/  LDL.LU R144, [R1+0x3f48] ;  /* 0x003f480001907983 */ /* 0x000ee20000300800 */
[----:B-1----:R-:W-:-:S03]  /*69310*/  IMAD.MOV.U32 R154, RZ, RZ, R145 ;  /* 0x000000ffff9a7224 */ /* 0x002fc600078e0091 */
[----:B------:R-:W4:Y:S01]  /*69320*/  LDL.LU R145, [R1+0x3f44] ;  /* 0x003f440001917983 */ /* 0x000f220000300800 */
[----:B--2---:R-:W-:-:S03]  /*69330*/  IMAD.MOV.U32 R155, RZ, RZ, R147 ;  /* 0x000000ffff9b7224 */ /* 0x004fc600078e0093 */
[----:B------:R-:W2:Y:S04]  /*69340*/  LDL.LU R147, [R1+0x3f40] ;  /* 0x003f400001937983 */ /* 0x000ea80000300800 */
        /* <DEDUP_REMOVED lines=8> */
[----:B---3--:R-:W-:Y:S01]  /*693d0*/  IMAD.MOV.U32 R162, RZ, RZ, R144 ;  /* 0x000000ffffa27224 */ /* 0x008fe200078e0090 */
[----:B------:R-:W-:Y:S02]  /*693e0*/  MOV R163, R146 ;  /* 0x0000009200a37202 */ /* 0x000fe40000000f00 */
        /* <DEDUP_REMOVED lines=8> */
[----:B---3--:R-:W-:-:S03]  /*69470*/  IMAD.MOV.U32 R175, RZ, RZ, R144 ;  /* 0x000000ffffaf7224 */ /* 0x008fc600078e0090 */
[----:B------:R-:W3:Y:S01]  /*69480*/  LDL.LU R172, [R1+0x320] ;  /* 0x0003200001ac7983 */ /* 0x000ee20000300800 */
[----:B------:R-:W-:-:S03]  /*69490*/  IMAD.MOV.U32 R174, RZ, RZ, R146 ;  /* 0x000000ffffae7224 */ /* 0x000fc600078e0092 */
[----:B------:R-:W3:Y:S04]  /*694a0*/  LDL.LU R173, [R1+0x324] ;  /* 0x0003240001ad7983 */ /* 0x000ee80000300800 */
[----:B------:R-:W3:Y:S04]  /*694b0*/  LDL.LU R146, [R1+0x3f24] ;  /* 0x003f240001927983 */ /* 0x000ee80000300800 */
[----:B------:R-:W3:Y:S01]  /*694c0*/  LDL.LU R144, [R1+0x3f20] ;  /* 0x003f200001907983 */ /* 0x000ee20000300800 */
[----:B----4-:R-:W-:-:S03]  /*694d0*/  IMAD.MOV.U32 R176, RZ, RZ, R145 ;  /* 0x000000ffffb07224 */ /* 0x010fc600078e0091 */
[----:B------:R-:W4:Y:S01]  /*694e0*/  LDL.LU R145, [R1+0x3f1c] ;  /* 0x003f1c0001917983 */ /* 0x000f220000300800 */
[----:B--2---:R-:W-:-:S03]  /*694f0*/  MOV R177, R147 ;  /* 0x0000009300b17202 */ /* 0x004fc60000000f00 */
        /* <DEDUP_REMOVED lines=9> */
[----:B--2---:R-:W-:-:S03]  /*69590*/  IMAD.MOV.U32 R187, RZ, RZ, R147 ;  /* 0x000000ffffbb7224 */ /* 0x004fc600078e0093 */
        /* <DEDUP_REMOVED lines=9> */
[----:B--2---:R-:W-:-:S03]  /*69630*/  MOV R193, R147 ;  /* 0x0000009300c17202 */ /* 0x004fc60000000f00 */
[----:B------:R-:W2:Y:S04]  /*69640*/  LDL.LU R147, [R1+0x3f00] ;  /* 0x003f000001937983 */ /* 0x000ea80000300800 */
[----:B------:R-:W3:Y:S04]  /*69650*/  LDL.LU R144, [R1+0x3efc] ;  /* 0x003efc0001907983 */ /* 0x000ee80000300800 */
[----:B------:R-:W3:Y:S04]  /*69660*/  LDL.LU R146, [R1+0x3ef8] ;  /* 0x003ef80001927983 */ /* 0x000ee80000300800 */
[----:B------:R-:W3:Y:S04]  /*69670*/  LDL.LU R200, [R1+0x390] ;  /* 0x0003900001c87983 */ /* 0x000ee80000300800 */
[----:B------:R-:W3:Y:S04]  /*69680*/  LDL.LU R201, [R1+0x394] ;  /* 0x0003940001c97983 */ /* 0x000ee80000300800 */
[----:B------:R-:W3:Y:S04]  /*69690*/  LDL.LU R202, [R1+0x398] ;  /* 0x0003980001ca7983 */ /* 0x000ee80000300800 */
[----:B------:R-:W3:Y:S01]  /*696a0*/  LDL.LU R203, [R1+0x39c] ;  /* 0x00039c0001cb7983 */ /* 0x000ee20000300800 */
[----:B----4-:R-:W-:Y:S01]  /*696b0*/  MOV R207, R145 ;  /* 0x0000009100cf7202 */ /* 0x010fe20000000f00 */
[----:B--2---:R-:W-:-:S02]  /*696c0*/  IMAD.MOV.U32 R206, RZ, RZ, R147 ;  /* 0x000000ffffce7224 */ /* 0x004fc400078e0093 */
[----:B---3--:R-:W-:Y:S02]  /*696d0*/  IMAD.MOV.U32 R204, RZ, RZ, R144 ;  /* 0x000000ffffcc7224 */ /* 0x008fe400078e0090 */
        /* <DEDUP_REMOVED lines=9> */
[----:B--2---:R-:W-:-:S03]  /*69770*/  IMAD.MOV.U32 R219, RZ, RZ, R144 ;  /* 0x000000ffffdb7224 */ /* 0x004fc600078e0090 */
        /* <DEDUP_REMOVED lines=45> */
[C---:B----4-:R-:W-:Y:S06]  /*69a50*/  HMMA.1688.F32.TF32 R220, R140.reuse, R130, R220 ;  /* 0x000000828cdc723c */ /* 0x050fec00000810dc */
        /* <DEDUP_REMOVED lines=21> */
[----:B------:R-:W2:-:S15]  /*69bb0*/  LDL.LU R144, [R1+0x2b0] ;  /* 0x0002b00001907983 */ /* 0x000e9e0000300800 */
[----:B------:R-:W-:-:S07]  /*69bc0*/  NOP ;  /* 0x0000000000007918 */ /* 0x000fce0000000000 */
[----:B------:R-:W-:Y:S04]  /*69bd0*/  STL.64 [R1+0x410], R136 ;  /* 0x0004108801007387 */ /* 0x000fe80000100a00 */
[----:B------:R-:W-:Y:S04]  /*69be0*/  STL.64 [R1+0x418], R138 ;  /* 0x0004188a01007387 */ /* 0x000fe80000100a00 */
[----:B------:R-:W2:Y:S04]  /*69bf0*/  LDL.LU R145, [R1+0x2b4] ;  /* 0x0002b40001917983 */ /* 0x000ea80000300800 */
[----:B------:R-:W2:Y:S04]  /*69c00*/  LDL.LU R146, [R1+0x2b8] ;  /* 0x0002b80001927983 */ /* 0x000ea80000300800 */
[----:B------:R-:W2:Y:S04]  /*69c10*/  LDL.LU R147, [R1+0x2bc] ;  /* 0x0002bc0001937983 */ /* 0x000ea80000300800 */
[----:B------:R-:W-:Y:S04]  /*69c20*/  STL.64 [R1+0x1000], R248 ;  /* 0x001000f801007387 */ /* 0x000fe80000100a00 */
[----:B------:R1:W-:Y:S01]  /*69c30*/  STL.64 [R1+0x1008], R250 ;  /* 0x001008fa01007387 */ /* 0x0003e20000100a00 */
[C---:B------:R-:W-:Y:S03]  /*69c40*/  HMMA.1688.F32.TF32 R232, R140.reuse, R66, R232 ;  /* 0x000000428ce8723c */ /* 0x040fe600000810e8 */
[----:B------:R-:W-:Y:S04]  /*69c50*/  LDS R136, [R7+UR7+0x43180] ;  /* 0x0431800707887984 */ /* 0x000fe80008000800 */
[----:B------:R-:W-:Y:S04]  /*69c60*/  LDS R138, [R7+UR7+0x43980] ;  /* 0x04398007078a7984 */ /* 0x000fe80008000800 */
[----:B-1----:R-:W3:Y:S04]  /*69c70*/  LDL.LU.64 R250, [R1+0x3ed0] ;  /* 0x003ed00001fa7983 */ /* 0x002ee80000300a00 */
[----:B------:R-:W4:Y:S04]  /*69c80*/  LDL.LU.64 R248, [R1+0x3ec8] ;  /* 0x003ec80001f87983 */ /* 0x000f280000300a00 */
[----:B------:R-:W-:Y:S04]  /*69c90*/  STL.64 [R1+0x400], R220 ;  /* 0x000400dc01007387 */ /* 0x000fe80000100a00 */
[----:B------:R1:W-:Y:S04]  /*69ca0*/  STL.64 [R1+0x408], R222 ;  /* 0x000408de01007387 */ /* 0x0003e80000100a00 */
[----:B-1----:R-:W3:Y:S04]  /*69cb0*/  LDL.LU.64 R222, [R1+0x3ec0] ;  /* 0x003ec00001de7983 */ /* 0x002ee80000300a00 */
        /* <DEDUP_REMOVED lines=76> */
[----:B------:R-:W4:Y:S01]  /*6a180*/  LDL.LU.64 R148, [R1+0x3d88] ;  /* 0x003d880001947983 */ /* 0x000f220000300a00 */
[----:B--2---:R-:W-:-:S15]  /*6a190*/  HMMA.1688.F32.TF32 R144, R140, R74, R144 ;  /* 0x0000004a8c90723c */ /* 0x004fde0000081090 */
[----:B------:R-:W-:-:S08]  /*6a1a0*/  NOP ;  /* 0x0000000000007918 */ /* 0x000fd00000000000 */
[----:B------:R-:W-:Y:S04]  /*6a1b0*/  STL.64 [R1+0x2c0], R144 ;  /* 0x0002c09001007387 */ /* 0x000fe80000100a00 */
[----:B------:R1:W-:Y:S02]  /*6a1c0*/  STL.64 [R1+0x2c8], R146 ;  /* 0x0002c89201007387 */ /* 0x0003e40000100a00 */
[C---:B-1----:R-:W-:Y:S06]  /*6a1d0*/  HMMA.1688.F32.TF32 R144, R140.reuse, R70, R228 ;  /* 0x000000468c90723c */ /* 0x042fec00000810e4 */
[----:B------:R-:W-:-:S15]  /*6a1e0*/  HMMA.1688.F32.TF32 R228, R140, R62, R236 ;  /* 0x0000003e8ce4723c */ /* 0x000fde00000810ec */
[----:B------:R-:W-:-:S02]  /*6a1f0*/  NOP ;  /* 0x0000000000007918 */ /* 0x000fc40000000000 */
[----:B------:R-:W-:Y:S04]  /*6a200*/  STL.64 [R1+0x2b0], R144 ;  /* 0x0002b09001007387 */ /* 0x000fe80000100a00 */
[----:B------:R4:W-:Y:S04]  /*6a210*/  STL.64 [R1+0x2b8], R146 ;  /* 0x0002b89201007387 */ /* 0x0009e80000100a00 */
[----:B------:R-:W-:Y:S04]  /*6a220*/  STL.64 [R1+0x2a0], R232 ;  /* 0x0002a0e801007387 */ /* 0x000fe80000100a00 */
[----:B------:R-:W-:Y:S04]  /*6a230*/  STL.64 [R1+0x2a8], R234 ;  /* 0x0002a8ea01007387 */ /* 0x000fe80000100a00 */
[----:B------:R-:W-:Y:S04]  /*6a240*/  STL.64 [R1+0x110], R228 ;  /* 0x000110e401007387 */ /* 0x000fe80000100a00 */
[----:B------:R-:W-:Y:S01]  /*6a250*/  STL.64 [R1+0x118], R230 ;  /* 0x000118e601007387 */ /* 0x000fe20000100a00 */
[----:B------:R-:W-:-:S05]  /*6a260*/  LOP3.LUT R139, R2, 0x60, RZ, 0x3c, !PT ;  /* 0x00000060028b7812 */ /* 0x000fca00078e3cff */
[----:B------:R-:W-:Y:S04]  /*6a270*/  LDS R137, [R139+UR7+0x43180] ;  /* 0x043180078b897984 */ /* 0x000fe80008000800 */
[----:B------:R-:W1:Y:S01]  /*6a280*/  LDS R139, [R139+UR7+0x43980] ;  /* 0x043980078b8b7984 */ /* 0x000e620008000800 */
[C---:B---3--:R-:W-:Y:S06]  /*6a290*/  HMMA.1688.F32.TF32 R152, R140.reuse, R54, R152 ;  /* 0x000000368c98723c */ /* 0x048fec0000081098 */
[C---:B----4-:R-:W-:Y:S06]  /*6a2a0*/  HMMA.1688.F32.TF32 R144, R140.reuse, R58, R148 ;  /* 0x0000003a8c90723c */ /* 0x050fec0000081094 */
[----:B------:R-:W-:-:S15]  /*6a2b0*/  HMMA.1688.F32.TF32 R148, R140, R50, R156 ;  /* 0x000000328c94723c */ /* 0x000fde000008109c */
[----:B------:R-:W-:-:S02]  /*6a2c0*/  NOP ;  /* 0x0000000000007918 */ /* 0x000fc40000000000 */
[----:B------:R-:W-:Y:S04]  /*6a2d0*/  STL.64 [R1+0xff0], R144 ;  /* 0x000ff09001007387 */ /* 0x000fe80000100a00 */
[----:B------:R2:W-:Y:S02]  /*6a2e0*/  STL.64 [R1+0xff8], R146 ;  /* 0x000ff89201007387 */ /* 0x0005e40000100a00 */
[C---:B--2---:R-:W-:Y:S02]  /*6a2f0*/  HMMA.1688.F32.TF32 R144, R140.reuse, R46, R160 ;  /* 0x0000002e8c90723c */ /* 0x044fe400000810a0 */
[----:B------:R-:W-:Y:S04]  /*6a300*/  STL.64 [R1+0xfe0], R152 ;  /* 0x000fe09801007387 */ /* 0x000fe80000100a00 */
[----:B------:R-:W-:Y:S04]  /*6a310*/  STL.64 [R1+0xfe8], R154 ;  /* 0x000fe89a01007387 */ /* 0x000fe80000100a00 */
[----:B------:R-:W-:Y:S04]  /*6a320*/  STL.64 [R1+0xfd0], R148 ;  /* 0x000fd09401007387 */ /* 0x000fe80000100a00 */
[----:B------:R-:W-:Y:S09]  /*6a330*/  STL.64 [R1+0xfd8], R150 ;  /* 0x000fd89601007387 */ /* 0x000ff20000100a00 */
[----:B------:R-:W-:Y:S04]  /*6a340*/  STL.64 [R1+0xfc0], R144 ;  /* 0x000fc09001007387 */ /* 0x000fe80000100a00 */
[----:B------:R2:W-:Y:S02]  /*6a350*/  STL.64 [R1+0xfc8], R146 ;  /* 0x000fc89201007387 */ /* 0x0005e40000100a00 */
[C---:B--2---:R-:W-:Y:S06]  /*6a360*/  HMMA.1688.F32.TF32 R144, R140.reuse, R34, R172 ;  /* 0x000000228c90723c */ /* 0x044fec00000810ac */
[C---:B------:R-:W-:Y:S06]  /*6a370*/  HMMA.1688.F32.TF32 R152, R140.reuse, R42, R164 ;  /* 0x0000002a8c98723c */ /* 0x040fec00000810a4 */
[----:B------:R-:W-:Y:S06]  /*6a380*/  HMMA.1688.F32.TF32 R148, R140, R38, R168 ;  /* 0x000000268c94723c */ /* 0x000fec00000810a8 */
[----:B-1----:R-:W-:Y:S06]  /*6a390*/  HMMA.1688.F32.TF32 R140, R136, R130, R180 ;  /* 0x00000082888c723c */ /* 0x002fec00000810b4 */
[----:B------:R-:W-:Y:S01]  /*6a3a0*/  IMAD.MOV.U32 R159, RZ, RZ, R144 ;  /* 0x000000ffff9f7224 */ /* 0x000fe200078e0090 */
[----:B------:R-:W-:Y:S01]  /*6a3b0*/  MOV R158, R145 ;  /* 0x00000091009e7202 */ /* 0x000fe20000000f00 */
[----:B------:R-:W-:-:S02]  /*6a3c0*/  IMAD.MOV.U32 R157, RZ, RZ, R146 ;  /* 0x000000ffff9d7224 */ /* 0x000fc400078e0092 */
[----:B------:R-:W-:Y:S02]  /*6a3d0*/  IMAD.MOV.U32 R156, RZ, RZ, R147 ;  /* 0x000000ffff9c7224 */ /* 0x000fe400078e0093 */
[C---:B------:R-:W-:Y:S01]  /*6a3e0*/  HMMA.1688.F32.TF32 R144, R136.reuse, R134, R176 ;  /* 0x000000868890723c */ /* 0x040fe200000810b0 */
[----:B------:R-:W-:Y:S04]  /*6a3f0*/  STL.64 [R1+0xfb0], R152 ;  /* 0x000fb09801007387 */ /* 0x000fe80000100a00 */
[----:B------:R-:W-:Y:S04]  /*6a400*/  STL.64 [R1+0xfb8], R154 ;  /* 0x000fb89a01007387 */ /* 0x000fe80000100a00 */
[----:B------:R-:W-:Y:S04]  /*6a410*/  STL.64 [R1+0xfa0], R148 ;  /* 0x000fa09401007387 */ /* 0x000fe80000100a00 */
[----:B------:R1:W-:Y:S04]  /*6a420*/  STL.64 [R1+0xfa8], R150 ;  /* 0x000fa89601007387 */ /* 0x0003e80000100a00 */
[----:B------:R-:W-:Y:S04]  /*6a430*/  STL.64 [R1+0x3c58], R158 ;  /* 0x003c589e01007387 */ /* 0x000fe80000100a00 */
[----:B------:R-:W-:Y:S01]  /*6a440*/  STL.64 [R1+0x3c50], R156 ;  /* 0x003c509c01007387 */ /* 0x000fe20000100a00 */
[C---:B-1----:R-:W-:Y:S03]  /*6a450*/  HMMA.1688.F32.TF32 R148, R136.reuse, R126, R184 ;  /* 0x0000007e8894723c */ /* 0x042fe600000810b8 */
        /* <DEDUP_REMOVED lines=16> */
[----:B------:R1:W-:Y:S08]  /*6a560*/  STL.64 [R1+0xf38], R150 ;  /* 0x000f389601007387 */ /* 0x0003f00000100a00 */
[----:B------:R-:W-:Y:S01]  /*6a570*/  STL.64 [R1+0xf20], R144 ;  /* 0x000f209001007387 */ /* 0x000fe20000100a00 */
[C---:B-1----:R-:W-:Y:S03]  /*6a580*/  HMMA.1688.F32.TF32 R148, R136.reuse, R102, R208 ;  /* 0x000000668894723c */ /* 0x042fe600000810d0 */
[----:B------:R1:W-:Y:S04]  /*6a590*/  STL.64 [R1+0xf28], R146 ;  /* 0x000f289201007387 */ /* 0x0003e80000100a00 */
[----:B------:R-:W-:Y:S04]  /*6a5a0*/  STL.64 [R1+0xf10], R140 ;  /* 0x000f108c01007387 */ /* 0x000fe80000100a00 */
[----:B------:R2:W-:Y:S01]  /*6a5b0*/  STL.64 [R1+0xf18], R142 ;  /* 0x000f188e01007387 */ /* 0x0005e20000100a00 */
[C---:B-1----:R-:W-:Y:S06]  /*6a5c0*/  HMMA.1688.F32.TF32 R144, R136.reuse, R22, R212 ;  /* 0x000000168890723c */ /* 0x042fec00000810d4 */
[----:B--2---:R-:W-:Y:S05]  /*6a5d0*/  HMMA.1688.F32.TF32 R140, R136, R18, R216 ;  /* 0x00000012888c723c */ /* 0x004fea00000810d8 */
[----:B------:R-:W-:Y:S01]  /*6a5e0*/  STL.64 [R1+0xf00], R148 ;  /* 0x000f009401007387 */ /* 0x000fe20000100a00 */
[----:B------:R-:W-:-:S03]  /*6a5f0*/  IMAD.MOV.U32 R152, RZ, RZ, R220 ;  /* 0x000000ffff987224 */ /* 0x000fc600078e00dc */
[----:B------:R1:W-:Y:S01]  /*6a600*/  STL.64 [R1+0xf08], R150 ;  /* 0x000f089601007387 */ /* 0x0003e20000100a00 */
[----:B------:R-:W-:Y:S01]  /*6a610*/  IMAD.MOV.U32 R153, RZ, RZ, R221 ;  /* 0x000000ffff997224 */ /* 0x000fe200078e00dd */
[----:B------:R-:W-:Y:S01]  /*6a620*/  MOV R155, R223 ;  /* 0x000000df009b7202 */ /* 0x000fe20000000f00 */
[----:B------:R-:W-:-:S05]  /*6a630*/  IMAD.MOV.U32 R154, RZ, RZ, R222 ;  /* 0x000000ffff9a7224 */ /* 0x000fca00078e00de */
[----:B------:R-:W-:Y:S04]  /*6a640*/  STL.64 [R1+0xef0], R144 ;  /* 0x000ef09001007387 */ /* 0x000fe80000100a00 */
[----:B------:R-:W-:Y:S04]  /*6a650*/  STL.64 [R1+0xef8], R146 ;  /* 0x000ef89201007387 */ /* 0x000fe80000100a00 */
[----:B------:R-:W2:Y:S04]  /*6a660*/  LDL.LU R220, [R1+0x3d80] ;  /* 0x003d800001dc7983 */ /* 0x000ea80000300800 */
[----:B------:R-:W-:Y:S04]  /*6a670*/  STL.64 [R1+0xee0], R140 ;  /* 0x000ee08c01007387 */ /* 0x000fe80000100a00 */
[----:B------:R3:W-:Y:S04]  /*6a680*/  STL.64 [R1+0xee8], R142 ;  /* 0x000ee88e01007387 */ /* 0x0007e80000100a00 */
[----:B------:R-:W2:Y:S01]  /*6a690*/  LDL.LU R221, [R1+0x3d7c] ;  /* 0x003d7c0001dd7983 */ /* 0x000ea20000300800 */
[----:B------:R-:W-:-:S03]  /*6a6a0*/  IMAD.MOV.U32 R162, RZ, RZ, R3 ;  /* 0x000000ffffa27224 */ /* 0x000fc600078e0003 */
[----:B------:R-:W2:Y:S04]  /*6a6b0*/  LDL.LU R222, [R1+0x3d78] ;  /* 0x003d780001de7983 */ /* 0x000ea80000300800 */
[----:B------:R-:W2:Y:S04]  /*6a6c0*/  LDL.LU R223, [R1+0x3d74] ;  /* 0x003d740001df7983 */ /* 0x000ea80000300800 */
[----:B------:R-:W3:Y:S04]  /*6a6d0*/  LDL.LU R160, [R1+0xdf0] ;  /* 0x000df00001a07983 */ /* 0x000ee80000300800 */
[----:B------:R-:W3:Y:S04]  /*6a6e0*/  LDL.LU R161, [R1+0xdf4] ;  /* 0x000df40001a17983 */ /* 0x000ee80000300800 */
[----:B------:R-:W4:Y:S01]  /*6a6f0*/  LDL.LU R3, [R1+0x3d70] ;  /* 0x003d700001037983 */ /* 0x000f220000300800 */
[----:B-1----:R-:W-:Y:S01]  /*6a700*/  IMAD.MOV.U32 R150, RZ, RZ, R9 ;  /* 0x000000ffff967224 */ /* 0x002fe200078e0009 */
[----:B------:R-:W-:Y:S01]  /*6a710*/  HMMA.1688.F32.TF32 R232, R136, R10, R224 ;  /* 0x0000000a88e8723c */ /* 0x000fe200000810e0 */
        /* <DEDUP_REMOVED lines=8> */
[----:B------:R-:W-:Y:S01]  /*6a7a0*/  IMAD.MOV.U32 R149, RZ, RZ, R12 ;  /* 0x000000ffff957224 */ /* 0x000fe200078e000c */
[----:B------:R-:W-:Y:S01]  /*6a7b0*/  MOV R164, R96 ;  /* 0x0000006000a47202 */ /* 0x000fe20000000f00 */
[----:B------:R-:W-:Y:S01]  /*6a7c0*/  IMAD.MOV.U32 R168, RZ, RZ, R112 ;  /* 0x000000ffffa87224 */ /* 0x000fe200078e0070 */
[----:B------:R-:W-:Y:S01]  /*6a7d0*/  HMMA.1688.F32.TF32 R236, R136, R94, R236 ;  /* 0x0000005e88ec723c */ /* 0x000fe200000810ec */
[----:B------:R-:W-:Y:S01]  /*6a7e0*/  IMAD.MOV.U32 R170, RZ, RZ, R116 ;  /* 0x000000ffffaa7224 */ /* 0x000fe200078e0074 */
[----:B------:R-:W-:Y:S01]  /*6a7f0*/  LDS R144, [R2+UR7+0x44000] ;  /* 0x0440000702907984 */ /* 0x000fe20008000800 */
[----:B------:R-:W-:-:S02]  /*6a800*/  IMAD.MOV.U32 R171, RZ, RZ, R133 ;  /* 0x000000ffffab7224 */ /* 0x000fc400078e0085 */
[----:B------:R-:W-:Y:S01]  /*6a810*/  IMAD.MOV.U32 R157, RZ, RZ, R129 ;  /* 0x000000ffff9d7224 */ /* 0x000fe200078e0081 */
[----:B------:R-:W-:Y:S01]  /*6a820*/  LDS R146, [R2+UR7+0x44800] ;  /* 0x0448000702927984 */ /* 0x000fe20008000800 */
[----:B------:R-:W-:Y:S02]  /*6a830*/  IMAD.MOV.U32 R158, RZ, RZ, R128 ;  /* 0x000000ffff9e7224 */ /* 0x000fe400078e0080 */
[----:B------:R-:W-:Y:S01]  /*6a840*/  IMAD.MOV.U32 R159, RZ, RZ, R113 ;  /* 0x000000ffff9f7224 */ /* 0x000fe200078e0071 */
[----:B------:R-:W-:Y:S01]  /*6a850*/  LDS R145, [R6+UR7+0x44000] ;  /* 0x0440000706917984 */ /* 0x000fe20008000800 */
[----:B------:R-:W-:Y:S02]  /*6a860*/  IMAD.MOV.U32 R175, RZ, RZ, R97 ;  /* 0x000000ffffaf7224 */ /* 0x000fe400078e0061 */
[----:B------:R-:W-:Y:S01]  /*6a870*/  IMAD.MOV.U32 R165, RZ, RZ, R93 ;  /* 0x000000ffffa57224 */ /* 0x000fe200078e005d */
[----:B------:R-:W-:Y:S01]  /*6a880*/  LDS R147, [R6+UR7+0x44800] ;  /* 0x0448000706937984 */ /* 0x000fe20008000800 */
[C---:B--2---:R-:W-:Y:S03]  /*6a890*/  HMMA.1688.F32.TF32 R228, R136.reuse, R14, R220 ;  /* 0x0000000e88e4723c */ /* 0x044fe600000810dc */
[----:B----4-:R-:W1:Y:S04]  /*6a8a0*/  LDSM.16.M88.4 R8, [R3+UR8+0x80] ;  /* 0x000080080308783b */ /* 0x010e680008000200 */
[----:B------:R-:W2:Y:S04]  /*6a8b0*/  LDSM.16.M88.4 R12, [R3+UR8+0x1080] ;  /* 0x00108008030c783b */ /* 0x000ea80008000200 */
[----:B------:R-:W4:Y:S04]  /*6a8c0*/  LDSM.16.M88.4 R16, [R3+UR8+0x2080] ;  /* 0x002080080310783b */ /* 0x000f280008000200 */
[----:B------:R-:W4:Y:S01]  /*6a8d0*/  LDSM.16.M88.4 R20, [R3+UR8+0x3080] ;  /* 0x003080080314783b */ /* 0x000f220008000200 */
[----:B---3--:R-:W-:Y:S07]  /*6a8e0*/  HMMA.1688.F32.TF32 R140, R136, R98, R160 ;  /* 0x00000062888c723c */ /* 0x008fee00000810a0 */
        /* <DEDUP_REMOVED lines=9> */
[----:B--2---:R-:W-:Y:S04]  /*6a980*/  STL [R1+0x3c1c], R14 ;  /* 0x003c1c0e01007387 */ /* 0x004fe80000100800 */
[----:B------:R-:W-:Y:S04]  /*6a990*/  STL [R1+0x3c18], R15 ;  /* 0x003c180f01007387 */ /* 0x000fe80000100800 */
[----:B----4-:R-:W-:Y:S04]  /*6a9a0*/  STL [R1+0x3bf0], R18 ;  /* 0x003bf01201007387 */ /* 0x010fe80000100800 */
[----:B------:R-:W-:Y:S04]  /*6a9b0*/  STL [R1+0x3bec], R19 ;  /* 0x003bec1301007387 */ /* 0x000fe80000100800 */
[----:B------:R-:W-:Y:S04]  /*6a9c0*/  STL [R1+0x3be8], R22 ;  /* 0x003be81601007387 */ /* 0x000fe80000100800 */
[----:B------:R-:W-:Y:S01]  /*6a9d0*/  STL [R1+0x3be4], R23 ;  /* 0x003be41701007387 */ /* 0x000fe20000100800 */
[----:B------:R-:W-:-:S03]  /*6a9e0*/  IMAD.MOV.U32 R160, RZ, RZ, R125 ;  /* 0x000000ffffa07224 */ /* 0x000fc600078e007d */
[----:B------:R-:W-:Y:S04]  /*6a9f0*/  STL.64 [R1+0x3c68], R238 ;  /* 0x003c68ee01007387 */ /* 0x000fe80000100a00 */
[----:B------:R-:W-:Y:S04]  /*6aa00*/  STL.64 [R1+0xed0], R140 ;  /* 0x000ed08c01007387 */ /* 0x000fe80000100a00 */
[----:B------:R1:W-:Y:S04]  /*6aa10*/  STL.64 [R1+0xed8], R142 ;  /* 0x000ed88e01007387 */ /* 0x0003e80000100a00 */
[----:B------:R-:W-:Y:S04]  /*6aa20*/  STL.64 [R1+0x3c60], R236 ;  /* 0x003c60ec01007387 */ /* 0x000fe80000100a00 */
[----:B------:R-:W2:Y:S01]  /*6aa30*/  LDL.LU R125, [R1+0x3d6c] ;  /* 0x003d6c00017d7983 */ /* 0x000ea20000300800 */
[----:B-1----:R-:W-:Y:S01]  /*6aa40*/  HMMA.1688.F32.TF32 R140, R136, R30, R152 ;  /* 0x0000001e888c723c */ /* 0x002fe20000081098 */
[----:B------:R-:W-:-:S02]  /*6aa50*/  IMAD.MOV.U32 R161, RZ, RZ, R105 ;  /* 0x000000ffffa17224 */ /* 0x000fc400078e0069 */
[----:B------:R-:W3:Y:S01]  /*6aa60*/  LDL.LU R105, [R1+0x3d68] ;  /* 0x003d680001697983 */ /* 0x000ee20000300800 */
[----:B------:R-:W-:Y:S02]  /*6aa70*/  IMAD.MOV.U32 R162, RZ, RZ, R108 ;  /* 0x000000ffffa27224 */ /* 0x000fe400078e006c */
[----:B------:R-:W-:Y:S01]  /*6aa80*/  IMAD.MOV.U32 R163, RZ, RZ, R109 ;  /* 0x000000ffffa37224 */ /* 0x000fe200078e006d */
[----:B------:R-:W4:Y:S04]  /*6aa90*/  LDL.LU R108, [R1+0x3d64] ;  /* 0x003d6400016c7983 */ /* 0x000f280000300800 */
[----:B------:R-:W3:Y:S04]  /*6aaa0*/  LDL.LU R109, [R1+0x3d60] ;  /* 0x003d6000016d7983 */ /* 0x000ee80000300800 */
[----:B------:R-:W3:Y:S04]  /*6aab0*/  LDL.LU R112, [R1+0x3d5c] ;  /* 0x003d5c0001707983 */ /* 0x000ee80000300800 */
[----:B------:R-:W4:Y:S04]  /*6aac0*/  LDL.LU R117, [R1+0x3d58] ;  /* 0x003d580001757983 */ /* 0x000f280000300800 */
[----:B------:R-:W3:Y:S01]  /*6aad0*/  LDL.LU R116, [R1+0x3d54] ;  /* 0x003d540001747983 */ /* 0x000ee20000300800 */
[----:B------:R-:W-:Y:S01]  /*6aae0*/  IMAD.MOV.U32 R233, RZ, RZ, R140 ;  /* 0x000000ffffe97224 */ /* 0x000fe200078e008c */
[----:B------:R-:W-:Y:S01]  /*6aaf0*/  MOV R228, R141 ;  /* 0x0000008d00e47202 */ /* 0x000fe20000000f00 */
[----:B------:R-:W-:Y:S01]  /*6ab00*/  IMAD.MOV.U32 R229, RZ, RZ, R142 ;  /* 0x000000ffffe57224 */ /* 0x000fe200078e008e */
[----:B------:R-:W3:Y:S01]  /*6ab10*/  LDL.LU R133, [R1+0x3d50] ;  /* 0x003d500001857983 */ /* 0x000ee20000300800 */
[----:B------:R-:W-:-:S02]  /*6ab20*/  IMAD.MOV.U32 R230, RZ, RZ, R143 ;  /* 0x000000ffffe67224 */ /* 0x000fc400078e008f */
[----:B------:R-:W-:-:S15]  /*6ab30*/  HMMA.1688.F32.TF32 R140, R136, R26, R148 ;  /* 0x0000001a888c723c */ /* 0x000fde0000081094 */
[----:B------:R-:W-:-:S09]  /*6ab40*/  NOP ;  /* 0x0000000000007918 */ /* 0x000fd20000000000 */
[----:B------:R-:W-:Y:S02]  /*6ab50*/  IMAD.MOV.U32 R231, RZ, RZ, R140 ;  /* 0x000000ffffe77224 */ /* 0x000fe400078e008c */
[----:B------:R-:W-:Y:S02]  /*6ab60*/  IMAD.MOV.U32 R234, RZ, RZ, R141 ;  /* 0x000000ffffea7224 */ /* 0x000fe400078e008d */
[----:B------:R-:W-:Y:S01]  /*6ab70*/  IMAD.MOV.U32 R140, RZ, RZ, R132 ;  /* 0x000000ffff8c7224 */ /* 0x000fe200078e0084 */
[----:B------:R-:W-:Y:S01]  /*6ab80*/  MOV R252, R143 ;  /* 0x0000008f00fc7202 */ /* 0x000fe20000000f00 */
[----:B------:R-:W-:Y:S01]  /*6ab90*/  IMAD.MOV.U32 R235, RZ, RZ, R142 ;  /* 0x000000ffffeb7224 */ /* 0x000fe200078e008e */
[----:B------:R-:W3:Y:S01]  /*6aba0*/  LDL.LU R132, [R1+0x3d4c] ;  /* 0x003d4c0001847983 */ /* 0x000ee20000300800 */
[----:B------:R-:W-:Y:S01]  /*6abb0*/  IMAD.MOV.U32 R141, RZ, RZ, R120 ;  /* 0x000000ffff8d7224 */ /* 0x000fe200078e0078 */
[----:B------:R-:W-:Y:S01]  /*6abc0*/  MOV R143, R124 ;  /* 0x0000007c008f7202 */ /* 0x000fe20000000f00 */
[----:B------:R-:W-:Y:S01]  /*6abd0*/  IMAD.MOV.U32 R142, RZ, RZ, R121 ;  /* 0x000000ffff8e7224 */ /* 0x000fe200078e0079 */
[----:B------:R-:W3:Y:S04]  /*6abe0*/  LDL.LU R120, [R1+0x3d48] ;  /* 0x003d480001787983 */ /* 0x000ee80000300800 */
[----:B------:R-:W3:Y:S04]  /*6abf0*/  LDL.LU R121, [R1+0x3d44] ;  /* 0x003d440001797983 */ /* 0x000ee80000300800 */
[----:B------:R-:W3:Y:S01]  /*6ac00*/  LDL.LU R124, [R1+0x3d40] ;  /* 0x003d4000017c7983 */ /* 0x000ee20000300800 */
[----:B--2---:R-:W-:-:S03]  /*6ac10*/  IMAD.MOV.U32 R156, RZ, RZ, R125 ;  /* 0x000000ffff9c7224 */ /* 0x004fc600078e007d */
[----:B------:R-:W2:Y:S04]  /*6ac20*/  LDL.LU R125, [R1+0x3d3c] ;  /* 0x003d3c00017d7983 */ /* 0x000ea80000300800 */
[----:B------:R-:W2:Y:S04]  /*6ac30*/  LDL.LU R129, [R1+0x3d38] ;  /* 0x003d380001817983 */ /* 0x000ea80000300800 */
[----:B------:R-:W2:Y:S04]  /*6ac40*/  LDL.LU R128, [R1+0x3d34] ;  /* 0x003d340001807983 */ /* 0x000ea80000300800 */
[----:B------:R-:W2:Y:S01]  /*6ac50*/  LDL.LU R113, [R1+0x3d30] ;  /* 0x003d300001717983 */ /* 0x000ea20000300800 */
[----:B----4-:R-:W-:Y:S01]  /*6ac60*/  MOV R135, R117 ;  /* 0x0000007500877202 */ /* 0x010fe20000000f00 */
[----:B---3--:R-:W-:-:S02]  /*6ac70*/  IMAD.MOV.U32 R134, RZ, RZ, R116 ;  /* 0x000000ffff867224 */ /* 0x008fc400078e0074 */
[----:B------:R-:W3:Y:S04]  /*6ac80*/  LDL.LU R116, [R1+0x3d2c] ;  /* 0x003d2c0001747983 */ /* 0x000ee80000300800 */
[----:B------:R-:W4:Y:S01]  /*6ac90*/  LDL.LU R117, [R1+0x3d28] ;  /* 0x003d280001757983 */ /* 0x000f220000300800 */
[----:B------:R-:W-:Y:S02]  /*6aca0*/  IMAD.MOV.U32 R183, RZ, RZ, R120 ;  /* 0x000000ffffb77224 */ /* 0x000fe400078e0078 */
[----:B------:R-:W-:Y:S02]  /*6acb0*/  IMAD.MOV.U32 R182, RZ, RZ, R121 ;  /* 0x000000ffffb67224 */ /* 0x000fe400078e0079 */
[----:B------:R-:W-:Y:S02]  /*6acc0*/  IMAD.MOV.U32 R181, RZ, RZ, R124 ;  /* 0x000000ffffb57224 */ /* 0x000fe400078e007c */
[----:B--2---:R-:W-:-:S02]  /*6acd0*/  IMAD.MOV.U32 R180, RZ, RZ, R125 ;  /* 0x000000ffffb47224 */ /* 0x004fc400078e007d */
[----:B------:R-:W2:Y:S04]  /*6ace0*/  LDL.LU R125, [R1+0x3d24] ;  /* 0x003d2400017d7983 */ /* 0x000ea80000300800 */
[----:B------:R-:W2:Y:S04]  /*6acf0*/  LDL.LU R124, [R1+0x3d20] ;  /* 0x003d2000017c7983 */ /* 0x000ea80000300800 */
[----:B------:R-:W3:Y:S04]  /*6ad00*/  LDL.LU R121, [R1+0x3d1c] ;  /* 0x003d1c0001797983 */ /* 0x000ee80000300800 */
[----:B------:R-:W4:Y:S04]  /*6ad10*/  LDL.LU R120, [R1+0x3d18] ;  /* 0x003d180001787983 */ /* 0x000f280000300800 */
[----:B------:R-:W2:Y:S04]  /*6ad20*/  LDL.LU R130, [R1+0xd48] ;  /* 0x000d480001827983 */ /* 0x000ea80000300800 */
[----:B------:R-:W2:Y:S01]  /*6ad30*/  LDL.LU R131, [R1+0xd4c] ;  /* 0x000d4c0001837983 */ /* 0x000ea20000300800 */
[----:B---3--:R-:W-:-:S03]  /*6ad40*/  IMAD.MOV.U32 R126, RZ, RZ, R121 ;  /* 0x000000ffff7e7224 */ /* 0x008fc600078e0079 */
[----:B------:R-:W3:Y:S01]  /*6ad50*/  LDL.LU R121, [R1+0x3d14] ;  /* 0x003d140001797983 */ /* 0x000ee20000300800 */
[----:B----4-:R-:W-:-:S03]  /*6ad60*/  MOV R127, R120 ;  /* 0x00000078007f7202 */ /* 0x010fc60000000f00 */
        /* <DEDUP_REMOVED lines=20> */
[----:B------:R-:W-:-:S03]  /*6aeb0*/  IMAD.MOV.U32 R166, RZ, RZ, R92 ;  /* 0x000000ffffa67224 */ /* 0x000fc600078e005c */
[----:B------:R-:W-:Y:S04]  /*6aec0*/  STL.64 [R1+0x3c88], R234 ;  /* 0x003c88ea01007387 */ /* 0x000fe80000100a00 */
[----:B------:R-:W-:Y:S01]  /*6aed0*/  STL.64 [R1+0x3c80], R232 ;  /* 0x003c80e801007387 */ /* 0x000fe20000100a00 */
[----:B------:R-:W-:-:S03]  /*6aee0*/  IMAD.MOV.U32 R185, RZ, RZ, R117 ;  /* 0x000000ffffb97224 */ /* 0x000fc600078e0075 */
[----:B------:R-:W-:Y:S01]  /*6aef0*/  STL.64 [R1+0x3c78], R230 ;  /* 0x003c78e601007387 */ /* 0x000fe20000100a00 */
[----:B------:R-:W-:-:S03]  /*6af00*/  IMAD.MOV.U32 R186, RZ, RZ, R116 ;  /* 0x000000ffffba7224 */ /* 0x000fc600078e0074 */
[----:B------:R-:W-:Y:S01]  /*6af10*/  STL.64 [R1+0x3c70], R228 ;  /* 0x003c70e401007387 */ /* 0x000fe20000100a00 */
[----:B------:R-:W-:Y:S02]  /*6af20*/  IMAD.MOV.U32 R187, RZ, RZ, R113 ;  /* 0x000000ffffbb7224 */ /* 0x000fe400078e0071 */
[----:B------:R-:W-:Y:S01]  /*6af30*/  IMAD.MOV.U32 R167, RZ, RZ, R89 ;  /* 0x000000ffffa77224 */ /* 0x000fe200078e0059 */
[----:B------:R-:W-:Y:S01]  /*6af40*/  MOV R178, R108 ;  /* 0x0000006c00b27202 */ /* 0x000fe20000000f00 */
[----:B------:R-:W-:Y:S01]  /*6af50*/  IMAD.MOV.U32 R176, RZ, RZ, R112 ;  /* 0x000000ffffb07224 */ /* 0x000fe200078e0070 */
[----:B------:R-:W-:Y:S01]  /*6af60*/  LDSM.16.M88.4 R116, [R3+UR8+0x1a080] ;  /* 0x01a080080374783b */ /* 0x000fe20008000200 */
[----:B------:R-:W-:Y:S02]  /*6af70*/  IMAD.MOV.U32 R177, RZ, RZ, R109 ;  /* 0x000000ffffb17224 */ /* 0x000fe400078e006d */
[----:B------:R-:W-:Y:S01]  /*6af80*/  IMAD.MOV.U32 R179, RZ, RZ, R105 ;  /* 0x000000ffffb37224 */ /* 0x000fe200078e0069 */
[----:B------:R-:W-:Y:S01]  /*6af90*/  LDSM.16.M88.4 R108, [R3+UR8+0x18080] ;  /* 0x01808008036c783b */ /* 0x000fe20008000200 */
[----:B------:R-:W-:-:S02]  /*6afa0*/  IMAD.MOV.U32 R172, RZ, RZ, R104 ;  /* 0x000000ffffac7224 */ /* 0x000fc400078e0068 */
[----:B------:R-:W-:Y:S01]  /*6afb0*/  IMAD.MOV.U32 R173, RZ, RZ, R101 ;  /* 0x000000ffffad7224 */ /* 0x000fe200078e0065 */
[----:B------:R-:W-:Y:S01]  /*6afc0*/  LDSM.16.M88.4 R112, [R3+UR8+0x19080] ;  /* 0x019080080370783b */ /* 0x000fe20008000200 */
[----:B------:R-:W-:-:S03]  /*6afd0*/  IMAD.MOV.U32 R174, RZ, RZ, R100 ;  /* 0x000000ffffae7224 */ /* 0x000fc600078e0064 */
[----:B------:R-:W-:Y:S04]  /*6afe0*/  LDSM.16.M88.4 R100, [R3+UR8+0x16080] ;  /* 0x016080080364783b */ /* 0x000fe80008000200 */
[----:B------:R-:W-:Y:S01]  /*6aff0*/  LDSM.16.M88.4 R104, [R3+UR8+0x17080] ;  /* 0x017080080368783b */ /* 0x000fe20008000200 */
[C---:B----4-:R-:W-:Y:S07]  /*6b000*/  HMMA.1688.F32.TF32 R92, R136.reuse, R86, R148 ;  /* 0x00000056885c723c */ /* 0x050fee0000081094 */
[----:B------:R-:W-:Y:S01]  /*6b010*/  IMAD.MOV.U32 R148, RZ, RZ, R24 ;  /* 0x000000ffff947224 */ /* 0x000fe200078e0018 */
[----:B--2---:R-:W-:Y:S07]  /*6b020*/  HMMA.1688.F32.TF32 R96, R136, R90, R152 ;  /* 0x0000005a8860723c */ /* 0x004fee0000081098 */
[----:B------:R-:W-:Y:S01]  /*6b030*/  IMAD.MOV.U32 R153, RZ, RZ, R85 ;  /* 0x000000ffff997224 */ /* 0x000fe200078e0055 */
[----:B------:R-:W-:Y:S01]  /*6b040*/  MOV R154, R84 ;  /* 0x00000054009a7202 */ /* 0x000fe20000000f00 */
[----:B------:R-:W-:-:S02]  /*6b050*/  IMAD.MOV.U32 R155, RZ, RZ, R25 ;  /* 0x000000ffff9b7224 */ /* 0x000fc400078e0019 */
[----:B---3--:R-:W-:-:S12]  /*6b060*/  HMMA.1688.F32.TF32 R24, R136, R78, R120 ;  /* 0x0000004e8818723c */ /* 0x008fd80000081078 */
[----:B------:R-:W-:Y:S01]  /*6b070*/  STL.64 [R1+0xea0], R96 ;  /* 0x000ea06001007387 */ /* 0x000fe20000100a00 */
[----:B------:R-:W-:Y:S03]  /*6b080*/  HMMA.1688.F32.TF32 R84, R136, R82, R192 ;  /* 0x000000528854723c */ /* 0x000fe600000810c0 */
[----:B------:R-:W-:Y:S01]  /*6b090*/  STL.64 [R1+0xea8], R98 ;  /* 0x000ea86201007387 */ /* 0x000fe20000100a00 */
[----:B------:R-:W-:-:S03]  /*6b0a0*/  IMAD.MOV.U32 R152, RZ, RZ, R88 ;  /* 0x000000ffff987224 */ /* 0x000fc600078e0058 */
[----:B------:R-:W-:Y:S01]  /*6b0b0*/  STL.64 [R1+0xdc0], R92 ;  /* 0x000dc05c01007387 */ /* 0x000fe20000100a00 */
[----:B------:R-:W-:Y:S03]  /*6b0c0*/  HMMA.1688.F32.TF32 R88, R136, R74, R188 ;  /* 0x0000004a8858723c */ /* 0x000fe600000810bc */
[----:B------:R-:W-:Y:S01]  /*6b0d0*/  STL.64 [R1+0xdc8], R94 ;  /* 0x000dc85e01007387 */ /* 0x000fe20000100a00 */
[----:B------:R-:W-:Y:S02]  /*6b0e0*/  IMAD.MOV.U32 R149, RZ, RZ, R5 ;  /* 0x000000ffff957224 */ /* 0x000fe400078e0005 */
[----:B------:R-:W-:Y:S01]  /*6b0f0*/  IMAD.MOV.U32 R150, RZ, RZ, R4 ;  /* 0x000000ffff967224 */ /* 0x000fe200078e0004 */
[----:B------:R-:W-:Y:S01]  /*6b100*/  LDSM.16.M88.4 R92, [R3+UR8+0x14080] ;  /* 0x01408008035c783b */ /* 0x000fe20008000200 */
[----:B------:R-:W-:-:S03]  /*6b110*/  IMAD.MOV.U32 R151, RZ, RZ, R0 ;  /* 0x000000ffff977224 */ /* 0x000fc600078e0000 */
[----:B------:R-:W-:Y:S04]  /*6b120*/  LDSM.16.M88.4 R96, [R3+UR8+0x15080] ;  /* 0x015080080360783b */ /* 0x000fe80008000200 */
[----:B------:R-:W-:Y:S04]  /*6b130*/  LDSM.16.M88.4 R120, [R3+UR8+0x1b080] ;  /* 0x01b080080378783b */ /* 0x000fe80008000200 */
[----:B------:R-:W-:Y:S04]  /*6b140*/  STL.64 [R1+0xde0], R84 ;  /* 0x000de05401007387 */ /* 0x000fe80000100a00 */
[----:B------:R1:W-:Y:S04]  /*6b150*/  STL.64 [R1+0xde8], R86 ;  /* 0x000de85601007387 */ /* 0x0003e80000100a00 */
[----:B------:R-:W-:Y:S04]  /*6b160*/  STL.64 [R1+0xe90], R24 ;  /* 0x000e901801007387 */ /* 0x000fe80000100a00 */
[----:B------:R2:W-:Y:S01]  /*6b170*/  STL.64 [R1+0xe98], R26 ;  /* 0x000e981a01007387 */ /* 0x0005e20000100a00 */
[C---:B-1----:R-:W-:Y:S06]  /*6b180*/  HMMA.1688.F32.TF32 R84, R136.reuse, R70, R124 ;  /* 0x000000468854723c */ /* 0x042fec000008107c */
[C---:B--2---:R-:W-:Y:S01]  /*6b190*/  HMMA.1688.F32.TF32 R24, R136.reuse, R66, R184 ;  /* 0x000000428818723c */ /* 0x044fe200000810b8 */
[----:B------:R-:W-:Y:S04]  /*6b1a0*/  STL.64 [R1+0xe80], R88 ;  /* 0x000e805801007387 */ /* 0x000fe80000100a00 */
[----:B------:R1:W-:Y:S04]  /*6b1b0*/  STL.64 [R1+0xe88], R90 ;  /* 0x000e885a01007387 */ /* 0x0003e80000100a00 */
[----:B------:R-:W-:Y:S08]  /*6b1c0*/  LDSM.16.M88.4 R124, [R3+UR8+0x1c080] ;  /* 0x01c08008037c783b */ /* 0x000ff00008000200 */
[----:B------:R-:W-:Y:S01]  /*6b1d0*/  STL.64 [R1+0xe70], R84 ;  /* 0x000e705401007387 */ /* 0x000fe20000100a00 */
[C---:B-1----:R-:W-:Y:S03]  /*6b1e0*/  HMMA.1688.F32.TF32 R88, R136.reuse, R62, R128 ;  /* 0x0000003e8858723c */ /* 0x042fe60000081080 */
[----:B------:R1:W-:Y:S04]  /*6b1f0*/  STL.64 [R1+0xe78], R86 ;  /* 0x000e785601007387 */ /* 0x0003e80000100a00 */
[----:B------:R-:W-:Y:S04]  /*6b200*/  STL.64 [R1+0xe60], R24 ;  /* 0x000e601801007387 */ /* 0x000fe80000100a00 */
[----:B------:R2:W-:Y:S01]  /*6b210*/  STL.64 [R1+0xe68], R26 ;  /* 0x000e681a01007387 */ /* 0x0005e20000100a00 */
[C---:B-1----:R-:W-:Y:S03]  /*6b220*/  HMMA.1688.F32.TF32 R84, R136.reuse, R58, R180 ;  /* 0x0000003a8854723c */ /* 0x042fe600000810b4 */
[----:B------:R-:W-:Y:S03]  /*6b230*/  LDSM.16.M88.4 R128, [R3+UR8+0x1d080] ;  /* 0x01d080080380783b */ /* 0x000fe60008000200 */
[C---:B--2---:R-:W-:Y:S05]  /*6b240*/  HMMA.1688.F32.TF32 R24, R136.reuse, R54, R132 ;  /* 0x000000368818723c */ /* 0x044fea0000081084 */
[----:B------:R-:W-:Y:S04]  /*6b250*/  STL.64 [R1+0xe50], R88 ;  /* 0x000e505801007387 */ /* 0x000fe80000100a00 */
[----:B------:R1:W-:Y:S04]  /*6b260*/  STL.64 [R1+0xe58], R90 ;  /* 0x000e585a01007387 */ /* 0x0003e80000100a00 */
[----:B------:R-:W-:Y:S04]  /*6b270*/  LDSM.16.M88.4 R132, [R3+UR8+0x1e080] ;  /* 0x01e080080384783b */ /* 0x000fe80008000200 */
[----:B------:R-:W-:Y:S01]  /*6b280*/  STL.64 [R1+0xdf0], R84 ;  /* 0x000df05401007387 */ /* 0x000fe20000100a00 */
[C---:B-1----:R-:W-:Y:S03]  /*6b290*/  HMMA.1688.F32.TF32 R88, R136.reuse, R50, R176 ;  /* 0x000000328858723c */ /* 0x042fe600000810b0 */
[----:B------:R1:W-:Y:S04]  /*6b2a0*/  STL.64 [R1+0xdf8], R86 ;  /* 0x000df85601007387 */ /* 0x0003e80000100a00 */
[----:B------:R-:W-:Y:S04]  /*6b2b0*/  STL.64 [R1+0xdd0], R24 ;  /* 0x000dd01801007387 */ /* 0x000fe80000100a00 */
[----:B------:R2:W-:Y:S01]  /*6b2c0*/  STL.64 [R1+0xdd8], R26 ;  /* 0x000dd81a01007387 */ /* 0x0005e20000100a00 */
[C---:B-1----:R-:W-:Y:S06]  /*6b2d0*/  HMMA.1688.F32.TF32 R84, R136.reuse, R46, R156 ;  /* 0x0000002e8854723c */ /* 0x042fec000008109c */
[----:B--2---:R-:W-:Y:S05]  /*6b2e0*/  HMMA.1688.F32.TF32 R24, R136, R42, R140 ;  /* 0x0000002a8818723c */ /* 0x004fea000008108c */
[----:B------:R-:W-:Y:S04]  /*6b2f0*/  STL.64 [R1+0xdb0], R88 ;  /* 0x000db05801007387 */ /* 0x000fe80000100a00 */
[----:B------:R-:W-:Y:S01]  /*6b300*/  STL.64 [R1+0xdb8], R90 ;  /* 0x000db85a01007387 */ /* 0x000fe20000100a00 */
[----:B------:R-:W-:Y:S01]  /*6b310*/  IMAD.MOV.U32 R178, RZ, RZ, R29 ;  /* 0x000000ffffb27224 */ /* 0x000fe200078e001d */
[----:B------:R-:W-:Y:S01]  /*6b320*/  MOV R179, R28 ;  /* 0x0000001c00b37202 */ /* 0x000fe20000000f00 */
[----:B------:R-:W-:Y:S01]  /*6b330*/  IMAD.MOV.U32 R176, RZ, RZ, R33 ;  /* 0x000000ffffb07224 */ /* 0x000fe200078e0021 */
[----:B------:R-:W1:Y:S01]  /*6b340*/  LDSM.16.M88.4 R28, [R3+UR8+0x4080] ;  /* 0x00408008031c783b */ /* 0x000e620008000200 */
[----:B------:R-:W-:-:S02]  /*6b350*/  IMAD.MOV.U32 R177, RZ, RZ, R32 ;  /* 0x000000ffffb17224 */ /* 0x000fc400078e0020 */
[----:B------:R-:W-:Y:S01]  /*6b360*/  IMAD.MOV.U32 R158, RZ, RZ, R37 ;  /* 0x000000ffff9e7224 */ /* 0x000fe200078e0025 */
[----:B------:R-:W-:Y:S01]  /*6b370*/  MOV R157, R40 ;  /* 0x00000028009d7202 */ /* 0x000fe20000000f00 */
[----:B------:R-:W-:Y:S01]  /*6b380*/  IMAD.MOV.U32 R159, RZ, RZ, R36 ;  /* 0x000000ffff9f7224 */ /* 0x000fe200078e0024 */
[----:B------:R-:W-:Y:S04]  /*6b390*/  STL.64 [R1+0xd50], R84 ;  /* 0x000d505401007387 */ /* 0x000fe80000100a00 */
[----:B------:R2:W-:Y:S04]  /*6b3a0*/  STL.64 [R1+0xd58], R86 ;  /* 0x000d585601007387 */ /* 0x0005e80000100a00 */
[----:B------:R3:W-:Y:S01]  /*6b3b0*/  STL [R1+0xd40], R24 ;  /* 0x000d401801007387 */ /* 0x0007e20000100800 */
[----:B------:R-:W-:Y:S01]  /*6b3c0*/  MOV R5, R25 ;  /* 0x0000001900057202 */ /* 0x000fe20000000f00 */
[----:B------:R-:W-:-:S02]  /*6b3d0*/  IMAD.MOV.U32 R4, RZ, RZ, R26 ;  /* 0x000000ffff047224 */ /* 0x000fc400078e001a */
[----:B------:R-:W-:Y:S01]  /*6b3e0*/  IMAD.MOV.U32 R0, RZ, RZ, R27 ;  /* 0x000000ffff007224 */ /* 0x000fe200078e001b */
[----:B------:R-:W-:Y:S01]  /*6b3f0*/  LDS R140, [R7+UR7+0x44000] ;  /* 0x04400007078c7984 */ /* 0x000fe20008000800 */
[----:B--2---:R-:W-:Y:S03]  /*6b400*/  HMMA.1688.F32.TF32 R84, R136, R38, R172 ;  /* 0x000000268854723c */ /* 0x004fe600000810ac */
[----:B------:R-:W-:Y:S01]  /*6b410*/  LDSM.16.M88.4 R36, [R3+UR8+0x6080] ;  /* 0x006080080324783b */ /* 0x000fe20008000200 */
[----:B------:R-:W-:-:S03]  /*6b420*/  IMAD.MOV.U32 R156, RZ, RZ, R41 ;  /* 0x000000ffff9c7224 */ /* 0x000fc600078e0029 */
[----:B------:R-:W-:Y:S01]  /*6b430*/  LDSM.16.M88.4 R40, [R3+UR8+0x7080] ;  /* 0x007080080328783b */ /* 0x000fe20008000200 */
[----:B---3--:R-:W-:Y:S03]  /*6b440*/  HMMA.1688.F32.TF32 R24, R136, R34, R168 ;  /* 0x000000228818723c */ /* 0x008fe600000810a8 */
[----:B------:R-:W2:Y:S03]  /*6b450*/  LDSM.16.M88.4 R32, [R3+UR8+0x5080] ;  /* 0x005080080320783b */ /* 0x000ea60008000200 */
[----:B------:R-:W-:Y:S01]  /*6b460*/  HMMA.1688.F32.TF32 R88, R144, R8, R164 ;  /* 0x000000089058723c */ /* 0x000fe200000810a4 */
[----:B------:R-:W-:Y:S01]  /*6b470*/  IMAD.MOV.U32 R174, RZ, RZ, R53 ;  /* 0x000000ffffae7224 */ /* 0x000fe200078e0035 */
[----:B------:R-:W-:Y:S01]  /*6b480*/  MOV R175, R52 ;  /* 0x0000003400af7202 */ /* 0x000fe20000000f00 */
[----:B------:R-:W-:Y:S01]  /*6b490*/  IMAD.MOV.U32 R172, RZ, RZ, R57 ;  /* 0x000000ffffac7224 */ /* 0x000fe200078e0039 */
[----:B------:R-:W-:Y:S01]  /*6b4a0*/  LDSM.16.M88.4 R52, [R3+UR8+0xa080] ;  /* 0x00a080080334783b */ /* 0x000fe20008000200 */
[----:B------:R-:W-:-:S03]  /*6b4b0*/  IMAD.MOV.U32 R173, RZ, RZ, R56 ;  /* 0x000000ffffad7224 */ /* 0x000fc600078e0038 */
[----:B------:R-:W-:Y:S04]  /*6b4c0*/  LDSM.16.M88.4 R136, [R3+UR8+0x1f080] ;  /* 0x01f080080388783b */ /* 0x000fe80008000200 */
[----:B------:R-:W-:Y:S05]  /*6b4d0*/  LDS R142, [R7+UR7+0x44800] ;  /* 0x04480007078e7984 */ /* 0x000fea0008000800 */
[----:B------:R-:W-:Y:S04]  /*6b4e0*/  STL [R1+0x3c2c], R26 ;  /* 0x003c2c1a01007387 */ /* 0x000fe80000100800 */
[----:B------:R-:W-:Y:S04]  /*6b4f0*/  STL.64 [R1+0xd30], R84 ;  /* 0x000d305401007387 */ /* 0x000fe80000100a00 */
[----:B------:R3:W-:Y:S01]  /*6b500*/  STL.64 [R1+0xd38], R86 ;  /* 0x000d385601007387 */ /* 0x0007e20000100a00 */
[----:B------:R-:W-:-:S02]  /*6b510*/  IMAD.MOV.U32 R166, RZ, RZ, R61 ;  /* 0x000000ffffa67224 */ /* 0x000fc400078e003d */
[----:B------:R-:W-:Y:S01]  /*6b520*/  IMAD.MOV.U32 R167, RZ, RZ, R60 ;  /* 0x000000ffffa77224 */ /* 0x000fe200078e003c */
[----:B------:R-:W-:Y:S01]  /*6b530*/  LDSM.16.M88.4 R56, [R3+UR8+0xb080] ;  /* 0x00b080080338783b */ /* 0x000fe20008000200 */
[----:B---3--:R-:W-:Y:S03]  /*6b540*/  HMMA.1688.F32.TF32 R84, R144, R12, R160 ;  /* 0x0000000c9054723c */ /* 0x008fe600000810a0 */
[----:B------:R3:W-:Y:S01]  /*6b550*/  STL [R1+0x3c28], R27 ;  /* 0x003c281b01007387 */ /* 0x0007e20000100800 */
[----:B------:R-:W-:Y:S01]  /*6b560*/  IMAD.MOV.U32 R164, RZ, RZ, R65 ;  /* 0x000000ffffa47224 */ /* 0x000fe200078e0041 */
[----:B------:R-:W-:Y:S02]  /*6b570*/  MOV R165, R64 ;  /* 0x0000004000a57202 */ /* 0x000fe40000000f00 */
[----:B------:R-:W-:Y:S01]  /*6b580*/  LDSM.16.M88.4 R60, [R3+UR8+0xc080] ;  /* 0x00c08008033c783b */ /* 0x000fe20008000200 */
[----:B------:R-:W-:-:S02]  /*6b590*/  IMAD.MOV.U32 R162, RZ, RZ, R45 ;  /* 0x000000ffffa27224 */ /* 0x000fc400078e002d */
[----:B------:R-:W-:Y:S02]  /*6b5a0*/  IMAD.MOV.U32 R163, RZ, RZ, R44 ;  /* 0x000000ffffa37224 */ /* 0x000fe400078e002c */
[----:B------:R-:W-:Y:S01]  /*6b5b0*/  IMAD.MOV.U32 R160, RZ, RZ, R49 ;  /* 0x000000ffffa07224 */ /* 0x000fe200078e0031 */
[----:B------:R-:W4:Y:S01]  /*6b5c0*/  LDSM.16.M88.4 R44, [R3+UR8+0x8080] ;  /* 0x00808008032c783b */ /* 0x000f220008000200 */
[----:B------:R-:W-:-:S03]  /*6b5d0*/  IMAD.MOV.U32 R161, RZ, RZ, R48 ;  /* 0x000000ffffa17224 */ /* 0x000fc600078e0030 */
[----:B------:R-:W4:Y:S07]  /*6b5e0*/  LDSM.16.M88.4 R48, [R3+UR8+0x9080] ;  /* 0x009080080330783b */ /* 0x000f2e0008000200 */
[----:B------:R-:W-:Y:S01]  /*6b5f0*/  IMAD.MOV.U32 R26, RZ, RZ, R84 ;  /* 0x000000ffff1a7224 */ /* 0x000fe200078e0054 */
[----:B------:R-:W-:Y:S01]  /*6b600*/  MOV R11, R87 ;  /* 0x00000057000b7202 */ /* 0x000fe20000000f00 */
[----:B---3--:R-:W-:Y:S02]  /*6b610*/  IMAD.MOV.U32 R27, RZ, RZ, R85 ;  /* 0x000000ffff1b7224 */ /* 0x008fe400078e0055 */
[----:B------:R-:W-:Y:S01]  /*6b620*/  IMAD.MOV.U32 R10, RZ, RZ, R86 ;  /* 0x000000ffff0a7224 */ /* 0x000fe200078e0056 */
[----:B------:R-:W-:Y:S01]  /*6b630*/  STL.64 [R1+0xd20], R88 ;  /* 0x000d205801007387 */ /* 0x000fe20000100a00 */
[----:B------:R-:W-:Y:S03]  /*6b640*/  HMMA.1688.F32.TF32 R84, R144, R16, R152 ;  /* 0x000000109054723c */ /* 0x000fe60000081098 */
[----:B------:R-:W-:Y:S04]  /*6b650*/  STL.64 [R1+0xd28], R90 ;  /* 0x000d285a01007387 */ /* 0x000fe80000100a00 */
[----:B------:R-:W-:Y:S04]  /*6b660*/  STL.64 [R1+0x3c98], R26 ;  /* 0x003c981a01007387 */ /* 0x000fe80000100a00 */
[----:B------:R3:W-:Y:S01]  /*6b670*/  STL.64 [R1+0x3c90], R24 ;  /* 0x003c901801007387 */ /* 0x0007e20000100a00 */
[----:B------:R-:W-:-:S02]  /*6b680*/  IMAD.MOV.U32 R170, RZ, RZ, R69 ;  /* 0x000000ffffaa7224 */ /* 0x000fc400078e0045 */
[----:B------:R-:W-:Y:S01]  /*6b690*/  IMAD.MOV.U32 R171, RZ, RZ, R68 ;  /* 0x000000ffffab7224 */ /* 0x000fe200078e0044 */
[----:B------:R-:W4:Y:S01]  /*6b6a0*/  LDSM.16.M88.4 R64, [R3+UR8+0xd080] ;  /* 0x00d080080340783b */ /* 0x000f220008000200 */
[----:B------:R-:W-:Y:S02]  /*6b6b0*/  IMAD.MOV.U32 R168, RZ, RZ, R73 ;  /* 0x000000ffffa87224 */ /* 0x000fe400078e0049 */
[----:B------:R-:W-:Y:S01]  /*6b6c0*/  IMAD.MOV.U32 R169, RZ, RZ, R72 ;  /* 0x000000ffffa97224 */ /* 0x000fe200078e0048 */
[----:B------:R-:W4:Y:S01]  /*6b6d0*/  LDSM.16.M88.4 R68, [R3+UR8+0xe080] ;  /* 0x00e080080344783b */ /* 0x000f220008000200 */
[----:B---3--:R-:W-:Y:S03]  /*6b6e0*/  HMMA.1688.F32.TF32 R24, R144, R20, R148 ;  /* 0x000000149018723c */ /* 0x008fe60000081094 */
[----:B------:R-:W3:Y:S01]  /*6b6f0*/  LDSM.16.M88.4 R72, [R3+UR8+0xf080] ;  /* 0x00f080080348783b */ /* 0x000ee20008000200 */
[----:B------:R-:W-:-:S02]  /*6b700*/  IMAD.MOV.U32 R14, RZ, RZ, R85 ;  /* 0x000000ffff0e7224 */ /* 0x000fc400078e0055 */
[----:B------:R-:W-:Y:S01]  /*6b710*/  IMAD.MOV.U32 R15, RZ, RZ, R86 ;  /* 0x000000ffff0f7224 */ /* 0x000fe200078e0056 */
[----:B------:R-:W-:Y:S01]  /*6b720*/  LDSM.16.M88.4 R88, [R3+UR8+0x13080] ;  /* 0x013080080358783b */ /* 0x000fe20008000200 */
[----:B------:R-:W-:Y:S01]  /*6b730*/  IMAD.MOV.U32 R150, RZ, RZ, R77 ;  /* 0x000000ffff967224 */ /* 0x000fe200078e004d */
[----:B------:R-:W-:Y:S01]  /*6b740*/  MOV R151, R76 ;  /* 0x0000004c00977202 */ /* 0x000fe20000000f00 */
[----:B------:R-:W-:Y:S01]  /*6b750*/  IMAD.MOV.U32 R148, RZ, RZ, R81 ;  /* 0x000000ffff947224 */ /* 0x000fe200078e0051 */
[----:B------:R-:W3:Y:S01]  /*6b760*/  LDSM.16.M88.4 R76, [R3+UR8+0x10080] ;  /* 0x01008008034c783b */ /* 0x000ee20008000200 */
[----:B------:R-:W-:-:S03]  /*6b770*/  IMAD.MOV.U32 R149, RZ, RZ, R80 ;  /* 0x000000ffff957224 */ /* 0x000fc600078e0050 */
[----:B------:R-:W-:Y:S04]  /*6b780*/  STL [R1+0xd00], R84 ;  /* 0x000d005401007387 */ /* 0x000fe80000100800 */
[----:B------:R-:W3:Y:S04]  /*6b790*/  LDSM.16.M88.4 R80, [R3+UR8+0x11080] ;  /* 0x011080080350783b */ /* 0x000ee80008000200 */
[----:B------:R-:W-:Y:S04]  /*6b7a0*/  STL [R1+0xd0c], R87 ;  /* 0x000d0c5701007387 */ /* 0x000fe80000100800 */
[----:B------:R-:W3:Y:S04]  /*6b7b0*/  LDSM.16.M88.4 R84, [R3+UR8+0x12080] ;  /* 0x012080080354783b */ /* 0x000ee80008000200 */
[----:B------:R-:W-:Y:S04]  /*6b7c0*/  STL.64 [R1+0xcf0], R24 ;  /* 0x000cf01801007387 */ /* 0x000fe80000100a00 */
[----:B------:R3:W-:Y:S04]  /*6b7d0*/  STL.64 [R1+0xcf8], R26 ;  /* 0x000cf81a01007387 */ /* 0x0007e80000100a00 */
[----:B-1----:R-:W-:Y:S04]  /*6b7e0*/  STL [R1+0x3bdc], R30 ;  /* 0x003bdc1e01007387 */ /* 0x002fe80000100800 */
[----:B------:R-:W-:Y:S04]  /*6b7f0*/  STL [R1+0x3bd8], R31 ;  /* 0x003bd81f01007387 */ /* 0x000fe80000100800 */
[----:B--2---:R-:W-:Y:S04]  /*6b800*/  STL [R1+0x3bf4], R34 ;  /* 0x003bf42201007387 */ /* 0x004fe80000100800 */
[----:B------:R-:W-:Y:S04]  /*6b810*/  STL [R1+0x3be0], R35 ;  /* 0x003be02301007387 */ /* 0x000fe80000100800 */
[----:B------:R-:W-:Y:S04]  /*6b820*/  STL [R1+0x3bfc], R38 ;  /* 0x003bfc2601007387 */ /* 0x000fe80000100800 */
[----:B------:R-:W-:Y:S04]  /*6b830*/  STL [R1+0x3bf8], R39 ;  /* 0x003bf82701007387 */ /* 0x000fe80000100800 */
[----:B------:R-:W-:Y:S04]  /*6b840*/  STL [R1+0x3c04], R42 ;  /* 0x003c042a01007387 */ /* 0x000fe80000100800 */
[----:B------:R-:W-:Y:S04]  /*6b850*/  STL [R1+0x3c00], R43 ;  /* 0x003c002b01007387 */ /* 0x000fe80000100800 */
[----:B----4-:R-:W-:Y:S04]  /*6b860*/  STL [R1+0x3c0c], R46 ;  /* 0x003c0c2e01007387 */ /* 0x010fe80000100800 */
[----:B------:R-:W-:Y:S04]  /*6b870*/  STL [R1+0x3c08], R47 ;  /* 0x003c082f01007387 */ /* 0x000fe80000100800 */
[----:B------:R1:W-:Y:S04]  /*6b880*/  STL [R1+0x3c14], R50 ;  /* 0x003c143201007387 */ /* 0x0003e80000100800 */
[----:B------:R2:W-:Y:S04]  /*6b890*/  STL [R1+0x3c10], R51 ;  /* 0x003c103301007387 */ /* 0x0005e80000100800 */
[----:B------:R-:W-:Y:S04]  /*6b8a0*/  STL [R1+0x3a20], R54 ;  /* 0x003a203601007387 */ /* 0x000fe80000100800 */
[----:B------:R-:W-:Y:S04]  /*6b8b0*/  STL [R1+0x3a1c], R55 ;  /* 0x003a1c3701007387 */ /* 0x000fe80000100800 */
[----:B------:R-:W-:Y:S04]  /*6b8c0*/  STL [R1+0x3a18], R58 ;  /* 0x003a183a01007387 */ /* 0x000fe80000100800 */
[----:B------:R-:W-:Y:S04]  /*6b8d0*/  STL [R1+0x3a14], R59 ;  /* 0x003a143b01007387 */ /* 0x000fe80000100800 */
[----:B------:R-:W-:Y:S01]  /*6b8e0*/  STL [R1+0x3a10], R62 ;  /* 0x003a103e01007387 */ /* 0x000fe20000100800 */
[C---:B---3--:R-:W-:Y:S03]  /*6b8f0*/  HMMA.1688.F32.TF32 R24, R144.reuse, R36, R160 ;  /* 0x000000249018723c */ /* 0x048fe600000810a0 */
        /* <DEDUP_REMOVED lines=12> */
[----:B------:R-:W-:Y:S01]  /*6b9c0*/  STL [R1+0x3a4c], R86 ;  /* 0x003a4c5601007387 */ /* 0x000fe20000100800 */
[----:B------:R-:W-:Y:S03]  /*6b9d0*/  HMMA.1688.F32.TF32 R156, R144, R32, R156 ;  /* 0x00000020909c723c */ /* 0x000fe6000008109c */
        /* <DEDUP_REMOVED lines=12> */
[----:B-1----:R-:W-:-:S03]  /*6baa0*/  IMAD.MOV.U32 R50, RZ, RZ, R24 ;  /* 0x000000ffff327224 */ /* 0x002fc600078e0018 */
[----:B------:R-:W-:Y:S01]  /*6bab0*/  STL [R1+0x3a78], R119 ;  /* 0x003a787701007387 */ /* 0x000fe20000100800 */
[----:B--2---:R-:W-:-:S03]  /*6bac0*/  IMAD.MOV.U32 R51, RZ, RZ, R25 ;  /* 0x000000ffff337224 */ /* 0x004fc600078e0019 */
[----:B------:R-:W-:Y:S01]  /*6bad0*/  STL [R1+0x3a84], R122 ;  /* 0x003a847a01007387 */ /* 0x000fe20000100800 */
[----:B------:R-:W-:Y:S02]  /*6bae0*/  IMAD.MOV.U32 R46, RZ, RZ, R26 ;  /* 0x000000ffff2e7224 */ /* 0x000fe400078e001a */
[----:B------:R-:W-:Y:S01]  /*6baf0*/  IMAD.MOV.U32 R47, RZ, RZ, R27 ;  /* 0x000000ffff2f7224 */ /* 0x000fe200078e001b */
[----:B------:R-:W-:Y:S01]  /*6bb00*/  STL [R1+0x3a80], R123 ;  /* 0x003a807b01007387 */ /* 0x000fe20000100800 */
[----:B------:R-:W-:Y:S03]  /*6bb10*/  HMMA.1688.F32.TF32 R24, R144, R40, R172 ;  /* 0x000000289018723c */ /* 0x000fe600000810ac */
[----:B------:R-:W-:Y:S04]  /*6bb20*/  STL [R1+0x3a8c], R126 ;  /* 0x003a8c7e01007387 */ /* 0x000fe80000100800 */
[----:B------:R1:W-:Y:S04]  /*6bb30*/  STL [R1+0x3a88], R127 ;  /* 0x003a887f01007387 */ /* 0x0003e80000100800 */
[----:B------:R-:W-:Y:S04]  /*6bb40*/  STL [R1+0x3a94], R130 ;  /* 0x003a948201007387 */ /* 0x000fe80000100800 */
[----:B------:R2:W-:Y:S04]  /*6bb50*/  STL [R1+0x3a90], R131 ;  /* 0x003a908301007387 */ /* 0x0005e80000100800 */
[----:B------:R-:W-:Y:S04]  /*6bb60*/  STL [R1+0x3a9c], R134 ;  /* 0x003a9c8601007387 */ /* 0x000fe80000100800 */
[----:B------:R3:W-:Y:S04]  /*6bb70*/  STL [R1+0x3a98], R135 ;  /* 0x003a988701007387 */ /* 0x0007e80000100800 */
[----:B------:R4:W-:Y:S04]  /*6bb80*/  STL [R1+0x3aa4], R138 ;  /* 0x003aa48a01007387 */ /* 0x0009e80000100800 */
[----:B------:R4:W-:Y:S04]  /*6bb90*/  STL [R1+0x3aa0], R139 ;  /* 0x003aa08b01007387 */ /* 0x0009e80000100800 */
[----:B------:R-:W-:Y:S04]  /*6bba0*/  STL [R1+0x2f6c], R3 ;  /* 0x002f6c0301007387 */ /* 0x000fe80000100800 */
[----:B------:R-:W-:Y:S04]  /*6bbb0*/  STL.64 [R1+0xce0], R176 ;  /* 0x000ce0b001007387 */ /* 0x000fe80000100a00 */
[----:B------:R-:W-:Y:S04]  /*6bbc0*/  STL.64 [R1+0xce8], R178 ;  /* 0x000ce8b201007387 */ /* 0x000fe80000100a00 */
[----:B------:R-:W-:Y:S04]  /*6bbd0*/  STL.64 [R1+0xcd0], R156 ;  /* 0x000cd09c01007387 */ /* 0x000fe80000100a00 */
[----:B------:R-:W-:Y:S04]  /*6bbe0*/  STL.64 [R1+0xcd8], R158 ;  /* 0x000cd89e01007387 */ /* 0x000fe80000100a00 */
[----:B------:R-:W3:Y:S04]  /*6bbf0*/  LDL.LU R160, [R1+0xc70] ;  /* 0x000c700001a07983 */ /* 0x000ee80000300800 */
[----:B------:R-:W3:Y:S04]  /*6bc00*/  LDL.LU R161, [R1+0xc74] ;  /* 0x000c740001a17983 */ /* 0x000ee80000300800 */
[----:B------:R-:W3:Y:S04]  /*6bc10*/  LDL.LU R162, [R1+0xc78] ;  /* 0x000c780001a27983 */ /* 0x000ee80000300800 */
[----:B------:R-:W3:Y:S01]  /*6bc20*/  LDL.LU R163, [R1+0xc7c] ;  /* 0x000c7c0001a37983 */ /* 0x000ee20000300800 */
[----:B------:R-:W-:Y:S01]  /*6bc30*/  IMAD.MOV.U32 R42, RZ, RZ, R24 ;  /* 0x000000ffff2a7224 */ /* 0x000fe200078e0018 */
[----:B------:R-:W-:Y:S01]  /*6bc40*/  MOV R43, R25 ;  /* 0x00000019002b7202 */ /* 0x000fe20000000f00 */
[----:B------:R-:W-:Y:S01]  /*6bc50*/  IMAD.MOV.U32 R38, RZ, RZ, R26 ;  /* 0x000000ffff267224 */ /* 0x000fe200078e001a */
[----:B------:R-:W-:Y:S01]  /*6bc60*/  LDS R152, [R7+UR7+0x44180] ;  /* 0x0441800707987984 */ /* 0x000fe20008000800 */
[----:B------:R-:W-:-:S02]  /*6bc70*/  IMAD.MOV.U32 R39, RZ, RZ, R27 ;  /* 0x000000ffff277224 */ /* 0x000fc400078e001b */
[----:B------:R-:W-:Y:S01]  /*6bc80*/  HMMA.1688.F32.TF32 R24, R144, R44, R164 ;  /* 0x0000002c9018723c */ /* 0x000fe200000810a4 */
[----:B------:R-:W4:Y:S04]  /*6bc90*/  LDL.LU R164, [R1+0xc60] ;  /* 0x000c600001a47983 */ /* 0x000f280000300800 */
[----:B------:R-:W4:Y:S04]  /*6bca0*/  LDL.LU R165, [R1+0xc64] ;  /* 0x000c640001a57983 */ /* 0x000f280000300800 */
[----:B------:R-:W4:Y:S04]  /*6bcb0*/  LDL.LU R166, [R1+0xc68] ;  /* 0x000c680001a67983 */ /* 0x000f280000300800 */
[----:B------:R-:W4:Y:S04]  /*6bcc0*/  LDL.LU R167, [R1+0xc6c] ;  /* 0x000c6c0001a77983 */ /* 0x000f280000300800 */
[----:B------:R-:W-:Y:S07]  /*6bcd0*/  LDS R154, [R7+UR7+0x44980] ;  /* 0x04498007079a7984 */ /* 0x000fee0008000800 */
[----:B------:R-:W-:Y:S01]  /*6bce0*/  IMAD.MOV.U32 R23, RZ, RZ, R24 ;  /* 0x000000ffff177224 */ /* 0x000fe200078e0018 */
[----:B------:R-:W-:Y:S01]  /*6bcf0*/  MOV R31, R27 ;  /* 0x0000001b001f7202 */ /* 0x000fe20000000f00 */
[----:B------:R-:W-:-:S02]  /*6bd00*/  IMAD.MOV.U32 R35, RZ, RZ, R25 ;  /* 0x000000ffff237224 */ /* 0x000fc400078e0019 */
[----:B------:R-:W-:Y:S02]  /*6bd10*/  IMAD.MOV.U32 R30, RZ, RZ, R26 ;  /* 0x000000ffff1e7224 */ /* 0x000fe400078e001a */
[----:B------:R-:W-:-:S15]  /*6bd20*/  HMMA.1688.F32.TF32 R24, R144, R48, R168 ;  /* 0x000000309018723c */ /* 0x000fde00000810a8 */
[----:B------:R-:W-:-:S09]  /*6bd30*/  NOP ;  /* 0x0000000000007918 */ /* 0x000fd20000000000 */
[----:B------:R-:W-:Y:S02]  /*6bd40*/  IMAD.MOV.U32 R34, RZ, RZ, R24 ;  /* 0x000000ffff227224 */ /* 0x000fe400078e0018 */
[----:B------:R-:W-:Y:S02]  /*6bd50*/  IMAD.MOV.U32 R18, RZ, RZ, R25 ;  /* 0x000000ffff127224 */ /* 0x000fe400078e0019 */
[----:B------:R-:W-:Y:S02]  /*6bd60*/  IMAD.MOV.U32 R19, RZ, RZ, R26 ;  /* 0x000000ffff137224 */ /* 0x000fe400078e001a */
[----:B------:R-:W-:Y:S02]  /*6bd70*/  IMAD.MOV.U32 R22, RZ, RZ, R27 ;  /* 0x000000ffff167224 */ /* 0x000fe400078e001b */
[----:B------:R-:W-:Y:S01]  /*6bd80*/  HMMA.1688.F32.TF32 R24, R144, R52, R148 ;  /* 0x000000349018723c */ /* 0x000fe20000081094 */
[----:B------:R-:W4:Y:S04]  /*6bd90*/  LDL.LU R148, [R1+0xc50] ;  /* 0x000c500001947983 */ /* 0x000f280000300800 */
[----:B------:R-:W4:Y:S04]  /*6bda0*/  LDL.LU R149, [R1+0xc54] ;  /* 0x000c540001957983 */ /* 0x000f280000300800 */
[----:B------:R-:W4:Y:S04]  /*6bdb0*/  LDL.LU R150, [R1+0xc58] ;  /* 0x000c580001967983 */ /* 0x000f280000300800 */
[----:B------:R-:W4:Y:S11]  /*6bdc0*/  LDL.LU R151, [R1+0xc5c] ;  /* 0x000c5c0001977983 */ /* 0x000f360000300800 */
[----:B-1----:R-:W-:-:S02]  /*6bdd0*/  IMAD.MOV.U32 R127, RZ, RZ, R27 ;  /* 0x000000ffff7f7224 */ /* 0x002fc400078e001b */
[----:B------:R-:W-:Y:S01]  /*6bde0*/  IMAD.MOV.U32 R126, RZ, RZ, R26 ;  /* 0x000000ffff7e7224 */ /* 0x000fe200078e001a */
[----:B--2---:R-:W-:Y:S01]  /*6bdf0*/  MOV R131, R25 ;  /* 0x0000001900837202 */ /* 0x004fe20000000f00 */
[----:B------:R-:W-:Y:S01]  /*6be00*/  IMAD.MOV.U32 R130, RZ, RZ, R24 ;  /* 0x000000ffff827224 */ /* 0x000fe200078e0018 */
[----:B------:R-:W-:Y:S04]  /*6be10*/  STL [R1+0x3ab4], R127 ;  /* 0x003ab47f01007387 */ /* 0x000fe80000100800 */
[----:B------:R-:W-:Y:S04]  /*6be20*/  STL [R1+0x3ab0], R126 ;  /* 0x003ab07e01007387 */ /* 0x000fe80000100800 */
[----:B------:R-:W-:Y:S04]  /*6be30*/  STL [R1+0x3aac], R130 ;  /* 0x003aac8201007387 */ /* 0x000fe80000100800 */
[----:B------:R1:W-:Y:S01]  /*6be40*/  STL [R1+0x3aa8], R131 ;  /* 0x003aa88301007387 */ /* 0x0003e20000100800 */
[----:B---3--:R-:W-:Y:S03]  /*6be50*/  HMMA.1688.F32.TF32 R24, R144, R56, R160 ;  /* 0x000000389018723c */ /* 0x008fe600000810a0 */
[----:B------:R-:W2:Y:S04]  /*6be60*/  LDL.LU R160, [R1+0xc40] ;  /* 0x000c400001a07983 */ /* 0x000ea80000300800 */
[----:B------:R-:W2:Y:S04]  /*6be70*/  LDL.LU R161, [R1+0xc44] ;  /* 0x000c440001a17983 */ /* 0x000ea80000300800 */
[----:B------:R-:W2:Y:S04]  /*6be80*/  LDL.LU R162, [R1+0xc48] ;  /* 0x000c480001a27983 */ /* 0x000ea80000300800 */
[----:B------:R-:W2:Y:S09]  /*6be90*/  LDL.LU R163, [R1+0xc4c] ;  /* 0x000c4c0001a37983 */ /* 0x000eb20000300800 */
[----:B------:R-:W-:Y:S01]  /*6bea0*/  MOV R135, R27 ;  /* 0x0000001b00877202 */ /* 0x000fe20000000f00 */
[----:B------:R-:W-:-:S02]  /*6beb0*/  IMAD.MOV.U32 R134, RZ, RZ, R26 ;  /* 0x000000ffff867224 */ /* 0x000fc400078e001a */
[----:B----4-:R-:W-:Y:S02]  /*6bec0*/  IMAD.MOV.U32 R138, RZ, RZ, R24 ;  /* 0x000000ffff8a7224 */ /* 0x010fe400078e0018 */
[----:B------:R-:W-:Y:S01]  /*6bed0*/  IMAD.MOV.U32 R139, RZ, RZ, R25 ;  /* 0x000000ffff8b7224 */ /* 0x000fe200078e0019 */
[----:B------:R-:W-:Y:S01]  /*6bee0*/  STL [R1+0x3ac4], R135 ;  /* 0x003ac48701007387 */ /* 0x000fe20000100800 */
[----:B------:R-:W-:Y:S03]  /*6bef0*/  HMMA.1688.F32.TF32 R24, R144, R60, R164 ;  /* 0x0000003c9018723c */ /* 0x000fe600000810a4 */
[----:B------:R-:W-:Y:S04]  /*6bf00*/  STL [R1+0x3ac0], R134 ;  /* 0x003ac08601007387 */ /* 0x000fe80000100800 */
[----:B------:R-:W-:Y:S04]  /*6bf10*/  STL [R1+0x3abc], R138 ;  /* 0x003abc8a01007387 */ /* 0x000fe80000100800 */
[----:B------:R3:W-:Y:S04]  /*6bf20*/  STL [R1+0x3ab8], R139 ;  /* 0x003ab88b01007387 */ /* 0x0007e80000100800 */
[----:B------:R-:W4:Y:S04]  /*6bf30*/  LDL.LU R164, [R1+0xc30] ;  /* 0x000c300001a47983 */ /* 0x000f280000300800 */
[----:B------:R-:W4:Y:S04]  /*6bf40*/  LDL.LU R165, [R1+0xc34] ;  /* 0x000c340001a57983 */ /* 0x000f280000300800 */
[----:B------:R-:W4:Y:S04]  /*6bf50*/  LDL.LU R166, [R1+0xc38] ;  /* 0x000c380001a67983 */ /* 0x000f280000300800 */
[----:B------:R-:W4:Y:S01]  /*6bf60*/  LDL.LU R167, [R1+0xc3c] ;  /* 0x000c3c0001a77983 */ /* 0x000f220000300800 */
[----:B------:R-:W-:-:S02]  /*6bf70*/  IMAD.MOV.U32 R119, RZ, RZ, R27 ;  /* 0x000000ffff777224 */ /* 0x000fc400078e001b */
[----:B------:R-:W-:Y:S02]  /*6bf80*/  IMAD.MOV.U32 R118, RZ, RZ, R26 ;  /* 0x000000ffff767224 */ /* 0x000fe400078e001a */
[----:B------:R-:W-:Y:S02]  /*6bf90*/  IMAD.MOV.U32 R123, RZ, RZ, R25 ;  /* 0x000000ffff7b7224 */ /* 0x000fe400078e0019 */
[----:B------:R-:W-:Y:S01]  /*6bfa0*/  IMAD.MOV.U32 R122, RZ, RZ, R24 ;  /* 0x000000ffff7a7224 */ /* 0x000fe200078e0018 */
[----:B------:R-:W-:Y:S04]  /*6bfb0*/  STL [R1+0x3ad4], R119 ;  /* 0x003ad47701007387 */ /* 0x000fe80000100800 */
[----:B------:R-:W-:Y:S04]  /*6bfc0*/  STL [R1+0x3ad0], R118 ;  /* 0x003ad07601007387 */ /* 0x000fe80000100800 */
[----:B------:R-:W-:Y:S04]  /*6bfd0*/  STL [R1+0x3acc], R123 ;  /* 0x003acc7b01007387 */ /* 0x000fe80000100800 */
[----:B------:R4:W-:Y:S01]  /*6bfe0*/  STL [R1+0x3ac8], R122 ;  /* 0x003ac87a01007387 */ /* 0x0009e20000100800 */
[----:B------:R-:W-:Y:S03]  /*6bff0*/  HMMA.1688.F32.TF32 R24, R144, R64, R148 ;  /* 0x000000409018723c */ /* 0x000fe60000081094 */
[----:B------:R-:W4:Y:S04]  /*6c000*/  LDL.LU R148, [R1+0xc20] ;  /* 0x000c200001947983 */ /* 0x000f280000300800 */
[----:B------:R-:W4:Y:S04]  /*6c010*/  LDL.LU R149, [R1+0xc24] ;  /* 0x000c240001957983 */ /* 0x000f280000300800 */
[----:B------:R-:W4:Y:S04]  /*6c020*/  LDL.LU R150, [R1+0xc28] ;  /* 0x000c280001967983 */ /* 0x000f280000300800 */
[----:B------:R-:W4:Y:S09]  /*6c030*/  LDL.LU R151, [R1+0xc2c] ;  /* 0x000c2c0001977983 */ /* 0x000f320000300800 */
[----:B-1----:R-:W-:Y:S01]  /*6c040*/  IMAD.MOV.U32 R131, RZ, RZ, R27 ;  /* 0x000000ffff837224 */ /* 0x002fe200078e001b */
[----:B------:R-:W-:Y:S01]  /*6c050*/  MOV R126, R25 ;  /* 0x00000019007e7202 */ /* 0x000fe20000000f00 */
[----:B------:R-:W-:-:S02]  /*6c060*/  IMAD.MOV.U32 R130, RZ, RZ, R26 ;  /* 0x000000ffff827224 */ /* 0x000fc400078e001a */
[----:B------:R-:W-:Y:S01]  /*6c070*/  IMAD.MOV.U32 R127, RZ, RZ, R24 ;  /* 0x000000ffff7f7224 */ /* 0x000fe200078e0018 */
[----:B------:R-:W-:Y:S04]  /*6c080*/  STL [R1+0x3ae4], R131 ;  /* 0x003ae48301007387 */ /* 0x000fe80000100800 */
[----:B------:R-:W-:Y:S04]  /*6c090*/  STL [R1+0x3ae0], R130 ;  /* 0x003ae08201007387 */ /* 0x000fe80000100800 */
[----:B------:R-:W-:Y:S04]  /*6c0a0*/  STL [R1+0x3adc], R126 ;  /* 0x003adc7e01007387 */ /* 0x000fe80000100800 */
[----:B------:R1:W-:Y:S01]  /*6c0b0*/  STL [R1+0x3ad8], R127 ;  /* 0x003ad87f01007387 */ /* 0x0003e20000100800 */
[----:B--2---:R-:W-:Y:S03]  /*6c0c0*/  HMMA.1688.F32.TF32 R24, R144, R68, R160 ;  /* 0x000000449018723c */ /* 0x004fe600000810a0 */
[----:B------:R-:W2:Y:S04]  /*6c0d0*/  LDL.LU R160, [R1+0xc10] ;  /* 0x000c100001a07983 */ /* 0x000ea80000300800 */
[----:B------:R-:W2:Y:S04]  /*6c0e0*/  LDL.LU R161, [R1+0xc14] ;  /* 0x000c140001a17983 */ /* 0x000ea80000300800 */
[----:B------:R-:W2:Y:S04]  /*6c0f0*/  LDL.LU R162, [R1+0xc18] ;  /* 0x000c180001a27983 */ /* 0x000ea80000300800 */
[----:B------:R-:W2:Y:S09]  /*6c100*/  LDL.LU R163, [R1+0xc1c] ;  /* 0x000c1c0001a37983 */ /* 0x000eb20000300800 */
[----:B---3--:R-:W-:Y:S01]  /*6c110*/  MOV R139, R27 ;  /* 0x0000001b008b7202 */ /* 0x008fe20000000f00 */
[----:B------:R-:W-:-:S02]  /*6c120*/  IMAD.MOV.U32 R138, RZ, RZ, R26 ;  /* 0x000000ffff8a7224 */ /* 0x000fc400078e001a */
[----:B------:R-:W-:Y:S02]  /*6c130*/  IMAD.MOV.U32 R134, RZ, RZ, R25 ;  /* 0x000000ffff867224 */ /* 0x000fe400078e0019 */
[----:B------:R-:W-:Y:S01]  /*6c140*/  IMAD.MOV.U32 R135, RZ, RZ, R24 ;  /* 0x000000ffff877224 */ /* 0x000fe200078e0018 */
[----:B------:R-:W-:Y:S04]  /*6c150*/  STL [R1+0x3af4], R139 ;  /* 0x003af48b01007387 */ /* 0x000fe80000100800 */
[----:B------:R-:W-:Y:S04]  /*6c160*/  STL [R1+0x3af0], R138 ;  /* 0x003af08a01007387 */ /* 0x000fe80000100800 */
[----:B------:R-:W-:Y:S04]  /*6c170*/  STL [R1+0x3aec], R134 ;  /* 0x003aec8601007387 */ /* 0x000fe80000100800 */
[----:B------:R3:W-:Y:S01]  /*6c180*/  STL [R1+0x3ae8], R135 ;  /* 0x003ae88701007387 */ /* 0x0007e20000100800 */
[----:B----4-:R-:W-:Y:S03]  /*6c190*/  HMMA.1688.F32.TF32 R24, R144, R72, R164 ;  /* 0x000000489018723c */ /* 0x010fe600000810a4 */
[----:B------:R-:W4:Y:S04]  /*6c1a0*/  LDL.LU R164, [R1+0xc00] ;  /* 0x000c000001a47983 */ /* 0x000f280000300800 */
[----:B------:R-:W4:Y:S04]  /*6c1b0*/  LDL.LU R165, [R1+0xc04] ;  /* 0x000c040001a57983 */ /* 0x000f280000300800 */
[----:B------:R-:W4:Y:S04]  /*6c1c0*/  LDL.LU R166, [R1+0xc08] ;  /* 0x000c080001a67983 */ /* 0x000f280000300800 */
[----:B------:R-:W4:Y:S09]  /*6c1d0*/  LDL.LU R167, [R1+0xc0c] ;  /* 0x000c0c0001a77983 */ /* 0x000f320000300800 */
[----:B------:R-:W-:-:S02]  /*6c1e0*/  IMAD.MOV.U32 R122, RZ, RZ, R27 ;  /* 0x000000ffff7a7224 */ /* 0x000fc400078e001b */
[----:B------:R-:W-:Y:S02]  /*6c1f0*/  IMAD.MOV.U32 R123, RZ, RZ, R26 ;  /* 0x000000ffff7b7224 */ /* 0x000fe400078e001a */
[----:B------:R-:W-:Y:S02]  /*6c200*/  IMAD.MOV.U32 R118, RZ, RZ, R25 ;  /* 0x000000ffff767224 */ /* 0x000fe400078e0019 */
[----:B------:R-:W-:Y:S01]  /*6c210*/  IMAD.MOV.U32 R119, RZ, RZ, R24 ;  /* 0x000000ffff777224 */ /* 0x000fe200078e0018 */
[----:B------:R-:W-:Y:S04]  /*6c220*/  STL [R1+0x3b04], R122 ;  /* 0x003b047a01007387 */ /* 0x000fe80000100800 */
[----:B------:R-:W-:Y:S01]  /*6c230*/  STL [R1+0x3b00], R123 ;  /* 0x003b007b01007387 */ /* 0x000fe20000100800 */
[----:B------:R-:W-:Y:S03]  /*6c240*/  HMMA.1688.F32.TF32 R24, R144, R76, R148 ;  /* 0x0000004c9018723c */ /* 0x000fe60000081094 */
[----:B------:R-:W-:Y:S04]  /*6c250*/  STL [R1+0x3afc], R118 ;  /* 0x003afc7601007387 */ /* 0x000fe80000100800 */
[----:B------:R3:W-:Y:S04]  /*6c260*/  STL [R1+0x3af8], R119 ;  /* 0x003af87701007387 */ /* 0x0007e80000100800 */
[----:B------:R-:W3:Y:S04]  /*6c270*/  LDL.LU R148, [R1+0xbf0] ;  /* 0x000bf00001947983 */ /* 0x000ee80000300800 */
[----:B------:R-:W3:Y:S04]  /*6c280*/  LDL.LU R149, [R1+0xbf4] ;  /* 0x000bf40001957983 */ /* 0x000ee80000300800 */
[----:B------:R-:W3:Y:S04]  /*6c290*/  LDL.LU R150, [R1+0xbf8] ;  /* 0x000bf80001967983 */ /* 0x000ee80000300800 */
[----:B------:R-:W3:Y:S01]  /*6c2a0*/  LDL.LU R151, [R1+0xbfc] ;  /* 0x000bfc0001977983 */ /* 0x000ee20000300800 */
[----:B------:R-:W-:Y:S01]  /*6c2b0*/  IMAD.MOV.U32 R111, RZ, RZ, R27 ;  /* 0x000000ffff6f7224 */ /* 0x000fe200078e001b */
        /* <DEDUP_REMOVED lines=12> */
[----:B-1----:R-:W-:Y:S01]  /*6c380*/  MOV R127, R27 ;  /* 0x0000001b007f7202 */ /* 0x002fe20000000f00 */
[----:B------:R-:W-:-:S02]  /*6c390*/  IMAD.MOV.U32 R126, RZ, RZ, R26 ;  /* 0x000000ffff7e7224 */ /* 0x000fc400078e001a */
[----:B------:R-:W-:Y:S02]  /*6c3a0*/  IMAD.MOV.U32 R130, RZ, RZ, R25 ;  /* 0x000000ffff827224 */ /* 0x000fe400078e0019 */
[----:B------:R-:W-:Y:S01]  /*6c3b0*/  IMAD.MOV.U32 R131, RZ, RZ, R24 ;  /* 0x000000ffff837224 */ /* 0x000fe200078e0018 */
[----:B------:R1:W-:Y:S04]  /*6c3c0*/  STL [R1+0x3b24], R127 ;  /* 0x003b247f01007387 */ /* 0x0003e80000100800 */
[----:B------:R1:W-:Y:S04]  /*6c3d0*/  STL [R1+0x3b20], R126 ;  /* 0x003b207e01007387 */ /* 0x0003e80000100800 */
[----:B------:R1:W-:Y:S04]  /*6c3e0*/  STL [R1+0x3b1c], R130 ;  /* 0x003b1c8201007387 */ /* 0x0003e80000100800 */
[----:B------:R1:W-:Y:S01]  /*6c3f0*/  STL [R1+0x3b18], R131 ;  /* 0x003b188301007387 */ /* 0x0003e20000100800 */
[----:B----4-:R-:W-:Y:S03]  /*6c400*/  HMMA.1688.F32.TF32 R24, R144, R84, R164 ;  /* 0x000000549018723c */ /* 0x010fe600000810a4 */
[----:B------:R-:W4:Y:S04]  /*6c410*/  LDL.LU R164, [R1+0xbd0] ;  /* 0x000bd00001a47983 */ /* 0x000f280000300800 */
[----:B------:R-:W4:Y:S04]  /*6c420*/  LDL.LU R165, [R1+0xbd4] ;  /* 0x000bd40001a57983 */ /* 0x000f280000300800 */
[----:B------:R-:W4:Y:S04]  /*6c430*/  LDL.LU R166, [R1+0xbd8] ;  /* 0x000bd80001a67983 */ /* 0x000f280000300800 */
[----:B------:R-:W4:Y:S09]  /*6c440*/  LDL.LU R167, [R1+0xbdc] ;  /* 0x000bdc0001a77983 */ /* 0x000f320000300800 */
[----:B---3--:R-:W-:-:S02]  /*6c450*/  IMAD.MOV.U32 R135, RZ, RZ, R27 ;  /* 0x000000ffff877224 */ /* 0x008fc400078e001b */
        /* <DEDUP_REMOVED lines=8> */
[----:B------:R-:W3:Y:S04]  /*6c4e0*/  LDL.LU R148, [R1+0xbc0] ;  /* 0x000bc00001947983 */ /* 0x000ee80000300800 */
[----:B------:R-:W3:Y:S04]  /*6c4f0*/  LDL.LU R149, [R1+0xbc4] ;  /* 0x000bc40001957983 */ /* 0x000ee80000300800 */
[----:B------:R-:W3:Y:S04]  /*6c500*/  LDL.LU R150, [R1+0xbc8] ;  /* 0x000bc80001967983 */ /* 0x000ee80000300800 */
[----:B------:R-:W3:Y:S09]  /*6c510*/  LDL.LU R151, [R1+0xbcc] ;  /* 0x000bcc0001977983 */ /* 0x000ef20000300800 */
[----:B------:R-:W-:Y:S01]  /*6c520*/  IMAD.MOV.U32 R119, RZ, RZ, R27 ;  /* 0x000000ffff777224 */ /* 0x000fe200078e001b */
[----:B------:R-:W-:Y:S01]  /*6c530*/  MOV R123, R25 ;  /* 0x00000019007b7202 */ /* 0x000fe20000000f00 */
[----:B------:R-:W-:-:S02]  /*6c540*/  IMAD.MOV.U32 R118, RZ, RZ, R26 ;  /* 0x000000ffff767224 */ /* 0x000fc400078e001a */
[----:B------:R-:W-:Y:S01]  /*6c550*/  IMAD.MOV.U32 R122, RZ, RZ, R24 ;  /* 0x000000ffff7a7224 */ /* 0x000fe200078e0018 */
[----:B------:R1:W-:Y:S04]  /*6c560*/  STL [R1+0x3b44], R119 ;  /* 0x003b447701007387 */ /* 0x0003e80000100800 */
[----:B------:R1:W-:Y:S04]  /*6c570*/  STL [R1+0x3b40], R118 ;  /* 0x003b407601007387 */ /* 0x0003e80000100800 */
[----:B------:R1:W-:Y:S04]  /*6c580*/  STL [R1+0x3b3c], R123 ;  /* 0x003b3c7b01007387 */ /* 0x0003e80000100800 */
[----:B------:R1:W-:Y:S01]  /*6c590*/  STL [R1+0x3b38], R122 ;  /* 0x003b387a01007387 */ /* 0x0003e20000100800 */
[----:B--2---:R-:W-:Y:S03]  /*6c5a0*/  HMMA.1688.F32.TF32 R24, R144, R92, R160 ;  /* 0x0000005c9018723c */ /* 0x004fe600000810a0 */
[----:B------:R-:W2:Y:S04]  /*6c5b0*/  LDL.LU R160, [R1+0xbb0] ;  /* 0x000bb00001a07983 */ /* 0x000ea80000300800 */
[----:B------:R-:W2:Y:S04]  /*6c5c0*/  LDL.LU R161, [R1+0xbb4] ;  /* 0x000bb40001a17983 */ /* 0x000ea80000300800 */
[----:B------:R-:W2:Y:S04]  /*6c5d0*/  LDL.LU R162, [R1+0xbb8] ;  /* 0x000bb80001a27983 */ /* 0x000ea80000300800 */
[----:B------:R-:W2:Y:S09]  /*6c5e0*/  LDL.LU R163, [R1+0xbbc] ;  /* 0x000bbc0001a37983 */ /* 0x000eb20000300800 */
[----:B------:R-:W-:Y:S01]  /*6c5f0*/  MOV R95, R27 ;  /* 0x0000001b005f7202 */ /* 0x000fe20000000f00 */
[----:B------:R-:W-:-:S02]  /*6c600*/  IMAD.MOV.U32 R94, RZ, RZ, R26 ;  /* 0x000000ffff5e7224 */ /* 0x000fc400078e001a */
[----:B------:R-:W-:Y:S02]  /*6c610*/  IMAD.MOV.U32 R99, RZ, RZ, R25 ;  /* 0x000000ffff637224 */ /* 0x000fe400078e0019 */
[----:B------:R-:W-:Y:S01]  /*6c620*/  IMAD.MOV.U32 R98, RZ, RZ, R24 ;  /* 0x000000ffff627224 */ /* 0x000fe200078e0018 */
[----:B------:R2:W-:Y:S04]  /*6c630*/  STL [R1+0x3b54], R95 ;  /* 0x003b545f01007387 */ /* 0x0005e80000100800 */
        /* <DEDUP_REMOVED lines=16> */
[----:B---3--:R-:W-:Y:S03]  /*6c740*/  HMMA.1688.F32.TF32 R24, R144, R100, R148 ;  /* 0x000000649018723c */ /* 0x008fe60000081094 */
[----:B------:R-:W3:Y:S04]  /*6c750*/  LDL.LU R148, [R1+0xb90] ;  /* 0x000b900001947983 */ /* 0x000ee80000300800 */
[----:B------:R-:W3:Y:S04]  /*6c760*/  LDL.LU R149, [R1+0xb94] ;  /* 0x000b940001957983 */ /* 0x000ee80000300800 */
[----:B------:R-:W3:Y:S04]  /*6c770*/  LDL.LU R150, [R1+0xb98] ;  /* 0x000b980001967983 */ /* 0x000ee80000300800 */
[----:B------:R-:W3:Y:S09]  /*6c780*/  LDL.LU R151, [R1+0xb9c] ;  /* 0x000b9c0001977983 */ /* 0x000ef20000300800 */
[----:B-1----:R-:W-:Y:S01]  /*6c790*/  IMAD.MOV.U32 R127, RZ, RZ, R24 ;  /* 0x000000ffff7f7224 */ /* 0x002fe200078e0018 */
[----:B------:R-:W-:Y:S01]  /*6c7a0*/  MOV R126, R25 ;  /* 0x00000019007e7202 */ /* 0x000fe20000000f00 */
[----:B------:R-:W-:-:S02]  /*6c7b0*/  IMAD.MOV.U32 R130, RZ, RZ, R26 ;  /* 0x000000ffff827224 */ /* 0x000fc400078e001a */
[----:B------:R-:W-:-:S05]  /*6c7c0*/  IMAD.MOV.U32 R131, RZ, RZ, R27 ;  /* 0x000000ffff837224 */ /* 0x000fca00078e001b */
[----:B------:R1:W-:Y:S04]  /*6c7d0*/  STL [R1+0x3b74], R131 ;  /* 0x003b748301007387 */ /* 0x0003e80000100800 */
        /* <DEDUP_REMOVED lines=25> */
[----:B------:R1:W-:Y:S04]  /*6c970*/  STL [R1+0x3b94], R87 ;  /* 0x003b945701007387 */ /* 0x0003e80000100800 */
[----:B------:R1:W-:Y:S04]  /*6c980*/  STL [R1+0x3b90], R86 ;  /* 0x003b905601007387 */ /* 0x0003e80000100800 */
[----:B------:R1:W-:Y:S04]  /*6c990*/  STL [R1+0x3b8c], R91 ;  /* 0x003b8c5b01007387 */ /* 0x0003e80000100800 */
[----:B------:R1:W-:Y:S01]  /*6c9a0*/  STL [R1+0x3b88], R90 ;  /* 0x003b885a01007387 */ /* 0x0003e20000100800 */
[----:B---3--:R-:W-:Y:S03]  /*6c9b0*/  HMMA.1688.F32.TF32 R24, R144, R112, R148 ;  /* 0x000000709018723c */ /* 0x008fe60000081094 */
[----:B------:R-:W3:Y:S04]  /*6c9c0*/  LDL.LU R148, [R1+0xb60] ;  /* 0x000b600001947983 */ /* 0x000ee80000300800 */
[----:B------:R-:W3:Y:S04]  /*6c9d0*/  LDL.LU R149, [R1+0xb64] ;  /* 0x000b640001957983 */ /* 0x000ee80000300800 */
[----:B------:R-:W3:Y:S04]  /*6c9e0*/  LDL.LU R150, [R1+0xb68] ;  /* 0x000b680001967983 */ /* 0x000ee80000300800 */
[----:B------:R-:W3:Y:S09]  /*6c9f0*/  LDL.LU R151, [R1+0xb6c] ;  /* 0x000b6c0001977983 */ /* 0x000ef20000300800 */
[----:B------:R-:W-:Y:S01]  /*6ca00*/  IMAD.MOV.U32 R119, RZ, RZ, R24 ;  /* 0x000000ffff777224 */ /* 0x000fe200078e0018 */
[----:B------:R-:W-:Y:S01]  /*6ca10*/  MOV R118, R25 ;  /* 0x0000001900767202 */ /* 0x000fe20000000f00 */
[----:B------:R-:W-:-:S02]  /*6ca20*/  IMAD.MOV.U32 R123, RZ, RZ, R26 ;  /* 0x000000ffff7b7224 */ /* 0x000fc400078e001a */
[----:B------:R-:W-:-:S05]  /*6ca30*/  IMAD.MOV.U32 R122, RZ, RZ, R27 ;  /* 0x000000ffff7a7224 */ /* 0x000fca00078e001b */
[----:B------:R-:W-:Y:S04]  /*6ca40*/  STL [R1+0x3ba4], R122 ;  /* 0x003ba47a01007387 */ /* 0x000fe80000100800 */
[----:B------:R-:W-:Y:S04]  /*6ca50*/  STL [R1+0x3ba0], R123 ;  /* 0x003ba07b01007387 */ /* 0x000fe80000100800 */
[----:B------:R-:W-:Y:S04]  /*6ca60*/  STL [R1+0x3b9c], R118 ;  /* 0x003b9c7601007387 */ /* 0x000fe80000100800 */
[----:B------:R-:W-:Y:S04]  /*6ca70*/  STL [R1+0x3b98], R119 ;  /* 0x003b987701007387 */ /* 0x000fe80000100800 */
[----:B------:R-:W3:Y:S04]  /*6ca80*/  LDL.LU R164, [R1+0x1060] ;  /* 0x0010600001a47983 */ /* 0x000ee80000300800 */
[----:B------:R-:W3:Y:S04]  /*6ca90*/  LDL.LU R165, [R1+0x1064] ;  /* 0x0010640001a57983 */ /* 0x000ee80000300800 */
[----:B------:R-:W3:Y:S04]  /*6caa0*/  LDL.LU R166, [R1+0x1068] ;  /* 0x0010680001a67983 */ /* 0x000ee80000300800 */
[----:B------:R-:W3:Y:S01]  /*6cab0*/  LDL.LU R167, [R1+0x106c] ;  /* 0x00106c0001a77983 */ /* 0x000ee20000300800 */
[----:B--2---:R-:W-:Y:S03]  /*6cac0*/  HMMA.1688.F32.TF32 R24, R144, R116, R160 ;  /* 0x000000749018723c */ /* 0x004fe600000810a0 */
[----:B------:R-:W2:Y:S04]  /*6cad0*/  LDL.LU R160, [R1+0x1050] ;  /* 0x0010500001a07983 */ /* 0x000ea80000300800 */
[----:B------:R-:W2:Y:S04]  /*6cae0*/  LDL.LU R161, [R1+0x1054] ;  /* 0x0010540001a17983 */ /* 0x000ea80000300800 */
[----:B------:R-:W2:Y:S04]  /*6caf0*/  LDL.LU R162, [R1+0x1058] ;  /* 0x0010580001a27983 */ /* 0x000ea80000300800 */
[----:B------:R-:W2:Y:S09]  /*6cb00*/  LDL.LU R163, [R1+0x105c] ;  /* 0x00105c0001a37983 */ /* 0x000eb20000300800 */
[----:B------:R-:W-:Y:S01]  /*6cb10*/  IMAD.MOV.U32 R95, RZ, RZ, R24 ;  /* 0x000000ffff5f7224 */ /* 0x000fe200078e0018 */
[----:B------:R-:W-:Y:S01]  /*6cb20*/  MOV R98, R27 ;  /* 0x0000001b00627202 */ /* 0x000fe20000000f00 */
[----:B------:R-:W-:-:S02]  /*6cb30*/  IMAD.MOV.U32 R94, RZ, RZ, R25 ;  /* 0x000000ffff5e7224 */ /* 0x000fc400078e0019 */
[----:B------:R-:W-:Y:S02]  /*6cb40*/  IMAD.MOV.U32 R99, RZ, RZ, R26 ;  /* 0x000000ffff637224 */ /* 0x000fe400078e001a */
[----:B----4-:R-:W-:Y:S01]  /*6cb50*/  HMMA.1688.F32.TF32 R24, R144, R120, R168 ;  /* 0x000000789018723c */ /* 0x010fe200000810a8 */
[----:B------:R-:W-:Y:S04]  /*6cb60*/  STL [R1+0x3bb4], R98 ;  /* 0x003bb46201007387 */ /* 0x000fe80000100800 */
[----:B------:R-:W-:Y:S04]  /*6cb70*/  STL [R1+0x3bb0], R99 ;  /* 0x003bb06301007387 */ /* 0x000fe80000100800 */
[----:B------:R-:W-:Y:S04]  /*6cb80*/  STL [R1+0x3bac], R94 ;  /* 0x003bac5e01007387 */ /* 0x000fe80000100800 */
[----:B------:R-:W-:Y:S11]  /*6cb90*/  STL [R1+0x3ba8], R95 ;  /* 0x003ba85f01007387 */ /* 0x000ff60000100800 */
[----:B------:R-:W-:-:S02]  /*6cba0*/  IMAD.MOV.U32 R111, RZ, RZ, R27 ;  /* 0x000000ffff6f7224 */ /* 0x000fc400078e001b */
[----:B------:R-:W-:Y:S02]  /*6cbb0*/  IMAD.MOV.U32 R110, RZ, RZ, R26 ;  /* 0x000000ffff6e7224 */ /* 0x000fe400078e001a */
[----:B------:R-:W-:Y:S02]  /*6cbc0*/  IMAD.MOV.U32 R115, RZ, RZ, R25 ;  /* 0x000000ffff737224 */ /* 0x000fe400078e0019 */
[----:B------:R-:W-:Y:S01]  /*6cbd0*/  IMAD.MOV.U32 R114, RZ, RZ, R24 ;  /* 0x000000ffff727224 */ /* 0x000fe200078e0018 */
[----:B------:R-:W-:Y:S04]  /*6cbe0*/  STL [R1+0x3bc4], R111 ;  /* 0x003bc46f01007387 */ /* 0x000fe80000100800 */
[----:B------:R-:W-:Y:S04]  /*6cbf0*/  STL [R1+0x3bc0], R110 ;  /* 0x003bc06e01007387 */ /* 0x000fe80000100800 */
[----:B------:R-:W-:Y:S04]  /*6cc00*/  STL [R1+0x3bbc], R115 ;  /* 0x003bbc7301007387 */ /* 0x000fe80000100800 */
[----:B------:R-:W-:Y:S01]  /*6cc10*/  STL [R1+0x3bb8], R114 ;  /* 0x003bb87201007387 */ /* 0x000fe20000100800 */
        /* <DEDUP_REMOVED lines=9> */
[----:B------:R-:W-:Y:S04]  /*6ccb0*/  STL [R1+0x3bd4], R79 ;  /* 0x003bd44f01007387 */ /* 0x000fe80000100800 */
[----:B------:R-:W-:Y:S04]  /*6ccc0*/  STL [R1+0x3bd0], R78 ;  /* 0x003bd04e01007387 */ /* 0x000fe80000100800 */
[----:B------:R-:W-:Y:S04]  /*6ccd0*/  STL [R1+0x3bcc], R83 ;  /* 0x003bcc5301007387 */ /* 0x000fe80000100800 */
[----:B------:R-:W-:Y:S04]  /*6cce0*/  STL [R1+0x3bc8], R82 ;  /* 0x003bc85201007387 */ /* 0x000fe80000100800 */
        /* <DEDUP_REMOVED lines=24> */
[----:B------:R-:W-:Y:S02]  /*6ce70*/  IMAD.MOV.U32 R126, RZ, RZ, R26 ;  /* 0x000000ffff7e7224 */ /* 0x000fe400078e001a */
[----:B--2---:R-:W-:Y:S01]  /*6ce80*/  HMMA.1688.F32.TF32 R24, R144, R132, R160 ;  /* 0x000000849018723c */ /* 0x004fe200000810a0 */
[----:B------:R-:W2:Y:S04]  /*6ce90*/  LDL.LU R160, [R1+0x10] ;  /* 0x0000100001a07983 */ /* 0x000ea80000300800 */
[----:B------:R-:W2:Y:S04]  /*6cea0*/  LDL.LU R161, [R1+0x14] ;  /* 0x0000140001a17983 */ /* 0x000ea80000300800 */
[----:B------:R-:W2:Y:S04]  /*6ceb0*/  LDL.LU R162, [R1+0x18] ;  /* 0x0000180001a27983 */ /* 0x000ea80000300800 */
[----:B------:R-:W2:Y:S11]  /*6cec0*/  LDL.LU R163, [R1+0x1c] ;  /* 0x00001c0001a37983 */ /* 0x000eb60000300800 */
[----:B------:R-:W-:-:S02]  /*6ced0*/  IMAD.MOV.U32 R139, RZ, RZ, R24 ;  /* 0x000000ffff8b7224 */ /* 0x000fc400078e0018 */
[----:B------:R-:W-:Y:S02]  /*6cee0*/  IMAD.MOV.U32 R138, RZ, RZ, R25 ;  /* 0x000000ffff8a7224 */ /* 0x000fe400078e0019 */
[----:B------:R-:W-:Y:S02]  /*6cef0*/  IMAD.MOV.U32 R134, RZ, RZ, R26 ;  /* 0x000000ffff867224 */ /* 0x000fe400078e001a */
[----:B------:R-:W-:Y:S02]  /*6cf00*/  IMAD.MOV.U32 R135, RZ, RZ, R27 ;  /* 0x000000ffff877224 */ /* 0x000fe400078e001b */
[----:B---3--:R-:W-:Y:S01]  /*6cf10*/  HMMA.1688.F32.TF32 R24, R144, R136, R148 ;  /* 0x000000889018723c */ /* 0x008fe20000081094 */
[----:B------:R-:W3:Y:S04]  /*6cf20*/  LDL.LU R148, [R1] ;  /* 0x0000000001947983 */ /* 0x000ee80000300800 */
[----:B------:R-:W3:Y:S04]  /*6cf30*/  LDL.LU R149, [R1+0x4] ;  /* 0x0000040001957983 */ /* 0x000ee80000300800 */
[----:B------:R-:W3:Y:S04]  /*6cf40*/  LDL.LU R150, [R1+0x8] ;  /* 0x0000080001967983 */ /* 0x000ee80000300800 */
[----:B------:R-:W3:Y:S01]  /*6cf50*/  LDL.LU R151, [R1+0xc] ;  /* 0x00000c0001977983 */ /* 0x000ee20000300800 */
[----:B------:R-:W-:-:S03]  /*6cf60*/  LOP3.LUT R155, R2, 0x60, RZ, 0x3c, !PT ;  /* 0x00000060029b7812 */ /* 0x000fc600078e3cff */
[----:B------:R-:W-:Y:S04]  /*6cf70*/  LDS R144, [R2+UR7+0x44080] ;  /* 0x0440800702907984 */ /* 0x000fe80008000800 */
[----:B------:R-:W-:Y:S04]  /*6cf80*/  LDS R141, [R155+UR7+0x44000] ;  /* 0x044000079b8d7984 */ /* 0x000fe80008000800 */
[----:B------:R-:W4:Y:S01]  /*6cf90*/  LDS R143, [R155+UR7+0x44800] ;  /* 0x044800079b8f7984 */ /* 0x000f220008000800 */
[----:B------:R-:W-:Y:S01]  /*6cfa0*/  IMAD.MOV.U32 R87, RZ, RZ, R24 ;  /* 0x000000ffff577224 */ /* 0x000fe200078e0018 */
[----:B------:R-:W-:Y:S01]  /*6cfb0*/  MOV R86, R25 ;  /* 0x0000001900567202 */ /* 0x000fe20000000f00 */
[----:B------:R-:W-:Y:S01]  /*6cfc0*/  IMAD.MOV.U32 R91, RZ, RZ, R26 ;  /* 0x000000ffff5b7224 */ /* 0x000fe200078e001a */
[----:B------:R-:W-:Y:S01]  /*6cfd0*/  LDS R146, [R2+UR7+0x44880] ;  /* 0x0448800702927984 */ /* 0x000fe20008000800 */
[----:B------:R-:W-:-:S03]  /*6cfe0*/  IMAD.MOV.U32 R90, RZ, RZ, R27 ;  /* 0x000000ffff5a7224 */ /* 0x000fc600078e001b */
[----:B------:R-:W-:Y:S04]  /*6cff0*/  LDS R145, [R6+UR7+0x44080] ;  /* 0x0440800706917984 */ /* 0x000fe80008000800 */
[----:B------:R-:W1:Y:S04]  /*6d000*/  LDS R147, [R6+UR7+0x44880] ;  /* 0x0448800706937984 */ /* 0x000e680008000800 */
[----:B------:R-:W-:Y:S01]  /*6d010*/  LDS R153, [R155+UR7+0x44180] ;  /* 0x044180079b997984 */ /* 0x000fe20008000800 */
        /* <DEDUP_REMOVED lines=8> */
[----:B------:R-:W-:Y:S02]  /*6d0a0*/  IMAD.MOV.U32 R122, RZ, RZ, R24 ;  /* 0x000000ffff7a7224 */ /* 0x000fe400078e0018 */
[----:B------:R-:W-:Y:S02]  /*6d0b0*/  IMAD.MOV.U32 R123, RZ, RZ, R25 ;  /* 0x000000ffff7b7224 */ /* 0x000fe400078e0019 */
[----:B------:R-:W-:Y:S02]  /*6d0c0*/  IMAD.MOV.U32 R118, RZ, RZ, R26 ;  /* 0x000000ffff767224 */ /* 0x000fe400078e001a */
[----:B------:R-:W-:Y:S02]  /*6d0d0*/  IMAD.MOV.U32 R119, RZ, RZ, R27 ;  /* 0x000000ffff777224 */ /* 0x000fe400078e001b */
[----:B------:R-:W-:-:S15]  /*6d0e0*/  HMMA.1688.F32.TF32 R24, R140, R16, R172 ;  /* 0x000000108c18723c */ /* 0x000fde00000810ac */
[----:B------:R-:W-:-:S09]  /*6d0f0*/  NOP ;  /* 0x0000000000007918 */ /* 0x000fd20000000000 */
[----:B------:R-:W-:Y:S01]  /*6d100*/  IMAD.MOV.U32 R66, RZ, RZ, R24 ;  /* 0x000000ffff427224 */ /* 0x000fe200078e0018 */
[----:B------:R-:W-:Y:S01]  /*6d110*/  MOV R54, R25 ;  /* 0x0000001900367202 */ /* 0x000fe20000000f00 */
        /* <DEDUP_REMOVED lines=20> */
[----:B---3--:R-:W-:Y:S07]  /*6d260*/  HMMA.1688.F32.TF32 R24, R140, R36, R148 ;  /* 0x000000248c18723c */ /* 0x008fee0000081094 */
[----:B------:R-:W-:-:S02]  /*6d270*/  IMAD.MOV.U32 R148, RZ, RZ, R248 ;  /* 0x000000ffff947224 */ /* 0x000fc400078e00f8 */
[----:B------:R-:W2:Y:S01]  /*6d280*/  LDL.LU R248, [R1+0x3d0c] ;  /* 0x003d0c0001f87983 */ /* 0x000ea20000300800 */
[----:B------:R-:W-:Y:S02]  /*6d290*/  IMAD.MOV.U32 R149, RZ, RZ, R245 ;  /* 0x000000ffff957224 */ /* 0x000fe400078e00f5 */
[----:B------:R-:W-:Y:S01]  /*6d2a0*/  IMAD.MOV.U32 R150, RZ, RZ, R244 ;  /* 0x000000ffff967224 */ /* 0x000fe200078e00f4 */
[----:B------:R-:W3:Y:S01]  /*6d2b0*/  LDL.LU R245, [R1+0x3d08] ;  /* 0x003d080001f57983 */ /* 0x000ee20000300800 */
[----:B------:R-:W-:-:S03]  /*6d2c0*/  IMAD.MOV.U32 R151, RZ, RZ, R240 ;  /* 0x000000ffff977224 */ /* 0x000fc600078e00f0 */
        /* <DEDUP_REMOVED lines=22> */
[----:B--2---:R-:W-:Y:S02]  /*6d430*/  IMAD.MOV.U32 R175, RZ, RZ, R248 ;  /* 0x000000ffffaf7224 */ /* 0x004fe400078e00f8 */
[----:B---3--:R-:W-:Y:S01]  /*6d440*/  IMAD.MOV.U32 R174, RZ, RZ, R245 ;  /* 0x000000ffffae7224 */ /* 0x008fe200078e00f5 */
[----:B----4-:R-:W-:Y:S01]  /*6d450*/  MOV R173, R244 ;  /* 0x000000f400ad7202 */ /* 0x010fe20000000f00 */
[----:B------:R-:W-:Y:S02]  /*6d460*/  IMAD.MOV.U32 R172, RZ, RZ, R240 ;  /* 0x000000ffffac7224 */ /* 0x000fe400078e00f0 */
[----:B------:R-:W2:Y:S04]  /*6d470*/  LDL.LU R240, [R1+0x3cfc] ;  /* 0x003cfc0001f07983 */ /* 0x000ea80000300800 */
        /* <DEDUP_REMOVED lines=8> */
[----:B------:R-:W2:Y:S04]  /*6d500*/  LDL.LU R241, [R1+0x3cd8] ;  /* 0x003cd80001f17983 */ /* 0x000ea80000300800 */
[----:B------:R-:W2:Y:S04]  /*6d510*/  LDL.LU R242, [R1+0x3cd4] ;  /* 0x003cd40001f27983 */ /* 0x000ea80000300800 */
[----:B------:R-:W2:Y:S01]  /*6d520*/  LDL.LU R243, [R1+0x3cd0] ;  /* 0x003cd00001f37983 */ /* 0x000ea20000300800 */
[----:B------:R-:W-:Y:S01]  /*6d530*/  HMMA.1688.F32.TF32 R176, R140, R52, R176 ;  /* 0x000000348cb0723c */ /* 0x000fe200000810b0 */
[----:B------:R-:W-:Y:S01]  /*6d540*/  IMAD.MOV.U32 R59, RZ, RZ, R24 ;  /* 0x000000ffff3b7224 */ /* 0x000fe200078e0018 */
[----:B------:R-:W-:Y:S01]  /*6d550*/  MOV R67, R27 ;  /* 0x0000001b00437202 */ /* 0x000fe20000000f00 */
[----:B------:R-:W-:-:S02]  /*6d560*/  IMAD.MOV.U32 R62, RZ, RZ, R25 ;  /* 0x000000ffff3e7224 */ /* 0x000fc400078e0019 */
[----:B------:R-:W-:Y:S02]  /*6d570*/  IMAD.MOV.U32 R63, RZ, RZ, R26 ;  /* 0x000000ffff3f7224 */ /* 0x000fe400078e001a */
[C---:B------:R-:W-:Y:S06]  /*6d580*/  HMMA.1688.F32.TF32 R24, R140.reuse, R56, R156 ;  /* 0x000000388c18723c */ /* 0x040fec000008109c */
[C---:B----4-:R-:W-:Y:S06]  /*6d590*/  HMMA.1688.F32.TF32 R248, R140.reuse, R40, R248 ;  /* 0x000000288cf8723c */ /* 0x050fec00000810f8 */
[C---:B---3--:R-:W-:Y:S06]  /*6d5a0*/  HMMA.1688.F32.TF32 R244, R140.reuse, R44, R244 ;  /* 0x0000002c8cf4723c */ /* 0x048fec00000810f4 */
[C---:B--2---:R-:W-:Y:S11]  /*6d5b0*/  HMMA.1688.F32.TF32 R240, R140.reuse, R48, R240 ;  /* 0x000000308cf0723c */ /* 0x044ff600000810f0 */
        /* <DEDUP_REMOVED lines=12> */
[----:B------:R-:W-:Y:S04]  /*6d680*/  STL.64 [R1+0x3cc8], R58 ;  /* 0x003cc83a01007387 */ /* 0x000fe80000100a00 */
[----:B------:R-:W-:Y:S04]  /*6d690*/  STL.64 [R1+0xb50], R176 ;  /* 0x000b50b001007387 */ /* 0x000fe80000100a00 */
[----:B------:R-:W-:Y:S04]  /*6d6a0*/  STL.64 [R1+0xb58], R178 ;  /* 0x000b58b201007387 */ /* 0x000fe80000100a00 */
[----:B------:R-:W-:Y:S04]  /*6d6b0*/  STL.64 [R1+0x3cc0], R56 ;  /* 0x003cc03801007387 */ /* 0x000fe80000100a00 */
[----:B------:R-:W-:Y:S04]  /*6d6c0*/  STL.64 [R1+0xb40], R24 ;  /* 0x000b401801007387 */ /* 0x000fe80000100a00 */
[----:B------:R2:W-:Y:S02]  /*6d6d0*/  STL.64 [R1+0xb48], R26 ;  /* 0x000b481a01007387 */ /* 0x0005e40000100a00 */
[C---:B--2---:R-:W-:Y:S06]  /*6d6e0*/  HMMA.1688.F32.TF32 R24, R140.reuse, R64, R168 ;  /* 0x000000408c18723c */ /* 0x044fec00000810a8 */
[----:B------:R-:W-:-:S15]  /*6d6f0*/  HMMA.1688.F32.TF32 R56, R140, R60, R172 ;  /* 0x0000003c8c38723c */ /* 0x000fde00000810ac */
[----:B------:R-:W-:-:S03]  /*6d700*/  NOP ;  /* 0x0000000000007918 */ /* 0x000fc60000000000 */
[----:B------:R-:W-:Y:S01]  /*6d710*/  IMAD.MOV.U32 R240, RZ, RZ, R24 ;  /* 0x000000fffff07224 */ /* 0x000fe200078e0018 */
[----:B------:R-:W-:Y:S01]  /*6d720*/  MOV R244, R25 ;  /* 0x0000001900f47202 */ /* 0x000fe20000000f00 */
[----:B------:R-:W-:Y:S02]  /*6d730*/  IMAD.MOV.U32 R245, RZ, RZ, R26 ;  /* 0x000000fffff57224 */ /* 0x000fe400078e001a */
[----:B------:R-:W-:Y:S02]  /*6d740*/  IMAD.MOV.U32 R248, RZ, RZ, R27 ;  /* 0x000000fffff87224 */ /* 0x000fe400078e001b */
[----:B------:R-:W-:Y:S01]  /*6d750*/  HMMA.1688.F32.TF32 R24, R140, R68, R164 ;  /* 0x000000448c18723c */ /* 0x000fe200000810a4 */
[----:B------:R-:W-:Y:S04]  /*6d760*/  STL.64 [R1+0xb30], R56 ;  /* 0x000b303801007387 */ /* 0x000fe80000100a00 */
[----:B------:R-:W-:Y:S04]  /*6d770*/  STL.64 [R1+0xb38], R58 ;  /* 0x000b383a01007387 */ /* 0x000fe80000100a00 */
[----:B------:R2:W-:Y:S04]  /*6d780*/  STL [R1+0x39b4], R248 ;  /* 0x0039b4f801007387 */ /* 0x0005e80000100800 */
[----:B------:R3:W-:Y:S04]  /*6d790*/  STL [R1+0x39b0], R245 ;  /* 0x0039b0f501007387 */ /* 0x0007e80000100800 */
[----:B------:R4:W-:Y:S04]  /*6d7a0*/  STL [R1+0x39ac], R244 ;  /* 0x0039acf401007387 */ /* 0x0009e80000100800 */
[----:B------:R1:W-:Y:S03]  /*6d7b0*/  STL [R1+0x39a8], R240 ;  /* 0x0039a8f001007387 */ /* 0x0003e60000100800 */
[----:B------:R-:W-:Y:S01]  /*6d7c0*/  IMAD.MOV.U32 R247, RZ, RZ, R24 ;  /* 0x000000fffff77224 */ /* 0x000fe200078e0018 */
[----:B------:R-:W-:Y:S01]  /*6d7d0*/  MOV R243, R27 ;  /* 0x0000001b00f37202 */ /* 0x000fe20000000f00 */
[----:B------:R-:W-:-:S02]  /*6d7e0*/  IMAD.MOV.U32 R241, RZ, RZ, R25 ;  /* 0x000000fffff17224 */ /* 0x000fc400078e0019 */
[----:B------:R-:W-:Y:S02]  /*6d7f0*/  IMAD.MOV.U32 R242, RZ, RZ, R26 ;  /* 0x000000fffff27224 */ /* 0x000fe400078e001a */
[----:B------:R-:W-:Y:S01]  /*6d800*/  HMMA.1688.F32.TF32 R24, R140, R72, R160 ;  /* 0x000000488c18723c */ /* 0x000fe200000810a0 */
        /* <DEDUP_REMOVED lines=27> */
[----:B------:R-:W-:Y:S02]  /*6d9c0*/  IMAD.MOV.U32 R251, RZ, RZ, R26 ;  /* 0x000000fffffb7224 */ /* 0x000fe400078e001a */
[----:B------:R-:W-:Y:S01]  /*6d9d0*/  IMAD.MOV.U32 R246, RZ, RZ, R27 ;  /* 0x000000fffff67224 */ /* 0x000fe200078e001b */
[----:B------:R-:W4:Y:S01]  /*6d9e0*/  LDL.LU R185, [R1+0xa74] ;  /* 0x000a740001b97983 */ /* 0x000f220000300800 */
[----:B------:R-:W-:Y:S03]  /*6d9f0*/  HMMA.1688.F32.TF32 R24, R140, R76, R148 ;  /* 0x0000004c8c18723c */ /* 0x000fe60000081094 */
        /* <DEDUP_REMOVED lines=36> */
[----:B---3--:R-:W-:-:S03]  /*6dc40*/  MOV R245, R25 ;  /* 0x0000001900f57202 */ /* 0x008fc60000000f00 */
[----:B------:R-:W2:Y:S01]  /*6dc50*/  LDL.LU R229, [R1+0xab4] ;  /* 0x000ab40001e57983 */ /* 0x000ea20000300800 */
[----:B----4-:R-:W-:-:S03]  /*6dc60*/  IMAD.MOV.U32 R244, RZ, RZ, R26 ;  /* 0x000000fffff47224 */ /* 0x010fc600078e001a */
[----:B------:R-:W2:Y:S01]  /*6dc70*/  LDL.LU R230, [R1+0xab8] ;  /* 0x000ab80001e67983 */ /* 0x000ea20000300800 */
[----:B-1----:R-:W-:-:S03]  /*6dc80*/  IMAD.MOV.U32 R240, RZ, RZ, R27 ;  /* 0x000000fffff07224 */ /* 0x002fc600078e001b */
        /* <DEDUP_REMOVED lines=33> */
[----:B------:R-:W-:Y:S04]  /*6dea0*/  STL.64 [R1+0x39e0], R242 ;  /* 0x0039e0f201007387 */ /* 0x000fe80000100a00 */
[----:B------:R1:W-:Y:S04]  /*6deb0*/  STL.64 [R1+0x39d8], R240 ;  /* 0x0039d8f001007387 */ /* 0x0003e80000100a00 */
[----:B-1----:R-:W3:Y:S04]  /*6dec0*/  LDL.LU R240, [R1+0xae0] ;  /* 0x000ae00001f07983 */ /* 0x002ee80000300800 */
[----:B------:R-:W3:Y:S04]  /*6ded0*/  LDL.LU R241, [R1+0xae4] ;  /* 0x000ae40001f17983 */ /* 0x000ee80000300800 */
[----:B------:R-:W3:Y:S04]  /*6dee0*/  LDL.LU R242, [R1+0xae8] ;  /* 0x000ae80001f27983 */ /* 0x000ee80000300800 */
[----:B------:R-:W3:Y:S04]  /*6def0*/  LDL.LU R243, [R1+0xaec] ;  /* 0x000aec0001f37983 */ /* 0x000ee80000300800 */
[----:B------:R-:W-:Y:S04]  /*6df00*/  STL.64 [R1+0x39d0], R246 ;  /* 0x0039d0f601007387 */ /* 0x000fe80000100a00 */
[----:B------:R4:W-:Y:S04]  /*6df10*/  STL.64 [R1+0x39c8], R244 ;  /* 0x0039c8f401007387 */ /* 0x0009e80000100a00 */
[----:B------:R-:W-:Y:S04]  /*6df20*/  STL.64 [R1+0x39c0], R250 ;  /* 0x0039c0fa01007387 */ /* 0x000fe80000100a00 */
[----:B------:R1:W-:Y:S01]  /*6df30*/  STL.64 [R1+0x39b8], R248 ;  /* 0x0039b8f801007387 */ /* 0x0003e20000100a00 */
[C---:B------:R-:W-:Y:S06]  /*6df40*/  HMMA.1688.F32.TF32 R204, R140.reuse, R124, R204 ;  /* 0x0000007c8ccc723c */ /* 0x040fec00000810cc */
[C---:B----4-:R-:W-:Y:S06]  /*6df50*/  HMMA.1688.F32.TF32 R244, R140.reuse, R84, R56 ;  /* 0x000000548cf4723c */ /* 0x050fec0000081038 */
[C---:B--2---:R-:W-:Y:S06]  /*6df60*/  HMMA.1688.F32.TF32 R56, R140.reuse, R92, R228 ;  /* 0x0000005c8c38723c */ /* 0x044fec00000810e4 */
[C---:B------:R-:W-:Y:S06]  /*6df70*/  HMMA.1688.F32.TF32 R228, R140.reuse, R100, R236 ;  /* 0x000000648ce4723c */ /* 0x040fec00000810ec */
[C---:B---3--:R-:W-:Y:S06]  /*6df80*/  HMMA.1688.F32.TF32 R216, R140.reuse, R112, R216 ;  /* 0x000000708cd8723c */ /* 0x048fec00000810d8 */
[C---:B-1----:R-:W-:Y:S06]  /*6df90*/  HMMA.1688.F32.TF32 R248, R140.reuse, R80, R240 ;  /* 0x000000508cf8723c */ /* 0x042fec00000810f0 */
[C---:B------:R-:W-:Y:S06]  /*6dfa0*/  HMMA.1688.F32.TF32 R240, R140.reuse, R88, R24 ;  /* 0x000000588cf0723c */ /* 0x040fec0000081018 */
[C---:B------:R-:W-:Y:S11]  /*6dfb0*/  HMMA.1688.F32.TF32 R24, R140.reuse, R96, R232 ;  /* 0x000000608c18723c */ /* 0x040ff600000810e8 */
        /* <DEDUP_REMOVED lines=13> */
[----:B------:R-:W-:-:S12]  /*6e090*/  STL.64 [R1+0x298], R230 ;  /* 0x000298e601007387 */ /* 0x000fd80000100a00 */
        /* <DEDUP_REMOVED lines=13> */
[C---:B--2---:R-:W-:Y:S06]  /*6e170*/  HMMA.1688.F32.TF32 R24, R140.reuse, R132, R196 ;  /* 0x000000848c18723c */ /* 0x044fec00000810c4 */
[----:B------:R-:W-:Y:S01]  /*6e180*/  HMMA.1688.F32.TF32 R140, R140, R136, R148 ;  /* 0x000000888c8c723c */ /* 0x000fe20000081094 */
[----:B------:R-:W-:Y:S04]  /*6e190*/  STL.64 [R1+0xc0], R204 ;  /* 0x0000c0cc01007387 */ /* 0x000fe80000100a00 */
[----:B------:R-:W-:Y:S06]  /*6e1a0*/  STL.64 [R1+0xc8], R206 ;  /* 0x0000c8ce01007387 */ /* 0x000fec0000100a00 */
[----:B------:R-:W-:Y:S04]  /*6e1b0*/  STL.64 [R1+0xb0], R56 ;  /* 0x0000b03801007387 */ /* 0x000fe80000100a00 */
[----:B------:R-:W-:Y:S04]  /*6e1c0*/  STL.64 [R1+0xb8], R58 ;  /* 0x0000b83a01007387 */ /* 0x000fe80000100a00 */
[----:B------:R-:W-:Y:S04]  /*6e1d0*/  LDS R148, [R7+UR7+0x44080] ;  /* 0x0440800707947984 */ /* 0x000fe80008000800 */
[----:B------:R-:W-:Y:S04]  /*6e1e0*/  LDS R150, [R7+UR7+0x44880] ;  /* 0x0448800707967984 */ /* 0x000fe80008000800 */
[----:B------:R-:W-:Y:S04]  /*6e1f0*/  STL.64 [R1+0x39f0], R142 ;  /* 0x0039f08e01007387 */ /* 0x000fe80000100a00 */
[----:B------:R-:W-:Y:S04]  /*6e200*/  STL.64 [R1+0xa0], R24 ;  /* 0x0000a01801007387 */ /* 0x000fe80000100a00 */
[----:B------:R1:W-:Y:S04]  /*6e210*/  STL.64 [R1+0xa8], R26 ;  /* 0x0000a81a01007387 */ /* 0x0003e80000100a00 */
[----:B------:R-:W-:Y:S04]  /*6e220*/  LDS R149, [R155+UR7+0x44080] ;  /* 0x044080079b957984 */ /* 0x000fe80008000800 */
[----:B------:R-:W2:Y:S01]  /*6e230*/  LDS R151, [R155+UR7+0x44880] ;  /* 0x044880079b977984 */ /* 0x000ea20008000800 */
[C---:B-1----:R-:W-:Y:S03]  /*6e240*/  HMMA.1688.F32.TF32 R24, R144.reuse, R8, R192 ;  /* 0x000000089018723c */ /* 0x042fe600000810c0 */
[----:B------:R1:W-:Y:S03]  /*6e250*/  STL.64 [R1+0x39e8], R140 ;  /* 0x0039e88c01007387 */ /* 0x0003e60000100a00 */
[C---:B------:R-:W-:Y:S06]  /*6e260*/  HMMA.1688.F32.TF32 R56, R144.reuse, R16, R184 ;  /* 0x000000109038723c */ /* 0x040fec00000810b8 */
[C---:B-1----:R-:W-:Y:S11]  /*6e270*/  HMMA.1688.F32.TF32 R140, R144.reuse, R12, R188 ;  /* 0x0000000c908c723c */ /* 0x042ff600000810bc */
[----:B------:R-:W-:Y:S04]  /*6e280*/  STL.64 [R1+0xa90], R24 ;  /* 0x000a901801007387 */ /* 0x000fe80000100a00 */
[----:B------:R1:W-:Y:S02]  /*6e290*/  STL.64 [R1+0xa98], R26 ;  /* 0x000a981a01007387 */ /* 0x0003e40000100a00 */
[C---:B-1----:R-:W-:Y:S06]  /*6e2a0*/  HMMA.1688.F32.TF32 R24, R144.reuse, R20, R180 ;  /* 0x000000149018723c */ /* 0x042fec00000810b4 */
[----:B------:R-:W-:Y:S04]  /*6e2b0*/  STL.64 [R1+0xa80], R140 ;  /* 0x000a808c01007387 */ /* 0x000fe80000100a00 */
[----:B------:R1:W-:Y:S04]  /*6e2c0*/  STL.64 [R1+0xa88], R142 ;  /* 0x000a888e01007387 */ /* 0x0003e80000100a00 */
[----:B------:R-:W-:Y:S04]  /*6e2d0*/  STL.64 [R1+0xa70], R56 ;  /* 0x000a703801007387 */ /* 0x000fe80000100a00 */
[----:B------:R3:W-:Y:S01]  /*6e2e0*/  STL.64 [R1+0xa78], R58 ;  /* 0x000a783a01007387 */ /* 0x0007e20000100a00 */
[C---:B-1----:R-:W-:Y:S04]  /*6e2f0*/  HMMA.1688.F32.TF32 R140, R144.reuse, R28, R176 ;  /* 0x0000001c908c723c */ /* 0x042fe800000810b0 */
[----:B------:R-:W-:Y:S02]  /*6e300*/  STL.64 [R1+0xa60], R24 ;  /* 0x000a601801007387 */ /* 0x000fe40000100a00 */
[C---:B---3--:R-:W-:Y:S02]  /*6e310*/  HMMA.1688.F32.TF32 R56, R144.reuse, R32, R156 ;  /* 0x000000209038723c */ /* 0x048fe4000008109c */
[----:B------:R1:W-:Y:S04]  /*6e320*/  STL.64 [R1+0xa68], R26 ;  /* 0x000a681a01007387 */ /* 0x0003e80000100a00 */
[C---:B-1----:R-:W-:Y:S11]  /*6e330*/  HMMA.1688.F32.TF32 R24, R144.reuse, R36, R172 ;  /* 0x000000249018723c */ /* 0x042ff600000810ac */
[----:B------:R-:W-:Y:S04]  /*6e340*/  STL.64 [R1+0xa50], R140 ;  /* 0x000a508c01007387 */ /* 0x000fe80000100a00 */
[----:B------:R1:W-:Y:S04]  /*6e350*/  STL.64 [R1+0xa58], R142 ;  /* 0x000a588e01007387 */ /* 0x0003e80000100a00 */
[----:B------:R-:W-:Y:S04]  /*6e360*/  STL.64 [R1+0xa40], R56 ;  /* 0x000a403801007387 */ /* 0x000fe80000100a00 */
[----:B------:R3:W-:Y:S01]  /*6e370*/  STL.64 [R1+0xa48], R58 ;  /* 0x000a483a01007387 */ /* 0x0007e20000100a00 */
[C---:B-1----:R-:W-:Y:S03]  /*6e380*/  HMMA.1688.F32.TF32 R140, R144.reuse, R40, R168 ;  /* 0x00000028908c723c */ /* 0x042fe600000810a8 */
[----:B------:R-:W-:Y:S03]  /*6e390*/  STL.64 [R1+0xa30], R24 ;  /* 0x000a301801007387 */ /* 0x000fe60000100a00 */
[C---:B---3--:R-:W-:Y:S01]  /*6e3a0*/  HMMA.1688.F32.TF32 R56, R144.reuse, R44, R164 ;  /* 0x0000002c9038723c */ /* 0x048fe200000810a4 */
[----:B------:R1:W-:Y:S05]  /*6e3b0*/  STL.64 [R1+0xa38], R26 ;  /* 0x000a381a01007387 */ /* 0x0003ea0000100a00 */
[C---:B-1----:R-:W-:Y:S11]  /*6e3c0*/  HMMA.1688.F32.TF32 R24, R144.reuse, R48, R160 ;  /* 0x000000309018723c */ /* 0x042ff600000810a0 */
[----:B------:R-:W-:Y:S04]  /*6e3d0*/  STL.64 [R1+0xa20], R140 ;  /* 0x000a208c01007387 */ /* 0x000fe80000100a00 */
[----:B------:R-:W-:Y:S04]  /*6e3e0*/  STL.64 [R1+0xa28], R142 ;  /* 0x000a288e01007387 */ /* 0x000fe80000100a00 */
[----:B------:R-:W3:Y:S04]  /*6e3f0*/  LDL.LU R164, [R1+0x240] ;  /* 0x0002400001a47983 */ /* 0x000ee80000300800 */
[----:B------:R-:W-:Y:S04]  /*6e400*/  STL.64 [R1+0xa10], R56 ;  /* 0x000a103801007387 */ /* 0x000fe80000100a00 */
[----:B------:R-:W-:Y:S04]  /*6e410*/  STL.64 [R1+0xa18], R58 ;  /* 0x000a183a01007387 */ /* 0x000fe80000100a00 */
        /* <DEDUP_REMOVED lines=114> */
[----:B------:R-:W3:Y:S01]  /*6eb40*/  LDL.LU.64 R56, [R1+0x3cc0] ;  /* 0x003cc00001387983 */ /* 0x000ee20000300a00 */
[C---:B--2---:R-:W-:Y:S06]  /*6eb50*/  HMMA.1688.F32.TF32 R248, R144.reuse, R60, R248 ;  /* 0x0000003c90f8723c */ /* 0x044fec00000810f8 */
[C---:B------:R-:W-:Y:S06]  /*6eb60*/  HMMA.1688.F32.TF32 R244, R144.reuse, R64, R244 ;  /* 0x0000004090f4723c */ /* 0x040fec00000810f4 */
[C---:B------:R-:W-:Y:S06]  /*6eb70*/  HMMA.1688.F32.TF32 R24, R144.reuse, R72, R24 ;  /* 0x000000489018723c */ /* 0x040fec0000081018 */
[C---:B----4-:R-:W-:Y:S06]  /*6eb80*/  HMMA.1688.F32.TF32 R228, R144.reuse, R76, R228 ;  /* 0x0000004c90e4723c */ /* 0x050fec00000810e4 */
[C---:B------:R-:W-:Y:S06]  /*6eb90*/  HMMA.1688.F32.TF32 R224, R144.reuse, R88, R224 ;  /* 0x0000005890e0723c */ /* 0x040fec00000810e0 */
[C---:B------:R-:W-:Y:S06]  /*6eba0*/  HMMA.1688.F32.TF32 R212, R144.reuse, R100, R212 ;  /* 0x0000006490d4723c */ /* 0x040fec00000810d4 */
[C---:B------:R-:W-:Y:S06]  /*6ebb0*/  HMMA.1688.F32.TF32 R200, R144.reuse, R112, R200 ;  /* 0x0000007090c8723c */ /* 0x040fec00000810c8 */
[C---:B------:R-:W-:Y:S06]  /*6ebc0*/  HMMA.1688.F32.TF32 R188, R144.reuse, R124, R188 ;  /* 0x0000007c90bc723c */ /* 0x040fec00000810bc */
[----:B---3--:R-:W-:-:S15]  /*6ebd0*/  HMMA.1688.F32.TF32 R140, R144, R56, R140 ;  /* 0x00000038908c723c */ /* 0x008fde000008108c */
[----:B------:R-:W-:-:S08]  /*6ebe0*/  NOP ;  /* 0x0000000000007918 */ /* 0x000fd00000000000 */
        /* <DEDUP_REMOVED lines=9> */
[C---:B-1----:R-:W-:Y:S02]  /*6ec80*/  HMMA.1688.F32.TF32 R140, R144.reuse, R80, R232 ;  /* 0x00000050908c723c */ /* 0x042fe400000810e8 */
[----:B------:R-:W-:Y:S04]  /*6ec90*/  STL.64 [R1+0x9a0], R24 ;  /* 0x0009a01801007387 */ /* 0x000fe80000100a00 */
[----:B------:R1:W-:Y:S04]  /*6eca0*/  STL.64 [R1+0x9a8], R26 ;  /* 0x0009a81a01007387 */ /* 0x0003e80000100a00 */
[----:B------:R-:W-:Y:S04]  /*6ecb0*/  STL.64 [R1+0x990], R228 ;  /* 0x000990e401007387 */ /* 0x000fe80000100a00 */
[----:B------:R-:W-:Y:S01]  /*6ecc0*/  STL.64 [R1+0x998], R230 ;  /* 0x000998e601007387 */ /* 0x000fe20000100a00 */
[C---:B-1----:R-:W-:Y:S08]  /*6ecd0*/  HMMA.1688.F32.TF32 R24, R144.reuse, R84, R236 ;  /* 0x000000549018723c */ /* 0x042ff000000810ec */
[----:B------:R-:W-:Y:S04]  /*6ece0*/  STL.64 [R1+0x980], R140 ;  /* 0x0009808c01007387 */ /* 0x000fe80000100a00 */
[----:B------:R1:W-:Y:S02]  /*6ecf0*/  STL.64 [R1+0x988], R142 ;  /* 0x0009888e01007387 */ /* 0x0003e40000100a00 */
[C---:B-1----:R-:W-:Y:S09]  /*6ed00*/  HMMA.1688.F32.TF32 R140, R144.reuse, R92, R220 ;  /* 0x0000005c908c723c */ /* 0x042ff200000810dc */
[----:B------:R-:W-:Y:S04]  /*6ed10*/  STL.64 [R1+0x970], R24 ;  /* 0x0009701801007387 */ /* 0x000fe80000100a00 */
[----:B------:R1:W-:Y:S04]  /*6ed20*/  STL.64 [R1+0x978], R26 ;  /* 0x0009781a01007387 */ /* 0x0003e80000100a00 */
[----:B------:R-:W-:Y:S04]  /*6ed30*/  STL.64 [R1+0x960], R224 ;  /* 0x000960e001007387 */ /* 0x000fe80000100a00 */
[----:B------:R-:W-:Y:S01]  /*6ed40*/  STL.64 [R1+0x968], R226 ;  /* 0x000968e201007387 */ /* 0x000fe20000100a00 */
[C---:B-1----:R-:W-:Y:S03]  /*6ed50*/  HMMA.1688.F32.TF32 R24, R144.reuse, R96, R216 ;  /* 0x000000609018723c */ /* 0x042fe600000810d8 */
[----:B------:R-:W-:Y:S04]  /*6ed60*/  STL.64 [R1+0x950], R140 ;  /* 0x0009508c01007387 */ /* 0x000fe80000100a00 */
[----:B------:R1:W-:Y:S02]  /*6ed70*/  STL.64 [R1+0x958], R142 ;  /* 0x0009588e01007387 */ /* 0x0003e40000100a00 */
[----:B-1----:R-:W-:-:S14]  /*6ed80*/  HMMA.1688.F32.TF32 R140, R144, R104, R208 ;  /* 0x00000068908c723c */ /* 0x002fdc00000810d0 */
        /* <DEDUP_REMOVED lines=20> */
[C---:B-1----:R-:W-:Y:S06]  /*6eed0*/  HMMA.1688.F32.TF32 R24, R144.reuse, R132, R180 ;  /* 0x000000849018723c */ /* 0x042fec00000810b4 */
[----:B------:R-:W-:Y:S01]  /*6eee0*/  HMMA.1688.F32.TF32 R144, R144, R136, R176 ;  /* 0x000000889090723c */ /* 0x000fe200000810b0 */
[----:B------:R-:W-:Y:S04]  /*6eef0*/  STL.64 [R1+0x8c0], R140 ;  /* 0x0008c08c01007387 */ /* 0x000fe80000100a00 */
[----:B------:R1:W-:Y:S02]  /*6ef00*/  STL.64 [R1+0x8c8], R142 ;  /* 0x0008c88e01007387 */ /* 0x0003e40000100a00 */
[C---:B-1----:R-:W-:Y:S10]  /*6ef10*/  HMMA.1688.F32.TF32 R140, R148.reuse, R8, R156 ;  /* 0x00000008948c723c */ /* 0x042ff4000008109c */
[----:B------:R-:W-:Y:S04]  /*6ef20*/  STL.64 [R1+0x8b0], R24 ;  /* 0x0008b01801007387 */ /* 0x000fe80000100a00 */
[----:B------:R1:W-:Y:S04]  /*6ef30*/  STL.64 [R1+0x8b8], R26 ;  /* 0x0008b81a01007387 */ /* 0x0003e80000100a00 */
[----:B------:R-:W-:Y:S04]  /*6ef40*/  STL.64 [R1+0x280], R144 ;  /* 0x0002809001007387 */ /* 0x000fe80000100a00 */
[----:B------:R-:W-:Y:S01]  /*6ef50*/  STL.64 [R1+0x288], R146 ;  /* 0x0002889201007387 */ /* 0x000fe20000100a00 */
[C---:B-1----:R-:W-:Y:S03]  /*6ef60*/  HMMA.1688.F32.TF32 R24, R148.reuse, R12, R172 ;  /* 0x0000000c9418723c */ /* 0x042fe600000810ac */
[----:B------:R-:W-:Y:S04]  /*6ef70*/  STL.64 [R1+0x3cb8], R14 ;  /* 0x003cb80e01007387 */ /* 0x000fe80000100a00 */
[----:B------:R-:W-:Y:S04]  /*6ef80*/  STL.64 [R1+0x270], R140 ;  /* 0x0002708c01007387 */ /* 0x000fe80000100a00 */
[----:B------:R-:W-:Y:S04]  /*6ef90*/  STL.64 [R1+0x278], R142 ;  /* 0x0002788e01007387 */ /* 0x000fe80000100a00 */
[----:B------:R1:W-:Y:S02]  /*6efa0*/  STL.64 [R1+0x3cb0], R12 ;  /* 0x003cb00c01007387 */ /* 0x0003e40000100a00 */
[C---:B-1----:R-:W-:Y:S06]  /*6efb0*/  HMMA.1688.F32.TF32 R12, R148.reuse, R16, R168 ;  /* 0x00000010940c723c */ /* 0x042fec00000810a8 */
[----:B------:R-:W-:Y:S04]  /*6efc0*/  STL.64 [R1+0x260], R24 ;  /* 0x0002601801007387 */ /* 0x000fe80000100a00 */
[----:B------:R-:W-:Y:S04]  /*6efd0*/  STL.64 [R1+0x268], R26 ;  /* 0x0002681a01007387 */ /* 0x000fe80000100a00 */
[----:B------:R-:W-:Y:S04]  /*6efe0*/  STL.64 [R1+0x3ca8], R18 ;  /* 0x003ca81201007387 */ /* 0x000fe80000100a00 */
[----:B------:R1:W-:Y:S05]  /*6eff0*/  STL.64 [R1+0x3ca0], R16 ;  /* 0x003ca01001007387 */ /* 0x0003ea0000100a00 */
[----:B------:R-:W-:Y:S01]  /*6f000*/  STL.64 [R1+0x250], R12 ;  /* 0x0002500c01007387 */ /* 0x000fe20000100a00 */
[C---:B-1----:R-:W-:Y:S03]  /*6f010*/  HMMA.1688.F32.TF32 R16, R148.reuse, R20, R164 ;  /* 0x000000149410723c */ /* 0x042fe600000810a4 */
[----:B------:R1:W-:Y:S04]  /*6f020*/  STL.64 [R1+0x258], R14 ;  /* 0x0002580e01007387 */ /* 0x0003e80000100a00 */
[----:B------:R-:W2:Y:S01]  /*6f030*/  LDL.LU R164, [R1+0x760] ;  /* 0x0007600001a47983 */ /* 0x000ea20000300800 */
[----:B-1----:R-:W-:-:S15]  /*6f040*/  HMMA.1688.F32.TF32 R12, R148, R28, R160 ;  /* 0x0000001c940c723c */ /* 0x002fde00000810a0 */
[----:B------:R-:W-:Y:S04]  /*6f050*/  STL.64 [R1+0x240], R16 ;  /* 0x0002401001007387 */ /* 0x000fe80000100a00 */
[----:B------:R-:W-:Y:S04]  /*6f060*/  STL.64 [R1+0x248], R18 ;  /* 0x0002481201007387 */ /* 0x000fe80000100a00 */
        /* <DEDUP_REMOVED lines=109> */
[C---:B-1----:R-:W-:Y:S06]  /*6f740*/  HMMA.1688.F32.TF32 R12, R148.reuse, R36, R140 ;  /* 0x00000024940c723c */ /* 0x042fec000008108c */
[C---:B----4-:R-:W-:Y:S01]  /*6f750*/  HMMA.1688.F32.TF32 R16, R148.reuse, R32, R144 ;  /* 0x000000209410723c */ /* 0x050fe20000081090 */
[----:B------:R-:W-:Y:S04]  /*6f760*/  LDS R144, [R2+UR7+0x44100] ;  /* 0x0441000702907984 */ /* 0x000fe80008000800 */
[----:B------:R-:W-:Y:S04]  /*6f770*/  LDS R146, [R2+UR7+0x44900] ;  /* 0x0449000702927984 */ /* 0x000fe80008000800 */
[----:B------:R-:W-:Y:S04]  /*6f780*/  LDS R145, [R6+UR7+0x44100] ;  /* 0x0441000706917984 */ /* 0x000fe80008000800 */
[----:B------:R-:W1:Y:S01]  /*6f790*/  LDS R147, [R6+UR7+0x44900] ;  /* 0x0449000706937984 */ /* 0x000e620008000800 */
[C---:B--2---:R-:W-:Y:S09]  /*6f7a0*/  HMMA.1688.F32.TF32 R140, R148.reuse, R40, R248 ;  /* 0x00000028948c723c */ /* 0x044ff200000810f8 */
[----:B------:R-:W-:Y:S04]  /*6f7b0*/  STL.64 [R1+0x220], R16 ;  /* 0x0002201001007387 */ /* 0x000fe80000100a00 */
[----:B------:R3:W-:Y:S04]  /*6f7c0*/  STL.64 [R1+0x228], R18 ;  /* 0x0002281201007387 */ /* 0x0007e80000100a00 */
[----:B------:R-:W-:Y:S04]  /*6f7d0*/  STL.64 [R1+0x210], R12 ;  /* 0x0002100c01007387 */ /* 0x000fe80000100a00 */
[----:B------:R2:W-:Y:S01]  /*6f7e0*/  STL.64 [R1+0x218], R14 ;  /* 0x0002180e01007387 */ /* 0x0005e20000100a00 */
[C---:B---3--:R-:W-:Y:S06]  /*6f7f0*/  HMMA.1688.F32.TF32 R16, R148.reuse, R44, R244 ;  /* 0x0000002c9410723c */ /* 0x048fec00000810f4 */
[----:B--2---:R-:W-:Y:S01]  /*6f800*/  HMMA.1688.F32.TF32 R12, R148, R48, R240 ;  /* 0x00000030940c723c */ /* 0x004fe200000810f0 */
[----:B------:R-:W-:Y:S04]  /*6f810*/  STL.64 [R1+0x200], R140 ;  /* 0x0002008c01007387 */ /* 0x000fe80000100a00 */
[----:B------:R-:W-:-:S12]  /*6f820*/  STL.64 [R1+0x208], R142 ;  /* 0x0002088e01007387 */ /* 0x000fd80000100a00 */
[----:B------:R-:W-:Y:S04]  /*6f830*/  STL.64 [R1+0x1f0], R16 ;  /* 0x0001f01001007387 */ /* 0x000fe80000100a00 */
[----:B------:R-:W-:Y:S04]  /*6f840*/  STL.64 [R1+0x1f8], R18 ;  /* 0x0001f81201007387 */ /* 0x000fe80000100a00 */
[----:B------:R-:W-:Y:S04]  /*6f850*/  STL.64 [R1+0x1e0], R12 ;  /* 0x0001e00c01007387 */ /* 0x000fe80000100a00 */
[----:B------:R2:W-:Y:S02]  /*6f860*/  STL.64 [R1+0x1e8], R14 ;  /* 0x0001e80e01007387 */ /* 0x0005e40000100a00 */
[C---:B--2---:R-:W-:Y:S06]  /*6f870*/  HMMA.1688.F32.TF32 R12, R148.reuse, R52, R24 ;  /* 0x00000034940c723c */ /* 0x044fec0000081018 */
[C---:B------:R-:W-:Y:S06]  /*6f880*/  HMMA.1688.F32.TF32 R24, R148.reuse, R56, R228 ;  /* 0x000000389418723c */ /* 0x040fec00000810e4 */
[C---:B------:R-:W-:Y:S11]  /*6f890*/  HMMA.1688.F32.TF32 R16, R148.reuse, R60, R232 ;  /* 0x0000003c9410723c */ /* 0x040ff600000810e8 */
        /* <DEDUP_REMOVED lines=59> */
[----:B------:R-:W2:Y:S04]  /*6fc50*/  LDL.LU R160, [R1+0x5a0] ;  /* 0x0005a00001a07983 */ /* 0x000ea80000300800 */
[----:B------:R3:W-:Y:S04]  /*6fc60*/  STL.64 [R1+0x760], R16 ;  /* 0x0007601001007387 */ /* 0x0007e80000100a00 */
[----:B------:R4:W-:Y:S04]  /*6fc70*/  STL.64 [R1+0x768], R18 ;  /* 0x0007681201007387 */ /* 0x0009e80000100a00 */
[----:B------:R-:W-:Y:S04]  /*6fc80*/  LDS R148, [R7+UR7+0x44100] ;  /* 0x0441000707947984 */ /* 0x000fe80008000800 */
        /* <DEDUP_REMOVED lines=81> */
[----:B-1----:R-:W4:Y:S04]  /*701a0*/  LDL.LU R12, [R1+0x750] ;  /* 0x00075000010c7983 */ /* 0x002f280000300800 */
        /* <DEDUP_REMOVED lines=31> */
[----:B------:R-:W-:Y:S04]  /*703a0*/  LDS R150, [R7+UR7+0x44900] ;  /* 0x0449000707967984 */ /* 0x000fe80008000800 */
[----:B------:R-:W-:Y:S04]  /*703b0*/  LDS R149, [R155+UR7+0x44100] ;  /* 0x044100079b957984 */ /* 0x000fe80008000800 */
[----:B------:R-:W1:Y:S01]  /*703c0*/  LDS R151, [R155+UR7+0x44900] ;  /* 0x044900079b977984 */ /* 0x000e620008000800 */
[C---:B--2---:R-:W-:Y:S03]  /*703d0*/  HMMA.1688.F32.TF32 R200, R144.reuse, R76, R200 ;  /* 0x0000004c90c8723c */ /* 0x044fe600000810c8 */
[----:B------:R-:W-:Y:S03]  /*703e0*/  LDS R155, [R155+UR7+0x44980] ;  /* 0x044980079b9b7984 */ /* 0x000fe60008000800 */
[----:B----4-:R-:W-:-:S15]  /*703f0*/  HMMA.1688.F32.TF32 R12, R144, R8, R12 ;  /* 0x00000008900c723c */ /* 0x010fde000008100c */
[----:B------:R-:W-:-:S08]  /*70400*/  NOP ;  /* 0x0000000000007918 */ /* 0x000fd00000000000 */
[----:B------:R-:W-:Y:S04]  /*70410*/  STL.64 [R1+0x750], R12 ;  /* 0x0007500c01007387 */ /* 0x000fe80000100a00 */
[----:B------:R2:W-:Y:S04]  /*70420*/  STL.64 [R1+0x758], R14 ;  /* 0x0007580e01007387 */ /* 0x0005e80000100a00 */
[----:B--2---:R-:W2:Y:S04]  /*70430*/  LDL.LU.64 R14, [R1+0x3cb8] ;  /* 0x003cb800010e7983 */ /* 0x004ea80000300a00 */
[----:B------:R-:W3:Y:S02]  /*70440*/  LDL.LU.64 R12, [R1+0x3cb0] ;  /* 0x003cb000010c7983 */ /* 0x000ee40000300a00 */
[----:B---3--:R-:W-:-:S15]  /*70450*/  HMMA.1688.F32.TF32 R16, R144, R12, R16 ;  /* 0x0000000c9010723c */ /* 0x008fde0000081010 */
[----:B------:R-:W-:-:S08]  /*70460*/  NOP ;  /* 0x0000000000007918 */ /* 0x000fd00000000000 */
[----:B------:R-:W-:Y:S04]  /*70470*/  STL.64 [R1+0x740], R16 ;  /* 0x0007401001007387 */ /* 0x000fe80000100a00 */
[----:B------:R3:W-:Y:S04]  /*70480*/  STL.64 [R1+0x748], R18 ;  /* 0x0007481201007387 */ /* 0x0007e80000100a00 */
[----:B---3--:R-:W3:Y:S04]  /*70490*/  LDL.LU.64 R18, [R1+0x3ca8] ;  /* 0x003ca80001127983 */ /* 0x008ee80000300a00 */
        /* <DEDUP_REMOVED lines=16> */
[----:B----4-:R-:W-:-:S15]  /*705a0*/  HMMA.1688.F32.TF32 R24, R144, R16, R24 ;  /* 0x000000109018723c */ /* 0x010fde0000081018 */
[----:B------:R-:W-:-:S08]  /*705b0*/  NOP ;  /* 0x0000000000007918 */ /* 0x000fd00000000000 */
[----:B------:R-:W-:Y:S04]  /*705c0*/  STL.64 [R1+0x730], R24 ;  /* 0x0007301801007387 */ /* 0x000fe80000100a00 */
[----:B------:R4:W-:Y:S04]  /*705d0*/  STL.64 [R1+0x738], R26 ;  /* 0x0007381a01007387 */ /* 0x0009e80000100a00 */
[----:B----4-:R-:W4:Y:S04]  /*705e0*/  LDL.LU.64 R26, [R1+0x3c98] ;  /* 0x003c9800011a7983 */ /* 0x010f280000300a00 */
[----:B------:R-:W3:Y:S04]  /*705f0*/  LDL.LU.64 R24, [R1+0x3c90] ;  /* 0x003c900001187983 */ /* 0x000ee80000300a00 */
[----:B------:R-:W-:Y:S04]  /*70600*/  STL.64 [R1+0x720], R232 ;  /* 0x000720e801007387 */ /* 0x000fe80000100a00 */
[----:B------:R1:W-:Y:S04]  /*70610*/  STL.64 [R1+0x728], R234 ;  /* 0x000728ea01007387 */ /* 0x0003e80000100a00 */
[----:B-1----:R-:W2:Y:S04]  /*70620*/  LDL.LU.64 R234, [R1+0x3c88] ;  /* 0x003c880001ea7983 */ /* 0x002ea80000300a00 */
[----:B------:R-:W4:Y:S04]  /*70630*/  LDL.LU.64 R232, [R1+0x3c80] ;  /* 0x003c800001e87983 */ /* 0x000f280000300a00 */
[----:B------:R-:W-:Y:S04]  /*70640*/  STL.64 [R1+0x710], R140 ;  /* 0x0007108c01007387 */ /* 0x000fe80000100a00 */
[----:B------:R1:W-:Y:S02]  /*70650*/  STL.64 [R1+0x718], R142 ;  /* 0x0007188e01007387 */ /* 0x0003e40000100a00 */
[----:B-1----:R-:W-:Y:S02]  /*70660*/  HMMA.1688.F32.TF32 R140, R144, R36, R244 ;  /* 0x00000024908c723c */ /* 0x002fe400000810f4 */
[----:B------:R-:W-:Y:S04]  /*70670*/  STL.64 [R1+0x700], R248 ;  /* 0x000700f801007387 */ /* 0x000fe80000100a00 */
[----:B------:R-:W-:-:S15]  /*70680*/  STL.64 [R1+0x708], R250 ;  /* 0x000708fa01007387 */ /* 0x000fde0000100a00 */
[----:B------:R-:W-:-:S02]  /*70690*/  NOP ;  /* 0x0000000000007918 */ /* 0x000fc40000000000 */
        /* <DEDUP_REMOVED lines=41> */
[----:B------:R1:W-:Y:S09]  /*70930*/  STL.64 [R1+0x5e8], R158 ;  /* 0x0005e89e01007387 */ /* 0x0003f20000100a00 */
[----:B------:R-:W-:Y:S01]  /*70940*/  STL.64 [R1+0x5d0], R140 ;  /* 0x0005d08c01007387 */ /* 0x000fe20000100a00 */
[C---:B-1----:R-:W-:Y:S03]  /*70950*/  HMMA.1688.F32.TF32 R156, R144.reuse, R116, R164 ;  /* 0x00000074909c723c */ /* 0x042fe600000810a4 */
[----:B------:R1:W-:Y:S03]  /*70960*/  STL.64 [R1+0x5d8], R142 ;  /* 0x0005d88e01007387 */ /* 0x0003e60000100a00 */
[C---:B-1----:R-:W-:Y:S01]  /*70970*/  HMMA.1688.F32.TF32 R140, R144.reuse, R120, R160 ;  /* 0x00000078908c723c */ /* 0x042fe200000810a0 */
[----:B------:R1:W-:Y:S04]  /*70980*/  STL.64 [R1+0x5c0], R168 ;  /* 0x0005c0a801007387 */ /* 0x0003e80000100a00 */
[----:B------:R3:W-:Y:S04]  /*70990*/  STL.64 [R1+0x5c8], R170 ;  /* 0x0005c8aa01007387 */ /* 0x0007e80000100a00 */
[----:B------:R-:W2:Y:S08]  /*709a0*/  LDL.LU R176, [R1+0x560] ;  /* 0x0005600001b07983 */ /* 0x000eb00000300800 */
        /* <DEDUP_REMOVED lines=73> */
[C---:B------:R-:W-:Y:S06]  /*70e40*/  HMMA.1688.F32.TF32 R140, R144.reuse, R132, R212 ;  /* 0x00000084908c723c */ /* 0x040fec00000810d4 */
[----:B------:R-:W-:Y:S11]  /*70e50*/  HMMA.1688.F32.TF32 R208, R144, R136, R208 ;  /* 0x0000008890d0723c */ /* 0x000ff600000810d0 */
[----:B------:R-:W-:Y:S04]  /*70e60*/  STL.64 [R1+0x590], R220 ;  /* 0x000590dc01007387 */ /* 0x000fe80000100a00 */
[----:B------:R-:W-:Y:S01]  /*70e70*/  STL.64 [R1+0x598], R222 ;  /* 0x000598de01007387 */ /* 0x000fe20000100a00 */
[C---:B------:R-:W-:Y:S03]  /*70e80*/  HMMA.1688.F32.TF32 R144, R148.reuse, R8, R168 ;  /* 0x000000089490723c */ /* 0x040fe600000810a8 */
[----:B------:R-:W-:Y:S04]  /*70e90*/  STL.64 [R1+0x580], R216 ;  /* 0x000580d801007387 */ /* 0x000fe80000100a00 */
[----:B------:R-:W-:Y:S04]  /*70ea0*/  STL.64 [R1+0x588], R218 ;  /* 0x000588da01007387 */ /* 0x000fe80000100a00 */
[----:B------:R-:W-:Y:S04]  /*70eb0*/  STL.64 [R1+0x570], R140 ;  /* 0x0005708c01007387 */ /* 0x000fe80000100a00 */
[----:B------:R1:W-:Y:S02]  /*70ec0*/  STL.64 [R1+0x578], R142 ;  /* 0x0005788e01007387 */ /* 0x0003e40000100a00 */
[C---:B-1----:R-:W-:Y:S02]  /*70ed0*/  HMMA.1688.F32.TF32 R140, R148.reuse, R12, R164 ;  /* 0x0000000c948c723c */ /* 0x042fe400000810a4 */
[----:B------:R-:W-:Y:S04]  /*70ee0*/  STL.64 [R1+0x1c0], R208 ;  /* 0x0001c0d001007387 */ /* 0x000fe80000100a00 */
[----:B------:R-:W-:Y:S04]  /*70ef0*/  STL.64 [R1+0x1c8], R210 ;  /* 0x0001c8d201007387 */ /* 0x000fe80000100a00 */
[----:B------:R-:W2:Y:S04]  /*70f00*/  LDL.LU R168, [R1+0x530] ;  /* 0x0005300001a87983 */ /* 0x000ea80000300800 */
[----:B------:R-:W-:Y:S04]  /*70f10*/  STL.64 [R1+0x1b0], R144 ;  /* 0x0001b09001007387 */ /* 0x000fe80000100a00 */
[----:B------:R-:W-:Y:S05]  /*70f20*/  STL.64 [R1+0x1b8], R146 ;  /* 0x0001b89201007387 */ /* 0x000fea0000100a00 */
        /* <DEDUP_REMOVED lines=8> */
[----:B------:R-:W3:Y:S01]  /*70fb0*/  LDL.LU R167, [R1+0x52c] ;  /* 0x00052c0001a77983 */ /* 0x000ee20000300800 */
[C---:B-1----:R-:W-:Y:S06]  /*70fc0*/  HMMA.1688.F32.TF32 R140, R148.reuse, R16, R204 ;  /* 0x00000010948c723c */ /* 0x042fec00000810cc */
[C---:B------:R-:W-:Y:S06]  /*70fd0*/  HMMA.1688.F32.TF32 R144, R148.reuse, R20, R200 ;  /* 0x000000149490723c */ /* 0x040fec00000810c8 */
[C---:B------:R-:W-:Y:S11]  /*70fe0*/  HMMA.1688.F32.TF32 R196, R148.reuse, R28, R196 ;  /* 0x0000001c94c4723c */ /* 0x040ff600000810c4 */
[----:B------:R-:W-:Y:S04]  /*70ff0*/  STL.64 [R1+0x190], R140 ;  /* 0x0001908c01007387 */ /* 0x000fe80000100a00 */
[----:B------:R1:W-:Y:S04]  /*71000*/  STL.64 [R1+0x198], R142 ;  /* 0x0001988e01007387 */ /* 0x0003e80000100a00 */
[----:B------:R-:W-:Y:S04]  /*71010*/  STL.64 [R1+0x180], R144 ;  /* 0x0001809001007387 */ /* 0x000fe80000100a00 */
[----:B------:R4:W-:Y:S01]  /*71020*/  STL.64 [R1+0x188], R146 ;  /* 0x0001889201007387 */ /* 0x0009e20000100a00 */
[C---:B-1----:R-:W-:Y:S06]  /*71030*/  HMMA.1688.F32.TF32 R140, R148.reuse, R32, R192 ;  /* 0x00000020948c723c */ /* 0x042fec00000810c0 */
[C---:B----4-:R-:W-:Y:S01]  /*71040*/  HMMA.1688.F32.TF32 R144, R148.reuse, R36, R188 ;  /* 0x000000249490723c */ /* 0x050fe200000810bc */
[----:B------:R-:W-:Y:S04]  /*71050*/  STL.64 [R1+0x170], R196 ;  /* 0x000170c401007387 */ /* 0x000fe80000100a00 */
[----:B------:R-:W-:Y:S01]  /*71060*/  STL.64 [R1+0x178], R198 ;  /* 0x000178c601007387 */ /* 0x000fe20000100a00 */
        /* <DEDUP_REMOVED lines=8> */
[----:B------:R-:W-:Y:S04]  /*710f0*/  STL.64 [R1+0x148], R186 ;  /* 0x000148ba01007387 */ /* 0x000fe80000100a00 */
[----:B------:R-:W-:Y:S04]  /*71100*/  LDS R180, [R2+UR7+0x44180] ;  /* 0x0441800702b47984 */ /* 0x000fe80008000800 */
[----:B------:R-:W-:Y:S04]  /*71110*/  LDS R182, [R2+UR7+0x44980] ;  /* 0x0449800702b67984 */ /* 0x000fe80008000800 */
[----:B------:R-:W-:Y:S04]  /*71120*/  LDS R181, [R6+UR7+0x44180] ;  /* 0x0441800706b57984 */ /* 0x000fe80008000800 */
[----:B------:R-:W1:Y:S04]  /*71130*/  LDS R183, [R6+UR7+0x44980] ;  /* 0x0449800706b77984 */ /* 0x000e680008000800 */
[----:B------:R-:W-:Y:S04]  /*71140*/  STL.64 [R1+0x3860], R146 ;  /* 0x0038609201007387 */ /* 0x000fe80000100a00 */
[----:B------:R-:W-:Y:S04]  /*71150*/  STL.64 [R1+0x130], R140 ;  /* 0x0001308c01007387 */ /* 0x000fe80000100a00 */
[----:B------:R-:W-:Y:S04]  /*71160*/  STL.64 [R1+0x138], R142 ;  /* 0x0001388e01007387 */ /* 0x000fe80000100a00 */
[----:B------:R4:W-:Y:S02]  /*71170*/  STL.64 [R1+0x3858], R144 ;  /* 0x0038589001007387 */ /* 0x0009e40000100a00 */
[C---:B----4-:R-:W-:Y:S06]  /*71180*/  HMMA.1688.F32.TF32 R144, R148.reuse, R52, R156 ;  /* 0x000000349490723c */ /* 0x050fec000008109c */
[C---:B------:R-:W-:Y:S06]  /*71190*/  HMMA.1688.F32.TF32 R156, R148.reuse, R56, R172 ;  /* 0x00000038949c723c */ /* 0x040fec00000810ac */
[----:B------:R-:W-:Y:S11]  /*711a0*/  HMMA.1688.F32.TF32 R140, R148, R60, R160 ;  /* 0x0000003c948c723c */ /* 0x000ff600000810a0 */
[----:B------:R4:W-:Y:S04]  /*711b0*/  STL.64 [R1+0x560], R144 ;  /* 0x0005609001007387 */ /* 0x0009e80000100a00 */
[----:B------:R1:W-:Y:S04]  /*711c0*/  STL.64 [R1+0x568], R146 ;  /* 0x0005689201007387 */ /* 0x0003e80000100a00 */
[----:B------:R-:W-:Y:S04]  /*711d0*/  STL.64 [R1+0x550], R156 ;  /* 0x0005509c01007387 */ /* 0x000fe80000100a00 */
[----:B------:R-:W-:Y:S04]  /*711e0*/  STL.64 [R1+0x558], R158 ;  /* 0x0005589e01007387 */ /* 0x000fe80000100a00 */
[----:B------:R-:W3:Y:S04]  /*711f0*/  LDL.LU R160, [R1+0x510] ;  /* 0x0005100001a07983 */ /* 0x000ee80000300800 */
[----:B------:R-:W3:Y:S04]  /*71200*/  LDL.LU R161, [R1+0x514] ;  /* 0x0005140001a17983 */ /* 0x000ee80000300800 */
[----:B------:R-:W3:Y:S04]  /*71210*/  LDL.LU R162, [R1+0x518] ;  /* 0x0005180001a27983 */ /* 0x000ee80000300800 */
[----:B------:R-:W3:Y:S01]  /*71220*/  LDL.LU R163, [R1+0x51c] ;  /* 0x00051c0001a37983 */ /* 0x000ee20000300800 */
[----:B----4-:R-:W-:Y:S01]  /*71230*/  MOV R144, R143 ;  /* 0x0000008f00907202 */ /* 0x010fe20000000f00 */
[----:B-1----:R-:W-:-:S02]  /*71240*/  IMAD.MOV.U32 R146, RZ, RZ, R141 ;  /* 0x000000ffff927224 */ /* 0x002fc400078e008d */
[----:B------:R-:W-:Y:S02]  /*71250*/  IMAD.MOV.U32 R147, RZ, RZ, R140 ;  /* 0x000000ffff937224 */ /* 0x000fe400078e008c */
[----:B------:R-:W-:Y:S01]  /*71260*/  IMAD.MOV.U32 R145, RZ, RZ, R142 ;  /* 0x000000ffff917224 */ /* 0x000fe200078e008e */
[----:B------:R-:W-:Y:S04]  /*71270*/  STL [R1+0x3894], R144 ;  /* 0x0038949001007387 */ /* 0x000fe80000100800 */
[----:B------:R-:W-:Y:S04]  /*71280*/  STL [R1+0x3890], R146 ;  /* 0x0038909201007387 */ /* 0x000fe80000100800 */
[----:B------:R-:W-:Y:S04]  /*71290*/  STL [R1+0x388c], R147 ;  /* 0x00388c9301007387 */ /* 0x000fe80000100800 */
[----:B------:R2:W-:Y:S04]  /*712a0*/  STL [R1+0x3888], R145 ;  /* 0x0038889101007387 */ /* 0x0005e80000100800 */
[----:B------:R-:W4:Y:S01]  /*712b0*/  LDL.LU R184, [R1+0x500] ;  /* 0x0005000001b87983 */ /* 0x000f220000300800 */
[C---:B--2---:R-:W-:Y:S06]  /*712c0*/  HMMA.1688.F32.TF32 R144, R148.reuse, R64, R168 ;  /* 0x000000409490723c */ /* 0x044fec00000810a8 */
[----:B---3--:R-:W-:-:S15]  /*712d0*/  HMMA.1688.F32.TF32 R140, R148, R68, R164 ;  /* 0x00000044948c723c */ /* 0x008fde00000810a4 */
[----:B------:R-:W-:-:S02]  /*712e0*/  NOP ;  /* 0x0000000000007918 */ /* 0x000fc40000000000 */
[----:B------:R-:W-:Y:S04]  /*712f0*/  STL.64 [R1+0x530], R144 ;  /* 0x0005309001007387 */ /* 0x000fe80000100a00 */
[----:B------:R-:W-:Y:S04]  /*71300*/  STL.64 [R1+0x538], R146 ;  /* 0x0005389201007387 */ /* 0x000fe80000100a00 */
[----:B------:R-:W-:Y:S04]  /*71310*/  STL.64 [R1+0x520], R140 ;  /* 0x0005208c01007387 */ /* 0x000fe80000100a00 */
[----:B------:R1:W-:Y:S04]  /*71320*/  STL.64 [R1+0x528], R142 ;  /* 0x0005288e01007387 */ /* 0x0003e80000100a00 */
        /* <DEDUP_REMOVED lines=23> */
[----:B-1----:R-:W-:Y:S03]  /*714a0*/  HMMA.1688.F32.TF32 R140, R148, R72, R160 ;  /* 0x00000048948c723c */ /* 0x002fe600000810a0 */
[----:B------:R-:W3:Y:S04]  /*714b0*/  LDL.LU R160, [R1+0x4a0] ;  /* 0x0004a00001a07983 */ /* 0x000ee80000300800 */
[----:B------:R-:W3:Y:S04]  /*714c0*/  LDL.LU R161, [R1+0x4a4] ;  /* 0x0004a40001a17983 */ /* 0x000ee80000300800 */
[----:B------:R-:W3:Y:S04]  /*714d0*/  LDL.LU R162, [R1+0x4a8] ;  /* 0x0004a80001a27983 */ /* 0x000ee80000300800 */
[----:B------:R-:W3:Y:S09]  /*714e0*/  LDL.LU R163, [R1+0x4ac] ;  /* 0x0004ac0001a37983 */ /* 0x000ef20000300800 */
[----:B------:R-:W-:-:S02]  /*714f0*/  IMAD.MOV.U32 R144, RZ, RZ, R140 ;  /* 0x000000ffff907224 */ /* 0x000fc400078e008c */
[----:B------:R-:W-:Y:S02]  /*71500*/  IMAD.MOV.U32 R146, RZ, RZ, R141 ;  /* 0x000000ffff927224 */ /* 0x000fe400078e008d */
[----:B------:R-:W-:Y:S02]  /*71510*/  IMAD.MOV.U32 R147, RZ, RZ, R142 ;  /* 0x000000ffff937224 */ /* 0x000fe400078e008e */
[----:B------:R-:W-:-:S05]  /*71520*/  IMAD.MOV.U32 R145, RZ, RZ, R143 ;  /* 0x000000ffff917224 */ /* 0x000fca00078e008f */
[----:B------:R1:W-:Y:S04]  /*71530*/  STL [R1+0x38a4], R145 ;  /* 0x0038a49101007387 */ /* 0x0003e80000100800 */
[----:B------:R1:W-:Y:S04]  /*71540*/  STL [R1+0x38a0], R147 ;  /* 0x0038a09301007387 */ /* 0x0003e80000100800 */
[----:B------:R1:W-:Y:S04]  /*71550*/  STL [R1+0x389c], R144 ;  /* 0x00389c9001007387 */ /* 0x0003e80000100800 */
[----:B------:R1:W-:Y:S01]  /*71560*/  STL [R1+0x3898], R146 ;  /* 0x0038989201007387 */ /* 0x0003e20000100800 */
[C---:B--2---:R-:W-:Y:S06]  /*71570*/  HMMA.1688.F32.TF32 R140, R148.reuse, R80, R176 ;  /* 0x00000050948c723c */ /* 0x044fec00000810b0 */
[----:B----4-:R-:W-:-:S15]  /*71580*/  HMMA.1688.F32.TF32 R184, R148, R76, R184 ;  /* 0x0000004c94b8723c */ /* 0x010fde00000810b8 */
[----:B------:R-:W-:-:S03]  /*71590*/  NOP ;  /* 0x0000000000007918 */ /* 0x000fc60000000000 */
[----:B-1----:R-:W-:Y:S01]  /*715a0*/  IMAD.MOV.U32 R145, RZ, RZ, R140 ;  /* 0x000000ffff917224 */ /* 0x002fe200078e008c */
[----:B------:R-:W-:Y:S01]  /*715b0*/  MOV R147, R141 ;  /* 0x0000008d00937202 */ /* 0x000fe20000000f00 */
[----:B------:R-:W-:Y:S02]  /*715c0*/  IMAD.MOV.U32 R144, RZ, RZ, R142 ;  /* 0x000000ffff907224 */ /* 0x000fe400078e008e */
[----:B------:R-:W-:Y:S02]  /*715d0*/  IMAD.MOV.U32 R146, RZ, RZ, R143 ;  /* 0x000000ffff927224 */ /* 0x000fe400078e008f */
[C---:B---3--:R-:W-:Y:S06]  /*715e0*/  HMMA.1688.F32.TF32 R140, R148.reuse, R88, R172 ;  /* 0x00000058948c723c */ /* 0x048fec00000810ac */
[----:B------:R-:W-:Y:S01]  /*715f0*/  HMMA.1688.F32.TF32 R156, R148, R84, R156 ;  /* 0x00000054949c723c */ /* 0x000fe2000008109c */
[----:B------:R-:W-:Y:S04]  /*71600*/  STL.64 [R1+0x500], R184 ;  /* 0x000500b801007387 */ /* 0x000fe80000100a00 */
[----:B------:R-:W-:Y:S04]  /*71610*/  STL.64 [R1+0x508], R186 ;  /* 0x000508ba01007387 */ /* 0x000fe80000100a00 */
[----:B------:R-:W-:Y:S04]  /*71620*/  STL [R1+0x38b4], R145 ;  /* 0x0038b49101007387 */ /* 0x000fe80000100800 */
[----:B------:R-:W-:Y:S04]  /*71630*/  STL [R1+0x38b0], R147 ;  /* 0x0038b09301007387 */ /* 0x000fe80000100800 */
[----:B------:R1:W-:Y:S04]  /*71640*/  STL [R1+0x38ac], R144 ;  /* 0x0038ac9001007387 */ /* 0x0003e80000100800 */
[----:B------:R2:W-:Y:S04]  /*71650*/  STL [R1+0x38a8], R146 ;  /* 0x0038a89201007387 */ /* 0x0005e80000100800 */
[----:B------:R-:W-:Y:S01]  /*71660*/  STL.64 [R1+0x4e0], R156 ;  /* 0x0004e09c01007387 */ /* 0x000fe20000100a00 */
[----:B-1----:R-:W-:-:S03]  /*71670*/  IMAD.MOV.U32 R144, RZ, RZ, R140 ;  /* 0x000000ffff907224 */ /* 0x002fc600078e008c */
[----:B------:R-:W-:Y:S01]  /*71680*/  STL.64 [R1+0x4e8], R158 ;  /* 0x0004e89e01007387 */ /* 0x000fe20000100a00 */
[----:B--2---:R-:W-:-:S03]  /*71690*/  IMAD.MOV.U32 R146, RZ, RZ, R141 ;  /* 0x000000ffff927224 */ /* 0x004fc600078e008d */
[----:B------:R1:W-:Y:S02]  /*716a0*/  STL.64 [R1+0x4d8], R142 ;  /* 0x0004d88e01007387 */ /* 0x0003e40000100a00 */
[----:B-1----:R-:W-:Y:S02]  /*716b0*/  HMMA.1688.F32.TF32 R140, R148, R92, R168 ;  /* 0x0000005c948c723c */ /* 0x002fe400000810a8 */
[----:B------:R-:W-:Y:S04]  /*716c0*/  STL [R1+0x38bc], R144 ;  /* 0x0038bc9001007387 */ /* 0x000fe80000100800 */
[----:B------:R-:W-:-:S15]  /*716d0*/  STL [R1+0x38b8], R146 ;  /* 0x0038b89201007387 */ /* 0x000fde0000100800 */
[----:B------:R-:W-:-:S02]  /*716e0*/  NOP ;  /* 0x0000000000007918 */ /* 0x000fc40000000000 */
[----:B------:R1:W-:Y:S01]  /*716f0*/  STL.64 [R1+0x4c0], R140 ;  /* 0x0004c08c01007387 */ /* 0x0003e20000100a00 */
[----:B------:R-:W-:Y:S01]  /*71700*/  IMAD.MOV.U32 R145, RZ, RZ, R142 ;  /* 0x000000ffff917224 */ /* 0x000fe200078e008e */
[----:B------:R-:W-:Y:S02]  /*71710*/  MOV R147, R143 ;  /* 0x0000008f00937202 */ /* 0x000fe40000000f00 */
[----:B-1----:R-:W-:Y:S03]  /*71720*/  HMMA.1688.F32.TF32 R140, R148, R96, R164 ;  /* 0x00000060948c723c */ /* 0x002fe600000810a4 */
[----:B------:R-:W-:Y:S04]  /*71730*/  STL [R1+0x38c4], R147 ;  /* 0x0038c49301007387 */ /* 0x000fe80000100800 */
[----:B------:R-:W-:-:S15]  /*71740*/  STL [R1+0x38c0], R145 ;  /* 0x0038c09101007387 */ /* 0x000fde0000100800 */
[----:B------:R-:W-:-:S01]  /*71750*/  NOP ;  /* 0x0000000000007918 */ /* 0x000fc20000000000 */
[----:B------:R1:W-:Y:S01]  /*71760*/  STL.64 [R1+0x4b0], R140 ;  /* 0x0004b08c01007387 */ /* 0x0003e20000100a00 */
[----:B------:R-:W-:Y:S02]  /*71770*/  IMAD.MOV.U32 R144, RZ, RZ, R142 ;  /* 0x000000ffff907224 */ /* 0x000fe400078e008e */
[----:B------:R-:W-:Y:S01]  /*71780*/  IMAD.MOV.U32 R146, RZ, RZ, R143 ;  /* 0x000000ffff927224 */ /* 0x000fe200078e008f */
[----:B------:R-:W2:Y:S04]  /*71790*/  LDL.LU R188, [R1+0x490] ;  /* 0x0004900001bc7983 */ /* 0x000ea80000300800 */
[----:B------:R-:W2:Y:S01]  /*717a0*/  LDL.LU R189, [R1+0x494] ;  /* 0x0004940001bd7983 */ /* 0x000ea20000300800 */
[C---:B-1----:R-:W-:Y:S03]  /*717b0*/  HMMA.1688.F32.TF32 R140, R148.reuse, R100, R160 ;  /* 0x00000064948c723c */ /* 0x042fe600000810a0 */
[----:B------:R-:W2:Y:S04]  /*717c0*/  LDL.LU R190, [R1+0x498] ;  /* 0x0004980001be7983 */ /* 0x000ea80000300800 */
[----:B------:R-:W2:Y:S04]  /*717d0*/  LDL.LU R191, [R1+0x49c] ;  /* 0x00049c0001bf7983 */ /* 0x000ea80000300800 */
[----:B------:R-:W-:Y:S04]  /*717e0*/  STL [R1+0x38cc], R144 ;  /* 0x0038cc9001007387 */ /* 0x000fe80000100800 */
[----:B------:R-:W-:Y:S04]  /*717f0*/  STL [R1+0x38c8], R146 ;  /* 0x0038c89201007387 */ /* 0x000fe80000100800 */
[----:B------:R-:W3:Y:S04]  /*71800*/  LDL.LU R184, [R1+0x480] ;  /* 0x0004800001b87983 */ /* 0x000ee80000300800 */
[----:B------:R-:W-:Y:S04]  /*71810*/  STL.64 [R1+0x4a0], R140 ;  /* 0x0004a08c01007387 */ /* 0x000fe80000100a00 */
[----:B------:R2:W-:Y:S04]  /*71820*/  STL.64 [R1+0x4a8], R142 ;  /* 0x0004a88e01007387 */ /* 0x0005e80000100a00 */
        /* <DEDUP_REMOVED lines=28> */
[----:B------:R-:W-:-:S09]  /*719f0*/  NOP ;  /* 0x0000000000007918 */ /* 0x000fd20000000000 */
[----:B------:R-:W-:Y:S01]  /*71a00*/  IMAD.MOV.U32 R144, RZ, RZ, R140 ;  /* 0x000000ffff907224 */ /* 0x000fe200078e008c */
[----:B------:R-:W-:Y:S01]  /*71a10*/  MOV R145, R143 ;  /* 0x0000008f00917202 */ /* 0x000fe20000000f00 */
[----:B------:R-:W-:Y:S02]  /*71a20*/  IMAD.MOV.U32 R146, RZ, RZ, R141 ;  /* 0x000000ffff927224 */ /* 0x000fe400078e008d */
[----:B------:R-:W-:Y:S02]  /*71a30*/  IMAD.MOV.U32 R147, RZ, RZ, R142 ;  /* 0x000000ffff937224 */ /* 0x000fe400078e008e */
[----:B------:R1:W-:Y:S01]  /*71a40*/  STL [R1+0x38dc], R145 ;  /* 0x0038dc9101007387 */ /* 0x0003e20000100800 */
[C---:B----4-:R-:W-:Y:S03]  /*71a50*/  HMMA.1688.F32.TF32 R140, R148.reuse, R112, R176 ;  /* 0x00000070948c723c */ /* 0x050fe600000810b0 */
[----:B------:R2:W-:Y:S03]  /*71a60*/  STL [R1+0x38d8], R147 ;  /* 0x0038d89301007387 */ /* 0x0005e60000100800 */
[----:B---3--:R-:W-:Y:S01]  /*71a70*/  HMMA.1688.F32.TF32 R184, R148, R108, R184 ;  /* 0x0000006c94b8723c */ /* 0x008fe200000810b8 */
[----:B------:R3:W-:Y:S04]  /*71a80*/  STL [R1+0x38d4], R144 ;  /* 0x0038d49001007387 */ /* 0x0007e80000100800 */
[----:B------:R4:W-:-:S13]  /*71a90*/  STL [R1+0x38d0], R146 ;  /* 0x0038d09201007387 */ /* 0x0009da0000100800 */
[----:B-1----:R-:W-:Y:S02]  /*71aa0*/  IMAD.MOV.U32 R145, RZ, RZ, R140 ;  /* 0x000000ffff917224 */ /* 0x002fe400078e008c */
[----:B--2---:R-:W-:Y:S02]  /*71ab0*/  IMAD.MOV.U32 R147, RZ, RZ, R141 ;  /* 0x000000ffff937224 */ /* 0x004fe400078e008d */
[----:B---3--:R-:W-:Y:S02]  /*71ac0*/  IMAD.MOV.U32 R144, RZ, RZ, R142 ;  /* 0x000000ffff907224 */ /* 0x008fe400078e008e */
[----:B----4-:R-:W-:Y:S01]  /*71ad0*/  IMAD.MOV.U32 R146, RZ, RZ, R143 ;  /* 0x000000ffff927224 */ /* 0x010fe200078e008f */
[C---:B------:R-:W-:Y:S06]  /*71ae0*/  HMMA.1688.F32.TF32 R156, R148.reuse, R116, R156 ;  /* 0x00000074949c723c */ /* 0x040fec000008109c */
        /* <DEDUP_REMOVED lines=10> */
[----:B--2---:R-:W-:-:S03]  /*71b90*/  MOV R146, R141 ;  /* 0x0000008d00927202 */ /* 0x004fc60000000f00 */
[----:B------:R1:W-:Y:S02]  /*71ba0*/  STL.64 [R1+0x458], R142 ;  /* 0x0004588e01007387 */ /* 0x0003e40000100a00 */
[----:B-1----:R-:W-:Y:S02]  /*71bb0*/  HMMA.1688.F32.TF32 R140, R148, R124, R168 ;  /* 0x0000007c948c723c */ /* 0x002fe400000810a8 */
[----:B------:R-:W-:Y:S04]  /*71bc0*/  STL [R1+0x38f4], R144 ;  /* 0x0038f49001007387 */ /* 0x000fe80000100800 */
[----:B------:R-:W-:-:S15]  /*71bd0*/  STL [R1+0x38f0], R146 ;  /* 0x0038f09201007387 */ /* 0x000fde0000100800 */
[----:B------:R-:W-:-:S02]  /*71be0*/  NOP ;  /* 0x0000000000007918 */ /* 0x000fc40000000000 */
[----:B------:R1:W-:Y:S01]  /*71bf0*/  STL.64 [R1+0x440], R140 ;  /* 0x0004408c01007387 */ /* 0x0003e20000100a00 */
[----:B------:R-:W-:Y:S02]  /*71c00*/  IMAD.MOV.U32 R145, RZ, RZ, R142 ;  /* 0x000000ffff917224 */ /* 0x000fe400078e008e */
[----:B------:R-:W-:Y:S02]  /*71c10*/  IMAD.MOV.U32 R147, RZ, RZ, R143 ;  /* 0x000000ffff937224 */ /* 0x000fe400078e008f */
[----:B-1----:R-:W-:-:S15]  /*71c20*/  HMMA.1688.F32.TF32 R140, R148, R128, R164 ;  /* 0x00000080948c723c */ /* 0x002fde00000810a4 */
[----:B------:R-:W-:-:S08]  /*71c30*/  NOP ;  /* 0x0000000000007918 */ /* 0x000fd00000000000 */
[----:B------:R1:W-:Y:S01]  /*71c40*/  STL.64 [R1+0x430], R140 ;  /* 0x0004308c01007387 */ /* 0x0003e20000100a00 */
[----:B------:R-:W-:Y:S02]  /*71c50*/  IMAD.MOV.U32 R144, RZ, RZ, R142 ;  /* 0x000000ffff907224 */ /* 0x000fe400078e008e */
[----:B------:R-:W-:Y:S02]  /*71c60*/  IMAD.MOV.U32 R146, RZ, RZ, R143 ;  /* 0x000000ffff927224 */ /* 0x000fe400078e008f */
[----:B-1----:R-:W-:Y:S03]  /*71c70*/  HMMA.1688.F32.TF32 R140, R148, R132, R160 ;  /* 0x00000084948c723c */ /* 0x002fe600000810a0 */
[----:B------:R-:W-:Y:S04]  /*71c80*/  STL.64 [R1+0x3900], R146 ;  /* 0x0039009201007387 */ /* 0x000fe80000100a00 */
[----:B------:R-:W-:Y:S04]  /*71c90*/  STL.64 [R1+0x38f8], R144 ;  /* 0x0038f89001007387 */ /* 0x000fe80000100a00 */
[----:B------:R-:W2:-:S12]  /*71ca0*/  LDL.LU R164, [R1+0x2c0] ;  /* 0x0002c00001a47983 */ /* 0x000e980000300800 */
        /* <DEDUP_REMOVED lines=98> */
[----:B--2---:R-:W-:Y:S06]  /*722d0*/  HMMA.1688.F32.TF32 R208, R180, R56, R208 ;  /* 0x00000038b4d0723c */ /* 0x004fec00000810d0 */
[----:B---3--:R-:W-:Y:S01]  /*722e0*/  HMMA.1688.F32.TF32 R148, R148, R136, R228 ;  /* 0x000000889494723c */ /* 0x008fe200000810e4 */
[----:B------:R-:W2:Y:S04]  /*722f0*/  LDL.LU.64 R230, [R1+0x3c78] ;  /* 0x003c780001e67983 */ /* 0x000ea80000300a00 */
[----:B------:R-:W3:Y:S01]  /*72300*/  LDL.LU.64 R228, [R1+0x3c70] ;  /* 0x003c700001e47983 */ /* 0x000ee20000300a00 */
[C---:B------:R-:W-:Y:S06]  /*72310*/  HMMA.1688.F32.TF32 R156, R180.reuse, R12, R156 ;  /* 0x0000000cb49c723c */ /* 0x040fec000008109c */
[C---:B------:R-:W-:Y:S11]  /*72320*/  HMMA.1688.F32.TF32 R236, R180.reuse, R8, R236 ;  /* 0x00000008b4ec723c */ /* 0x040ff600000810ec */
[----:B------:R-:W-:Y:S01]  /*72330*/  STL [R1+0x3850], R149 ;  /* 0x0038509501007387 */ /* 0x000fe20000100800 */
[C---:B------:R-:W-:Y:S03]  /*72340*/  HMMA.1688.F32.TF32 R144, R180.reuse, R16, R144 ;  /* 0x00000010b490723c */ /* 0x040fe60000081090 */
[----:B------:R-:W-:Y:S04]  /*72350*/  STL [R1+0x384c], R150 ;  /* 0x00384c9601007387 */ /* 0x000fe80000100800 */
[----:B------:R-:W-:Y:S04]  /*72360*/  STL [R1+0x3848], R151 ;  /* 0x0038489701007387 */ /* 0x000fe80000100800 */
[----:B------:R-:W-:Y:S04]  /*72370*/  STL.64 [R1+0x410], R236 ;  /* 0x000410ec01007387 */ /* 0x000fe80000100a00 */
[----:B------:R1:W-:Y:S04]  /*72380*/  STL.64 [R1+0x418], R238 ;  /* 0x000418ee01007387 */ /* 0x0003e80000100a00 */
[----:B-1----:R-:W4:Y:S04]  /*72390*/  LDL.LU.64 R238, [R1+0x3c68] ;  /* 0x003c680001ee7983 */ /* 0x002f280000300a00 */
[----:B------:R-:W4:Y:S04]  /*723a0*/  LDL.LU.64 R236, [R1+0x3c60] ;  /* 0x003c600001ec7983 */ /* 0x000f280000300a00 */
[----:B------:R-:W-:Y:S04]  /*723b0*/  STL.64 [R1+0x400], R156 ;  /* 0x0004009c01007387 */ /* 0x000fe80000100a00 */
[----:B------:R1:W-:Y:S04]  /*723c0*/  STL.64 [R1+0x408], R158 ;  /* 0x0004089e01007387 */ /* 0x0003e80000100a00 */
[----:B-1----:R-:W2:Y:S04]  /*723d0*/  LDL.LU.64 R158, [R1+0x3c58] ;  /* 0x003c5800019e7983 */ /* 0x002ea80000300a00 */
[----:B------:R-:W3:Y:S04]  /*723e0*/  LDL.LU.64 R156, [R1+0x3c50] ;  /* 0x003c5000019c7983 */ /* 0x000ee80000300a00 */
        /* <DEDUP_REMOVED lines=8> */
[----:B------:R1:W-:Y:S02]  /*72470*/  STL.64 [R1+0x3d8], R142 ;  /* 0x0003d88e01007387 */ /* 0x0003e40000100a00 */
[C---:B-1----:R-:W-:Y:S06]  /*72480*/  HMMA.1688.F32.TF32 R144, R180.reuse, R36, R240 ;  /* 0x00000024b490723c */ /* 0x042fec00000810f0 */
[C---:B------:R-:W-:Y:S01]  /*72490*/  HMMA.1688.F32.TF32 R140, R180.reuse, R40, R224 ;  /* 0x00000028b48c723c */ /* 0x040fe200000810e0 */
[----:B------:R-:W-:Y:S04]  /*724a0*/  STL.64 [R1+0x3c0], R244 ;  /* 0x0003c0f401007387 */ /* 0x000fe80000100a00 */
[----:B------:R-:W-:Y:S01]  /*724b0*/  STL.64 [R1+0x3c8], R246 ;  /* 0x0003c8f601007387 */ /* 0x000fe20000100a00 */
[C---:B------:R-:W-:Y:S11]  /*724c0*/  HMMA.1688.F32.TF32 R220, R180.reuse, R44, R220 ;  /* 0x0000002cb4dc723c */ /* 0x040ff600000810dc */
[----:B------:R-:W-:Y:S04]  /*724d0*/  STL.64 [R1+0x3b0], R144 ;  /* 0x0003b09001007387 */ /* 0x000fe80000100a00 */
[----:B------:R1:W-:Y:S04]  /*724e0*/  STL.64 [R1+0x3b8], R146 ;  /* 0x0003b89201007387 */ /* 0x0003e80000100a00 */
[----:B------:R-:W-:Y:S04]  /*724f0*/  STL.64 [R1+0x3a0], R140 ;  /* 0x0003a08c01007387 */ /* 0x000fe80000100a00 */
[----:B------:R1:W-:Y:S02]  /*72500*/  STL.64 [R1+0x3a8], R142 ;  /* 0x0003a88e01007387 */ /* 0x0003e40000100a00 */
[C---:B-1----:R-:W-:Y:S06]  /*72510*/  HMMA.1688.F32.TF32 R144, R180.reuse, R48, R216 ;  /* 0x00000030b490723c */ /* 0x042fec00000810d8 */
[----:B------:R-:W-:Y:S01]  /*72520*/  HMMA.1688.F32.TF32 R140, R180, R52, R212 ;  /* 0x00000034b48c723c */ /* 0x000fe200000810d4 */
[----:B------:R-:W-:Y:S04]  /*72530*/  STL.64 [R1+0x390], R220 ;  /* 0x000390dc01007387 */ /* 0x000fe80000100a00 */
[----:B------:R-:W-:-:S12]  /*72540*/  STL.64 [R1+0x398], R222 ;  /* 0x000398de01007387 */ /* 0x000fd80000100a00 */
        /* <DEDUP_REMOVED lines=32> */
[----:B------:R1:W-:Y:S04]  /*72750*/  STL.64 [R1+0x2d0], R168 ;  /* 0x0002d0a801007387 */ /* 0x0003e80000100a00 */
[----:B------:R4:W-:Y:S04]  /*72760*/  STL.64 [R1+0x2d8], R170 ;  /* 0x0002d8aa01007387 */ /* 0x0009e80000100a00 */
[----:B------:R-:W4:Y:S08]  /*72770*/  LDL.LU R184, [R1+0x2a0] ;  /* 0x0002a00001b87983 */ /* 0x000f300000300800 */
[----:B------:R-:W-:Y:S04]  /*72780*/  STL.64 [R1+0x2c0], R144 ;  /* 0x0002c09001007387 */ /* 0x000fe80000100a00 */
[----:B------:R-:W-:Y:S04]  /*72790*/  STL.64 [R1+0x2c8], R146 ;  /* 0x0002c89201007387 */ /* 0x000fe80000100a00 */
[----:B------:R-:W-:Y:S04]  /*727a0*/  STL.64 [R1+0x2b0], R140 ;  /* 0x0002b08c01007387 */ /* 0x000fe80000100a00 */
[----:B------:R4:W-:Y:S04]  /*727b0*/  STL.64 [R1+0x2b8], R142 ;  /* 0x0002b88e01007387 */ /* 0x0009e80000100a00 */
[----:B------:R-:W4:Y:S04]  /*727c0*/  LDL.LU R185, [R1+0x2a4] ;  /* 0x0002a40001b97983 */ /* 0x000f280000300800 */
[----:B------:R-:W4:Y:S04]  /*727d0*/  LDL.LU R186, [R1+0x2a8] ;  /* 0x0002a80001ba7983 */ /* 0x000f280000300800 */
[----:B------:R-:W4:Y:S01]  /*727e0*/  LDL.LU R187, [R1+0x2ac] ;  /* 0x0002ac0001bb7983 */ /* 0x000f220000300800 */
[----:B---3--:R-:W-:Y:S01]  /*727f0*/  IMAD.MOV.U32 R195, RZ, RZ, R156 ;  /* 0x000000ffffc37224 */ /* 0x008fe200078e009c */
[----:B--2---:R-:W-:Y:S01]  /*72800*/  MOV R193, R158 ;  /* 0x0000009e00c17202 */ /* 0x004fe20000000f00 */
[----:B------:R-:W-:Y:S01]  /*72810*/  IMAD.MOV.U32 R194, RZ, RZ, R157 ;  /* 0x000000ffffc27224 */ /* 0x000fe200078e009d */
[----:B------:R-:W2:Y:S01]  /*72820*/  LDL.LU R156, [R1+0xff0] ;  /* 0x000ff000019c7983 */ /* 0x000ea20000300800 */
[----:B------:R-:W-:-:S03]  /*72830*/  IMAD.MOV.U32 R192, RZ, RZ, R159 ;  /* 0x000000ffffc07224 */ /* 0x000fc600078e009f */
        /* <DEDUP_REMOVED lines=27> */
[----:B------:R-:W-:-:S15]  /*729f0*/  HMMA.1688.F32.TF32 R140, R180, R104, R184 ;  /* 0x00000068b48c723c */ /* 0x000fde00000810b8 */
[----:B------:R-:W-:-:S08]  /*72a00*/  NOP ;  /* 0x0000000000007918 */ /* 0x000fd00000000000 */
[----:B------:R3:W-:Y:S04]  /*72a10*/  STL [R1+0x2ac], R143 ;  /* 0x0002ac8f01007387 */ /* 0x0007e80000100800 */
[----:B------:R-:W4:Y:S04]  /*72a20*/  LDL.LU R184, [R1+0xf80] ;  /* 0x000f800001b87983 */ /* 0x000f280000300800 */
[----:B------:R-:W4:Y:S04]  /*72a30*/  LDL.LU R185, [R1+0xf84] ;  /* 0x000f840001b97983 */ /* 0x000f280000300800 */
[----:B------:R-:W4:Y:S04]  /*72a40*/  LDL.LU R186, [R1+0xf88] ;  /* 0x000f880001ba7983 */ /* 0x000f280000300800 */
[----:B------:R-:W4:Y:S01]  /*72a50*/  LDL.LU R187, [R1+0xf8c] ;  /* 0x000f8c0001bb7983 */ /* 0x000f220000300800 */
[----:B------:R-:W-:Y:S01]  /*72a60*/  IMAD.MOV.U32 R149, RZ, RZ, R140 ;  /* 0x000000ffff957224 */ /* 0x000fe200078e008c */
[----:B--2---:R-:W-:Y:S01]  /*72a70*/  HMMA.1688.F32.TF32 R156, R180, R112, R156 ;  /* 0x00000070b49c723c */ /* 0x004fe2000008109c */
[----:B------:R-:W-:-:S02]  /*72a80*/  IMAD.MOV.U32 R150, RZ, RZ, R141 ;  /* 0x000000ffff967224 */ /* 0x000fc400078e008d */
[----:B------:R-:W-:-:S03]  /*72a90*/  IMAD.MOV.U32 R151, RZ, RZ, R142 ;  /* 0x000000ffff977224 */ /* 0x000fc600078e008e */
[C---:B---3--:R-:W-:Y:S06]  /*72aa0*/  HMMA.1688.F32.TF32 R140, R180.reuse, R108, R188 ;  /* 0x0000006cb48c723c */ /* 0x048fec00000810bc */
[C---:B------:R-:W-:Y:S06]  /*72ab0*/  HMMA.1688.F32.TF32 R160, R180.reuse, R116, R160 ;  /* 0x00000074b4a0723c */ /* 0x040fec00000810a0 */
[C---:B------:R-:W-:Y:S01]  /*72ac0*/  HMMA.1688.F32.TF32 R164, R180.reuse, R120, R164 ;  /* 0x00000078b4a4723c */ /* 0x040fe200000810a4 */
[----:B------:R-:W-:Y:S04]  /*72ad0*/  STL.64 [R1+0x3870], R150 ;  /* 0x0038709601007387 */ /* 0x000fe80000100a00 */
[----:B------:R-:W-:Y:S01]  /*72ae0*/  STL.64 [R1+0x3868], R148 ;  /* 0x0038689401007387 */ /* 0x000fe20000100a00 */
[C---:B----4-:R-:W-:Y:S03]  /*72af0*/  HMMA.1688.F32.TF32 R168, R180.reuse, R124, R168 ;  /* 0x0000007cb4a8723c */ /* 0x050fe600000810a8 */
[----:B------:R-:W-:Y:S04]  /*72b00*/  STL.64 [R1+0x3700], R158 ;  /* 0x0037009e01007387 */ /* 0x000fe80000100a00 */
[----:B------:R-:W-:Y:S01]  /*72b10*/  STL.64 [R1+0x110], R140 ;  /* 0x0001108c01007387 */ /* 0x000fe20000100a00 */
[C---:B------:R-:W-:Y:S03]  /*72b20*/  HMMA.1688.F32.TF32 R172, R180.reuse, R128, R172 ;  /* 0x00000080b4ac723c */ /* 0x040fe600000810ac */
[----:B------:R1:W-:Y:S04]  /*72b30*/  STL.64 [R1+0x118], R142 ;  /* 0x0001188e01007387 */ /* 0x0003e80000100a00 */
[----:B------:R-:W-:Y:S04]  /*72b40*/  STL.64 [R1+0x36f8], R156 ;  /* 0x0036f89c01007387 */ /* 0x000fe80000100a00 */
[----:B------:R-:W2:Y:S04]  /*72b50*/  LDL.LU R188, [R1+0xf70] ;  /* 0x000f700001bc7983 */ /* 0x000ea80000300800 */
[----:B------:R-:W2:Y:S01]  /*72b60*/  LDL.LU R189, [R1+0xf74] ;  /* 0x000f740001bd7983 */ /* 0x000ea20000300800 */
[C---:B------:R-:W-:Y:S03]  /*72b70*/  HMMA.1688.F32.TF32 R176, R180.reuse, R132, R176 ;  /* 0x00000084b4b0723c */ /* 0x040fe600000810b0 */
[----:B------:R-:W2:Y:S04]  /*72b80*/  LDL.LU R190, [R1+0xf78] ;  /* 0x000f780001be7983 */ /* 0x000ea80000300800 */
[----:B------:R-:W2:Y:S01]  /*72b90*/  LDL.LU R191, [R1+0xf7c] ;  /* 0x000f7c0001bf7983 */ /* 0x000ea20000300800 */
[----:B------:R-:W-:Y:S03]  /*72ba0*/  HMMA.1688.F32.TF32 R180, R180, R136, R192 ;  /* 0x00000088b4b4723c */ /* 0x000fe600000810c0 */
[----:B------:R-:W-:Y:S04]  /*72bb0*/  STL.64 [R1+0x3710], R162 ;  /* 0x003710a201007387 */ /* 0x000fe80000100a00 */
[----:B------:R3:W-:Y:S04]  /*72bc0*/  STL.64 [R1+0x3708], R160 ;  /* 0x003708a001007387 */ /* 0x0007e80000100a00 */
[----:B------:R-:W-:Y:S04]  /*72bd0*/  STL.64 [R1+0x3720], R166 ;  /* 0x003720a601007387 */ /* 0x000fe80000100a00 */
[----:B------:R-:W-:Y:S04]  /*72be0*/  STL.64 [R1+0x3718], R164 ;  /* 0x003718a401007387 */ /* 0x000fe80000100a00 */
[----:B------:R-:W-:Y:S04]  /*72bf0*/  STL.64 [R1+0x3730], R170 ;  /* 0x003730aa01007387 */ /* 0x000fe80000100a00 */
[----:B------:R4:W-:Y:S04]  /*72c00*/  STL.64 [R1+0x3728], R168 ;  /* 0x003728a801007387 */ /* 0x0009e80000100a00 */
[----:B------:R-:W-:Y:S04]  /*72c10*/  STL.64 [R1+0x3740], R174 ;  /* 0x003740ae01007387 */ /* 0x000fe80000100a00 */
[----:B------:R4:W-:Y:S04]  /*72c20*/  STL.64 [R1+0x3738], R172 ;  /* 0x003738ac01007387 */ /* 0x0009e80000100a00 */
[----:B------:R-:W-:Y:S04]  /*72c30*/  STL.64 [R1+0x3750], R178 ;  /* 0x003750b201007387 */ /* 0x000fe80000100a00 */
[----:B------:R-:W-:Y:S04]  /*72c40*/  STL.64 [R1+0x3748], R176 ;  /* 0x003748b001007387 */ /* 0x000fe80000100a00 */
[----:B------:R-:W3:Y:S04]  /*72c50*/  LDL.LU R192, [R1+0xf60] ;  /* 0x000f600001c07983 */ /* 0x000ee80000300800 */
[----:B------:R-:W3:Y:S04]  /*72c60*/  LDL.LU R193, [R1+0xf64] ;  /* 0x000f640001c17983 */ /* 0x000ee80000300800 */
[----:B------:R-:W3:Y:S04]  /*72c70*/  LDL.LU R194, [R1+0xf68] ;  /* 0x000f680001c27983 */ /* 0x000ee80000300800 */
[----:B------:R-:W3:Y:S04]  /*72c80*/  LDL.LU R195, [R1+0xf6c] ;  /* 0x000f6c0001c37983 */ /* 0x000ee80000300800 */
[----:B------:R-:W-:Y:S04]  /*72c90*/  STL.64 [R1+0x3760], R182 ;  /* 0x003760b601007387 */ /* 0x000fe80000100a00 */
[----:B------:R-:W-:Y:S04]  /*72ca0*/  STL.64 [R1+0x3758], R180 ;  /* 0x003758b401007387 */ /* 0x000fe80000100a00 */
        /* <DEDUP_REMOVED lines=28> */
[----:B--2---:R-:W-:-:S15]  /*72e70*/  HMMA.1688.F32.TF32 R188, R152, R12, R188 ;  /* 0x0000000c98bc723c */ /* 0x004fde00000810bc */
[----:B------:R-:W-:-:S08]  /*72e80*/  NOP ;  /* 0x0000000000007918 */ /* 0x000fd00000000000 */
[----:B------:R-:W-:Y:S01]  /*72e90*/  STL.64 [R1+0x3780], R190 ;  /* 0x003780be01007387 */ /* 0x000fe20000100a00 */
[C---:B---3--:R-:W-:Y:S03]  /*72ea0*/  HMMA.1688.F32.TF32 R192, R152.reuse, R16, R192 ;  /* 0x0000001098c0723c */ /* 0x048fe600000810c0 */
[----:B------:R-:W-:Y:S04]  /*72eb0*/  STL.64 [R1+0x3778], R188 ;  /* 0x003778bc01007387 */ /* 0x000fe80000100a00 */
[----:B------:R-:W2:Y:S04]  /*72ec0*/  LDL.LU R220, [R1+0xef0] ;  /* 0x000ef00001dc7983 */ /* 0x000ea80000300800 */
[----:B------:R-:W2:Y:S04]  /*72ed0*/  LDL.LU R221, [R1+0xef4] ;  /* 0x000ef40001dd7983 */ /* 0x000ea80000300800 */
[----:B------:R-:W2:Y:S04]  /*72ee0*/  LDL.LU R222, [R1+0xef8] ;  /* 0x000ef80001de7983 */ /* 0x000ea80000300800 */
[----:B------:R-:W2:Y:S01]  /*72ef0*/  LDL.LU R223, [R1+0xefc] ;  /* 0x000efc0001df7983 */ /* 0x000ea20000300800 */
[C---:B----4-:R-:W-:Y:S03]  /*72f00*/  HMMA.1688.F32.TF32 R196, R152.reuse, R20, R196 ;  /* 0x0000001498c4723c */ /* 0x050fe600000810c4 */
[----:B------:R-:W-:Y:S03]  /*72f10*/  STL.64 [R1+0x3790], R194 ;  /* 0x003790c201007387 */ /* 0x000fe60000100a00 */
[----:B------:R-:W-:Y:S01]  /*72f20*/  HMMA.1688.F32.TF32 R200, R152, R28, R200 ;  /* 0x0000001c98c8723c */ /* 0x000fe200000810c8 */
[----:B------:R-:W-:-:S15]  /*72f30*/  STL.64 [R1+0x3788], R192 ;  /* 0x003788c001007387 */ /* 0x000fde0000100a00 */
[----:B------:R-:W-:-:S01]  /*72f40*/  NOP ;  /* 0x0000000000007918 */ /* 0x000fc20000000000 */
[----:B------:R-:W-:Y:S04]  /*72f50*/  STL.64 [R1+0x37a0], R198 ;  /* 0x0037a0c601007387 */ /* 0x000fe80000100a00 */
[----:B------:R-:W-:Y:S04]  /*72f60*/  STL.64 [R1+0x3798], R196 ;  /* 0x003798c401007387 */ /* 0x000fe80000100a00 */
[----:B------:R-:W3:Y:S04]  /*72f70*/  LDL.LU R224, [R1+0xee0] ;  /* 0x000ee00001e07983 */ /* 0x000ee80000300800 */
[----:B------:R-:W3:Y:S04]  /*72f80*/  LDL.LU R225, [R1+0xee4] ;  /* 0x000ee40001e17983 */ /* 0x000ee80000300800 */
[----:B------:R-:W3:Y:S04]  /*72f90*/  LDL.LU R226, [R1+0xee8] ;  /* 0x000ee80001e27983 */ /* 0x000ee80000300800 */
[----:B------:R-:W3:Y:S04]  /*72fa0*/  LDL.LU R227, [R1+0xeec] ;  /* 0x000eec0001e37983 */ /* 0x000ee80000300800 */
[----:B------:R-:W-:Y:S04]  /*72fb0*/  STL.64 [R1+0x37b0], R202 ;  /* 0x0037b0ca01007387 */ /* 0x000fe80000100a00 */
[----:B------:R-:W-:Y:S01]  /*72fc0*/  STL.64 [R1+0x37a8], R200 ;  /* 0x0037a8c801007387 */ /* 0x000fe20000100a00 */
[----:B------:R-:W-:Y:S01]  /*72fd0*/  MOV R244, R233 ;  /* 0x000000e900f47202 */ /* 0x000fe20000000f00 */
[----:B------:R-:W-:-:S02]  /*72fe0*/  IMAD.MOV.U32 R245, RZ, RZ, R228 ;  /* 0x000000fffff57224 */ /* 0x000fc400078e00e4 */
[----:B------:R-:W-:Y:S02]  /*72ff0*/  IMAD.MOV.U32 R246, RZ, RZ, R229 ;  /* 0x000000fffff67224 */ /* 0x000fe400078e00e5 */
[----:B------:R-:W-:Y:S02]  /*73000*/  IMAD.MOV.U32 R247, RZ, RZ, R230 ;  /* 0x000000fffff77224 */ /* 0x000fe400078e00e6 */
[----:B------:R-:W-:Y:S01]  /*73010*/  IMAD.MOV.U32 R240, RZ, RZ, R231 ;  /* 0x000000fffff07224 */ /* 0x000fe200078e00e7 */
[----:B------:R-:W-:Y:S01]  /*73020*/  MOV R242, R235 ;  /* 0x000000eb00f27202 */ /* 0x000fe20000000f00 */
[----:B------:R-:W-:Y:S01]  /*73030*/  IMAD.MOV.U32 R241, RZ, RZ, R234 ;  /* 0x000000fffff17224 */ /* 0x000fe200078e00ea */
[C---:B------:R-:W-:Y:S06]  /*73040*/  HMMA.1688.F32.TF32 R204, R152.reuse, R32, R204 ;  /* 0x0000002098cc723c */ /* 0x040fec00000810cc */
[C---:B------:R-:W-:Y:S06]  /*73050*/  HMMA.1688.F32.TF32 R208, R152.reuse, R36, R208 ;  /* 0x0000002498d0723c */ /* 0x040fec00000810d0 */
[C---:B------:R-:W-:Y:S11]  /*73060*/  HMMA.1688.F32.TF32 R212, R152.reuse, R40, R212 ;  /* 0x0000002898d4723c */ /* 0x040ff600000810d4 */
[----:B------:R-:W-:Y:S01]  /*73070*/  STL.64 [R1+0x37c0], R206 ;  /* 0x0037c0ce01007387 */ /* 0x000fe20000100a00 */
[C---:B------:R-:W-:Y:S03]  /*73080*/  HMMA.1688.F32.TF32 R216, R152.reuse, R44, R216 ;  /* 0x0000002c98d8723c */ /* 0x040fe600000810d8 */
[----:B------:R-:W-:Y:S04]  /*73090*/  STL.64 [R1+0x37b8], R204 ;  /* 0x0037b8cc01007387 */ /* 0x000fe80000100a00 */
[----:B------:R-:W1:Y:S04]  /*730a0*/  LDL.LU R248, [R1+0xed0] ;  /* 0x000ed00001f87983 */ /* 0x000e680000300800 */
[----:B------:R-:W1:Y:S04]  /*730b0*/  LDL.LU R249, [R1+0xed4] ;  /* 0x000ed40001f97983 */ /* 0x000e680000300800 */
[----:B------:R-:W1:Y:S04]  /*730c0*/  LDL.LU R250, [R1+0xed8] ;  /* 0x000ed80001fa7983 */ /* 0x000e680000300800 */
[----:B------:R-:W1:Y:S04]  /*730d0*/  LDL.LU R251, [R1+0xedc] ;  /* 0x000edc0001fb7983 */ /* 0x000e680000300800 */
[----:B------:R-:W-:Y:S04]  /*730e0*/  STL.64 [R1+0x37d0], R210 ;  /* 0x0037d0d201007387 */ /* 0x000fe80000100a00 */
[----:B------:R-:W-:Y:S04]  /*730f0*/  STL.64 [R1+0x37c8], R208 ;  /* 0x0037c8d001007387 */ /* 0x000fe80000100a00 */
[----:B------:R-:W-:Y:S04]  /*73100*/  STL.64 [R1+0x37e0], R214 ;  /* 0x0037e0d601007387 */ /* 0x000fe80000100a00 */
[----:B------:R-:W-:Y:S04]  /*73110*/  STL.64 [R1+0x37d8], R212 ;  /* 0x0037d8d401007387 */ /* 0x000fe80000100a00 */
[----:B------:R-:W-:Y:S04]  /*73120*/  STL [R1+0x36e4], R216 ;  /* 0x0036e4d801007387 */ /* 0x000fe80000100800 */
[----:B------:R4:W-:Y:S04]  /*73130*/  STL [R1+0x36e0], R217 ;  /* 0x0036e0d901007387 */ /* 0x0009e80000100800 */
[----:B------:R-:W-:Y:S04]  /*73140*/  STL [R1+0x36dc], R218 ;  /* 0x0036dcda01007387 */ /* 0x000fe80000100800 */
[----:B------:R4:W-:Y:S04]  /*73150*/  STL [R1+0x36d8], R219 ;  /* 0x0036d8db01007387 */ /* 0x0009e80000100800 */
        /* <DEDUP_REMOVED lines=9> */
[----:B------:R-:W-:-:S02]  /*731f0*/  NOP ;  /* 0x0000000000007918 */ /* 0x000fc40000000000 */
[----:B------:R2:W-:Y:S04]  /*73200*/  STL [R1+0x36f0], R221 ;  /* 0x0036f0dd01007387 */ /* 0x0005e80000100800 */
[----:B------:R3:W-:Y:S04]  /*73210*/  STL [R1+0x36ec], R222 ;  /* 0x0036ecde01007387 */ /* 0x0007e80000100800 */
[----:B------:R3:W-:Y:S04]  /*73220*/  STL [R1+0x36e8], R223 ;  /* 0x0036e8df01007387 */ /* 0x0007e80000100800 */
[----:B------:R-:W-:Y:S04]  /*73230*/  STL.64 [R1+0x37f0], R226 ;  /* 0x0037f0e201007387 */ /* 0x000fe80000100a00 */
[----:B------:R-:W-:Y:S01]  /*73240*/  STL.64 [R1+0x37e8], R224 ;  /* 0x0037e8e001007387 */ /* 0x000fe20000100a00 */
[----:B------:R-:W-:Y:S01]  /*73250*/  IMAD.MOV.U32 R243, RZ, RZ, R252 ;  /* 0x000000fffff37224 */ /* 0x000fe200078e00fc */
[C---:B-1----:R-:W-:Y:S06]  /*73260*/  HMMA.1688.F32.TF32 R140, R152.reuse, R64, R248 ;  /* 0x00000040988c723c */ /* 0x042fec00000810f8 */
[C---:B----4-:R-:W-:Y:S06]  /*73270*/  HMMA.1688.F32.TF32 R228, R152.reuse, R56, R228 ;  /* 0x0000003898e4723c */ /* 0x050fec00000810e4 */
[----:B------:R-:W-:-:S15]  /*73280*/  HMMA.1688.F32.TF32 R232, R152, R60, R232 ;  /* 0x0000003c98e8723c */ /* 0x000fde00000810e8 */
[----:B------:R-:W-:-:S02]  /*73290*/  NOP ;  /* 0x0000000000007918 */ /* 0x000fc40000000000 */
[----:B------:R-:W-:Y:S04]  /*732a0*/  STL.64 [R1+0x3800], R230 ;  /* 0x003800e601007387 */ /* 0x000fe80000100a00 */
[----:B------:R-:W-:Y:S04]  /*732b0*/  STL.64 [R1+0x37f8], R228 ;  /* 0x0037f8e401007387 */ /* 0x000fe80000100a00 */
        /* <DEDUP_REMOVED lines=35> */
[----:B------:R-:W-:Y:S01]  /*734f0*/  MOV R13, R140 ;  /* 0x0000008c000d7202 */ /* 0x000fe20000000f00 */
[----:B------:R-:W-:-:S02]  /*73500*/  IMAD.MOV.U32 R12, RZ, RZ, R141 ;  /* 0x000000ffff0c7224 */ /* 0x000fc400078e008d */
[----:B------:R-:W-:Y:S01]  /*73510*/  IMAD.MOV.U32 R9, RZ, RZ, R142 ;  /* 0x000000ffff097224 */ /* 0x000fe200078e008e */
[----:B------:R-:W-:Y:S01]  /*73520*/  LDS R236, [R2+UR7+0x45000] ;  /* 0x0450000702ec7984 */ /* 0x000fe20008000800 */
        /* <DEDUP_REMOVED lines=34> */
[----:B---3--:R-:W-:Y:S01]  /*73750*/  IMAD.MOV.U32 R222, RZ, RZ, R141 ;  /* 0x000000ffffde7224 */ /* 0x008fe200078e008d */
[----:B------:R-:W-:Y:S01]  /*73760*/  MOV R141, R5 ;  /* 0x00000005008d7202 */ /* 0x000fe20000000f00 */
[----:B------:R-:W-:Y:S01]  /*73770*/  IMAD.MOV.U32 R223, RZ, RZ, R142 ;  /* 0x000000ffffdf7224 */ /* 0x000fe200078e008e */
[----:B------:R-:W-:Y:S01]  /*73780*/  LDS R237, [R6+UR7+0x45000] ;  /* 0x0450000706ed7984 */ /* 0x000fe20008000800 */
[----:B------:R-:W-:Y:S02]  /*73790*/  IMAD.MOV.U32 R216, RZ, RZ, R143 ;  /* 0x000000ffffd87224 */ /* 0x000fe400078e008f */
[----:B------:R-:W-:Y:S01]  /*737a0*/  IMAD.MOV.U32 R142, RZ, RZ, R4 ;  /* 0x000000ffff8e7224 */ /* 0x000fe200078e0004 */
[----:B------:R-:W1:Y:S01]  /*737b0*/  LDS R239, [R6+UR7+0x45800] ;  /* 0x0458000706ef7984 */ /* 0x000e620008000800 */
[----:B------:R-:W-:-:S03]  /*737c0*/  IMAD.MOV.U32 R143, RZ, RZ, R0 ;  /* 0x000000ffff8f7224 */ /* 0x000fc600078e0000 */
[----:B------:R-:W-:Y:S04]  /*737d0*/  STL.64 [R1+0x3830], R218 ;  /* 0x003830da01007387 */ /* 0x000fe80000100a00 */
[----:B------:R-:W-:Y:S04]  /*737e0*/  STL.64 [R1+0x3828], R216 ;  /* 0x003828d801007387 */ /* 0x000fe80000100a00 */
[----:B------:R-:W-:Y:S04]  /*737f0*/  STL.64 [R1+0x3820], R222 ;  /* 0x003820de01007387 */ /* 0x000fe80000100a00 */
[----:B------:R-:W-:Y:S01]  /*73800*/  STL.64 [R1+0x3818], R220 ;  /* 0x003818dc01007387 */ /* 0x000fe20000100a00 */
[----:B----4-:R-:W-:-:S15]  /*73810*/  HMMA.1688.F32.TF32 R184, R152, R80, R184 ;  /* 0x0000005098b8723c */ /* 0x010fde00000810b8 */
[----:B------:R-:W-:-:S09]  /*73820*/  NOP ;  /* 0x0000000000007918 */ /* 0x000fd20000000000 */
[----:B------:R-:W-:Y:S01]  /*73830*/  IMAD.MOV.U32 R5, RZ, RZ, R184 ;  /* 0x000000ffff057224 */ /* 0x000fe200078e00b8 */
[----:B------:R-:W-:Y:S01]  /*73840*/  MOV R0, R187 ;  /* 0x000000bb00007202 */ /* 0x000fe20000000f00 */
[----:B------:R-:W-:Y:S02]  /*73850*/  IMAD.MOV.U32 R4, RZ, RZ, R185 ;  /* 0x000000ffff047224 */ /* 0x000fe400078e00b9 */
[----:B------:R-:W-:Y:S02]  /*73860*/  IMAD.MOV.U32 R3, RZ, RZ, R186 ;  /* 0x000000ffff037224 */ /* 0x000fe400078e00ba */
[C---:B------:R-:W-:Y:S01]  /*73870*/  HMMA.1688.F32.TF32 R184, R152.reuse, R84, R244 ;  /* 0x0000005498b8723c */ /* 0x040fe200000810f4 */
[----:B------:R-:W1:Y:S05]  /*73880*/  LDL.LU R244, [R1+0xd20] ;  /* 0x000d200001f47983 */ /* 0x000e6a0000300800 */
[C---:B------:R-:W-:Y:S06]  /*73890*/  HMMA.1688.F32.TF32 R176, R152.reuse, R92, R176 ;  /* 0x0000005c98b0723c */ /* 0x040fec00000810b0 */
[C---:B------:R-:W-:Y:S11]  /*738a0*/  HMMA.1688.F32.TF32 R180, R152.reuse, R88, R180 ;  /* 0x0000005898b4723c */ /* 0x040ff600000810b4 */
[----:B------:R-:W-:Y:S04]  /*738b0*/  STL.64 [R1+0xdc0], R184 ;  /* 0x000dc0b801007387 */ /* 0x000fe80000100a00 */
[----:B------:R-:W-:Y:S01]  /*738c0*/  STL.64 [R1+0xdc8], R186 ;  /* 0x000dc8ba01007387 */ /* 0x000fe20000100a00 */
[C---:B------:R-:W-:Y:S03]  /*738d0*/  HMMA.1688.F32.TF32 R172, R152.reuse, R96, R172 ;  /* 0x0000006098ac723c */ /* 0x040fe600000810ac */
[----:B------:R-:W1:Y:S04]  /*738e0*/  LDL.LU R245, [R1+0xd24] ;  /* 0x000d240001f57983 */ /* 0x000e680000300800 */
[----:B------:R-:W1:Y:S01]  /*738f0*/  LDL.LU R246, [R1+0xd28] ;  /* 0x000d280001f67983 */ /* 0x000e620000300800 */
[C---:B------:R-:W-:Y:S03]  /*73900*/  HMMA.1688.F32.TF32 R168, R152.reuse, R100, R168 ;  /* 0x0000006498a8723c */ /* 0x040fe600000810a8 */
[----:B------:R-:W1:Y:S04]  /*73910*/  LDL.LU R247, [R1+0xd2c] ;  /* 0x000d2c0001f77983 */ /* 0x000e680000300800 */
[----:B------:R-:W-:Y:S04]  /*73920*/  STL.64 [R1+0xde0], R180 ;  /* 0x000de0b401007387 */ /* 0x000fe80000100a00 */
[----:B------:R-:W-:Y:S04]  /*73930*/  STL.64 [R1+0xde8], R182 ;  /* 0x000de8b601007387 */ /* 0x000fe80000100a00 */
[----:B------:R-:W-:Y:S04]  /*73940*/  STL.64 [R1+0xe00], R176 ;  /* 0x000e00b001007387 */ /* 0x000fe80000100a00 */
[----:B------:R-:W-:Y:S04]  /*73950*/  STL.64 [R1+0xe08], R178 ;  /* 0x000e08b201007387 */ /* 0x000fe80000100a00 */
[----:B------:R3:W-:Y:S02]  /*73960*/  STL.64 [R1+0x39f8], R102 ;  /* 0x0039f86601007387 */ /* 0x0007e40000100a00 */
[C---:B---3--:R-:W-:Y:S02]  /*73970*/  HMMA.1688.F32.TF32 R100, R152.reuse, R104, R164 ;  /* 0x000000689864723c */ /* 0x048fe400000810a4 */
[----:B------:R-:W-:Y:S04]  /*73980*/  STL.64 [R1+0xe10], R172 ;  /* 0x000e10ac01007387 */ /* 0x000fe80000100a00 */
[----:B------:R-:W-:Y:S04]  /*73990*/  STL.64 [R1+0xe18], R174 ;  /* 0x000e18ae01007387 */ /* 0x000fe80000100a00 */
[----:B------:R-:W-:Y:S04]  /*739a0*/  STL.64 [R1+0xe70], R168 ;  /* 0x000e70a801007387 */ /* 0x000fe80000100a00 */
[----:B------:R-:W-:Y:S04]  /*739b0*/  STL.64 [R1+0xe78], R170 ;  /* 0x000e78aa01007387 */ /* 0x000fe80000100a00 */
[----:B------:R3:W-:Y:S05]  /*739c0*/  STL.64 [R1+0x3a00], R106 ;  /* 0x003a006a01007387 */ /* 0x0007ea0000100a00 */
[----:B------:R-:W-:Y:S04]  /*739d0*/  STL.64 [R1+0xe40], R100 ;  /* 0x000e406401007387 */ /* 0x000fe80000100a00 */
[----:B------:R4:W-:Y:S01]  /*739e0*/  STL.64 [R1+0xe48], R102 ;  /* 0x000e486601007387 */ /* 0x0009e20000100a00 */
[C---:B---3--:R-:W-:Y:S06]  /*739f0*/  HMMA.1688.F32.TF32 R104, R152.reuse, R108, R160 ;  /* 0x0000006c9868723c */ /* 0x048fec00000810a0 */
[----:B----4-:R-:W-:Y:S07]  /*73a00*/  HMMA.1688.F32.TF32 R100, R152, R112, R240 ;  /* 0x000000709864723c */ /* 0x010fee00000810f0 */
[----:B------:R-:W-:-:S10]  /*73a10*/  IMAD.MOV.U32 R240, RZ, RZ, R26 ;  /* 0x000000fffff07224 */ /* 0x000fd400078e001a */
[----:B------:R-:W-:Y:S04]  /*73a20*/  STL.64 [R1+0xe30], R104 ;  /* 0x000e306801007387 */ /* 0x000fe80000100a00 */
[----:B------:R-:W-:Y:S04]  /*73a30*/  STL.64 [R1+0xe38], R106 ;  /* 0x000e386a01007387 */ /* 0x000fe80000100a00 */
[----:B------:R-:W3:Y:S04]  /*73a40*/  LDL.LU R26, [R1+0x3c2c] ;  /* 0x003c2c00011a7983 */ /* 0x000ee80000300800 */
[----:B------:R-:W-:Y:S04]  /*73a50*/  STL.64 [R1+0xe20], R100 ;  /* 0x000e206401007387 */ /* 0x000fe80000100a00 */
[----:B------:R4:W-:Y:S02]  /*73a60*/  STL.64 [R1+0xe28], R102 ;  /* 0x000e286601007387 */ /* 0x0009e40000100a00 */
[----:B----4-:R-:W-:Y:S01]  /*73a70*/  HMMA.1688.F32.TF32 R100, R152, R116, R156 ;  /* 0x000000749864723c */ /* 0x010fe2000008109c */
[----:B------:R-:W-:-:S02]  /*73a80*/  IMAD.MOV.U32 R241, RZ, RZ, R27 ;  /* 0x000000fffff17224 */ /* 0x000fc400078e001b */
[----:B------:R-:W3:Y:S01]  /*73a90*/  LDL.LU R27, [R1+0x3c28] ;  /* 0x003c2800011b7983 */ /* 0x000ee20000300800 */
[----:B------:R-:W-:Y:S02]  /*73aa0*/  IMAD.MOV.U32 R242, RZ, RZ, R10 ;  /* 0x000000fffff27224 */ /* 0x000fe400078e000a */
[----:B------:R-:W-:Y:S01]  /*73ab0*/  IMAD.MOV.U32 R243, RZ, RZ, R11 ;  /* 0x000000fffff37224 */ /* 0x000fe200078e000b */
[----:B------:R-:W1:Y:S01]  /*73ac0*/  LDL.LU R10, [R1+0x3c24] ;  /* 0x003c2400010a7983 */ /* 0x000e620000300800 */
[C---:B------:R-:W-:Y:S03]  /*73ad0*/  HMMA.1688.F32.TF32 R148, R152.reuse, R120, R148 ;  /* 0x000000789894723c */ /* 0x040fe60000081094 */
[----:B------:R-:W1:Y:S03]  /*73ae0*/  LDL.LU R11, [R1+0x3c20] ;  /* 0x003c2000010b7983 */ /* 0x000e660000300800 */
[C---:B------:R-:W-:Y:S09]  /*73af0*/  HMMA.1688.F32.TF32 R104, R152.reuse, R124, R144 ;  /* 0x0000007c9868723c */ /* 0x040ff20000081090 */
[----:B------:R-:W-:Y:S04]  /*73b00*/  STL.64 [R1+0xdf0], R100 ;  /* 0x000df06401007387 */ /* 0x000fe80000100a00 */
[----:B------:R2:W-:Y:S02]  /*73b10*/  STL.64 [R1+0xdf8], R102 ;  /* 0x000df86601007387 */ /* 0x0005e40000100a00 */
[----:B--2---:R-:W-:Y:S02]  /*73b20*/  HMMA.1688.F32.TF32 R100, R152, R128, R140 ;  /* 0x000000809864723c */ /* 0x004fe4000008108c */
[----:B------:R-:W-:Y:S04]  /*73b30*/  STL.64 [R1+0xdd0], R148 ;  /* 0x000dd09401007387 */ /* 0x000fe80000100a00 */
[----:B------:R-:W-:Y:S04]  /*73b40*/  STL.64 [R1+0xdd8], R150 ;  /* 0x000dd89601007387 */ /* 0x000fe80000100a00 */
[----:B------:R-:W-:Y:S04]  /*73b50*/  STL.64 [R1+0xdb0], R104 ;  /* 0x000db06801007387 */ /* 0x000fe80000100a00 */
[----:B------:R-:W-:Y:S09]  /*73b60*/  STL.64 [R1+0xdb8], R106 ;  /* 0x000db86a01007387 */ /* 0x000ff20000100a00 */
[----:B------:R2:W-:Y:S01]  /*73b70*/  STL.64 [R1+0xd50], R100 ;  /* 0x000d506401007387 */ /* 0x0005e20000100a00 */
[----:B------:R-:W-:Y:S01]  /*73b80*/  IMAD.MOV.U32 R117, RZ, RZ, R102 ;  /* 0x000000ffff757224 */ /* 0x000fe200078e0066 */
[----:B------:R-:W-:-:S02]  /*73b90*/  MOV R116, R103 ;  /* 0x0000006700747202 */ /* 0x000fc40000000f00 */
[----:B--2---:R-:W-:Y:S01]  /*73ba0*/  HMMA.1688.F32.TF32 R100, R152, R132, R248 ;  /* 0x000000849864723c */ /* 0x004fe200000810f8 */
[----:B------:R-:W-:Y:S02]  /*73bb0*/  IMAD.MOV.U32 R161, RZ, RZ, R14 ;  /* 0x000000ffffa17224 */ /* 0x000fe400078e000e */
[----:B------:R-:W-:-:S15]  /*73bc0*/  IMAD.MOV.U32 R162, RZ, RZ, R15 ;  /* 0x000000ffffa27224 */ /* 0x000fde00078e000f */
[----:B------:R-:W-:-:S05]  /*73bd0*/  NOP ;  /* 0x0000000000007918 */ /* 0x000fca0000000000 */
[----:B------:R-:W-:Y:S04]  /*73be0*/  STL.64 [R1+0xd40], R100 ;  /* 0x000d406401007387 */ /* 0x000fe80000100a00 */
[----:B------:R1:W-:Y:S04]  /*73bf0*/  STL.64 [R1+0xd48], R102 ;  /* 0x000d486601007387 */ /* 0x0003e80000100a00 */
[----:B------:R-:W2:Y:S04]  /*73c00*/  LDL.LU R160, [R1+0xd00] ;  /* 0x000d000001a07983 */ /* 0x000ea80000300800 */
        /* <DEDUP_REMOVED lines=11> */
[----:B------:R-:W-:-:S03]  /*73cc0*/  IMAD.MOV.U32 R140, RZ, RZ, R50 ;  /* 0x000000ffff8c7224 */ /* 0x000fc600078e0032 */
[----:B------:R-:W2:Y:S01]  /*73cd0*/  LDL.LU R144, [R1+0xcd0] ;  /* 0x000cd00001907983 */ /* 0x000ea20000300800 */
[----:B------:R-:W-:-:S03]  /*73ce0*/  IMAD.MOV.U32 R141, RZ, RZ, R51 ;  /* 0x000000ffff8d7224 */ /* 0x000fc600078e0033 */
[----:B------:R-:W2:Y:S01]  /*73cf0*/  LDL.LU R145, [R1+0xcd4] ;  /* 0x000cd40001917983 */ /* 0x000ea20000300800 */
[----:B------:R-:W-:-:S03]  /*73d00*/  IMAD.MOV.U32 R142, RZ, RZ, R46 ;  /* 0x000000ffff8e7224 */ /* 0x000fc600078e002e */
[----:B------:R-:W2:Y:S01]  /*73d10*/  LDL.LU R146, [R1+0xcd8] ;  /* 0x000cd80001927983 */ /* 0x000ea20000300800 */
[----:B------:R-:W-:-:S03]  /*73d20*/  MOV R143, R47 ;  /* 0x0000002f008f7202 */ /* 0x000fc60000000f00 */
[----:B------:R-:W2:Y:S01]  /*73d30*/  LDL.LU R147, [R1+0xcdc] ;  /* 0x000cdc0001937983 */ /* 0x000ea20000300800 */
[----:B------:R-:W-:-:S03]  /*73d40*/  IMAD.MOV.U32 R248, RZ, RZ, R42 ;  /* 0x000000fffff87224 */ /* 0x000fc600078e002a */
[----:B------:R-:W2:Y:S01]  /*73d50*/  LDL.LU R50, [R1+0x3c14] ;  /* 0x003c140001327983 */ /* 0x000ea20000300800 */
[----:B------:R-:W-:-:S03]  /*73d60*/  IMAD.MOV.U32 R249, RZ, RZ, R43 ;  /* 0x000000fffff97224 */ /* 0x000fc600078e002b */
        /* <DEDUP_REMOVED lines=8> */
[----:B------:R-:W2:Y:S01]  /*73df0*/  LDL.LU R39, [R1+0x3bf8] ;  /* 0x003bf80001277983 */ /* 0x000ea20000300800 */
[----:B---3--:R-:W-:Y:S06]  /*73e00*/  HMMA.1688.F32.TF32 R24, R152, R136, R24 ;  /* 0x000000889818723c */ /* 0x008fec0000081018 */
[----:B-1----:R-:W-:-:S15]  /*73e10*/  HMMA.1688.F32.TF32 R100, R236, R10, R244 ;  /* 0x0000000aec64723c */ /* 0x002fde00000810f4 */
[----:B------:R-:W-:-:S03]  /*73e20*/  NOP ;  /* 0x0000000000007918 */ /* 0x000fc60000000000 */
[----:B------:R-:W-:Y:S02]  /*73e30*/  IMAD.MOV.U32 R96, RZ, RZ, R24 ;  /* 0x000000ffff607224 */ /* 0x000fe400078e0018 */
[----:B------:R-:W-:Y:S01]  /*73e40*/  IMAD.MOV.U32 R92, RZ, RZ, R26 ;  /* 0x000000ffff5c7224 */ /* 0x000fe200078e001a */
[----:B------:R-:W-:Y:S04]  /*73e50*/  LDS R24, [R7+UR7+0x45000] ;  /* 0x0450000707187984 */ /* 0x000fe80008000800 */
[----:B------:R1:W-:Y:S01]  /*73e60*/  LDS R26, [R7+UR7+0x45800] ;  /* 0x04580007071a7984 */ /* 0x0003e20008000800 */
[----:B------:R-:W-:Y:S01]  /*73e70*/  IMAD.MOV.U32 R88, RZ, RZ, R100 ;  /* 0x000000ffff587224 */ /* 0x000fe200078e0064 */
[----:B------:R-:W-:Y:S01]  /*73e80*/  MOV R85, R101 ;  /* 0x0000006500557202 */ /* 0x000fe20000000f00 */
[----:B------:R-:W-:-:S02]  /*73e90*/  IMAD.MOV.U32 R84, RZ, RZ, R102 ;  /* 0x000000ffff547224 */ /* 0x000fc400078e0066 */
[----:B-1----:R-:W-:Y:S02]  /*73ea0*/  IMAD.MOV.U32 R7, RZ, RZ, R103 ;  /* 0x000000ffff077224 */ /* 0x002fe400078e0067 */
[----:B------:R-:W-:Y:S02]  /*73eb0*/  IMAD.MOV.U32 R244, RZ, RZ, R23 ;  /* 0x000000fffff47224 */ /* 0x000fe400078e0017 */
[----:B------:R-:W-:Y:S01]  /*73ec0*/  IMAD.MOV.U32 R245, RZ, RZ, R35 ;  /* 0x000000fffff57224 */ /* 0x000fe200078e0023 */
[----:B------:R-:W-:Y:S01]  /*73ed0*/  MOV R247, R31 ;  /* 0x0000001f00f77202 */ /* 0x000fe20000000f00 */
[----:B------:R-:W-:Y:S01]  /*73ee0*/  IMAD.MOV.U32 R246, RZ, RZ, R30 ;  /* 0x000000fffff67224 */ /* 0x000fe200078e001e */
[----:B----4-:R-:W-:Y:S07]  /*73ef0*/  HMMA.1688.F32.TF32 R100, R236, R14, R240 ;  /* 0x0000000eec64723c */ /* 0x010fee00000810f0 */
[----:B------:R-:W-:Y:S01]  /*73f00*/  IMAD.MOV.U32 R240, RZ, RZ, R34 ;  /* 0x000000fffff07224 */ /* 0x000fe200078e0022 */
[----:B------:R-:W-:Y:S01]  /*73f10*/  MOV R241, R18 ;  /* 0x0000001200f17202 */ /* 0x000fe20000000f00 */
[----:B------:R-:W3:Y:S01]  /*73f20*/  LDL.LU R34, [R1+0x3bf4] ;  /* 0x003bf40001227983 */ /* 0x000ee20000300800 */
[----:B------:R-:W-:-:S03]  /*73f30*/  IMAD.MOV.U32 R242, RZ, RZ, R19 ;  /* 0x000000fffff27224 */ /* 0x000fc600078e0013 */
[----:B------:R-:W4:Y:S04]  /*73f40*/  LDL.LU R18, [R1+0x3bf0] ;  /* 0x003bf00001127983 */ /* 0x000f280000300800 */
[----:B------:R-:W4:Y:S01]  /*73f50*/  LDL.LU R19, [R1+0x3bec] ;  /* 0x003bec0001137983 */ /* 0x000f220000300800 */
[----:B------:R-:W-:-:S03]  /*73f60*/  IMAD.MOV.U32 R243, RZ, RZ, R22 ;  /* 0x000000fffff37224 */ /* 0x000fc600078e0016 */
[----:B------:R-:W3:Y:S04]  /*73f70*/  LDL.LU R22, [R1+0x3be8] ;  /* 0x003be80001167983 */ /* 0x000ee80000300800 */
        /* <DEDUP_REMOVED lines=8> */
[----:B--2---:R-:W-:Y:S01]  /*74000*/  HMMA.1688.F32.TF32 R104, R236, R46, R244 ;  /* 0x0000002eec68723c */ /* 0x004fe200000810f4 */
[----:B------:R-:W-:Y:S02]  /*74010*/  IMAD.MOV.U32 R168, RZ, RZ, R122 ;  /* 0x000000ffffa87224 */ /* 0x000fe400078e007a */
[----:B------:R-:W-:Y:S02]  /*74020*/  IMAD.MOV.U32 R169, RZ, RZ, R123 ;  /* 0x000000ffffa97224 */ /* 0x000fe400078e007b */
[----:B------:R-:W-:-:S15]  /*74030*/  IMAD.MOV.U32 R170, RZ, RZ, R118 ;  /* 0x000000ffffaa7224 */ /* 0x000fde00078e0076 */
[----:B------:R-:W-:-:S03]  /*74040*/  NOP ;  /* 0x0000000000007918 */ /* 0x000fc60000000000 */
[----:B------:R-:W-:Y:S04]  /*74050*/  STL.64 [R1+0x1680], R104 ;  /* 0x0016806801007387 */ /* 0x000fe80000100a00 */
[----:B------:R-:W-:Y:S01]  /*74060*/  STL.64 [R1+0x1688], R106 ;  /* 0x0016886a01007387 */ /* 0x000fe20000100a00 */
        /* <DEDUP_REMOVED lines=13> */
[----:B----4-:R-:W-:-:S15]  /*74140*/  HMMA.1688.F32.TF32 R100, R236, R18, R160 ;  /* 0x00000012ec64723c */ /* 0x010fde00000810a0 */
[----:B------:R-:W-:-:S09]  /*74150*/  NOP ;  /* 0x0000000000007918 */ /* 0x000fd20000000000 */
[----:B------:R-:W-:Y:S02]  /*74160*/  IMAD.MOV.U32 R73, RZ, RZ, R100 ;  /* 0x000000ffff497224 */ /* 0x000fe400078e0064 */
        /* <DEDUP_REMOVED lines=27> */
[----:B------:R-:W-:Y:S01]  /*74320*/  HMMA.1688.F32.TF32 R100, R236, R42, R248 ;  /* 0x0000002aec64723c */ /* 0x000fe200000810f8 */
[----:B------:R-:W-:Y:S02]  /*74330*/  IMAD.MOV.U32 R148, RZ, RZ, R79 ;  /* 0x000000ffff947224 */ /* 0x000fe400078e004f */
[----:B------:R-:W2:-:S15]  /*74340*/  LDL.LU R79, [R1+0x3bd4] ;  /* 0x003bd400014f7983 */ /* 0x000e9e0000300800 */
[----:B------:R-:W-:-:S06]  /*74350*/  NOP ;  /* 0x0000000000007918 */ /* 0x000fcc0000000000 */
[----:B------:R-:W-:Y:S01]  /*74360*/  IMAD.MOV.U32 R57, RZ, RZ, R100 ;  /* 0x000000ffff397224 */ /* 0x000fe200078e0064 */
[----:B------:R-:W-:Y:S01]  /*74370*/  MOV R52, R103 ;  /* 0x0000006700347202 */ /* 0x000fe20000000f00 */
[----:B------:R-:W-:Y:S02]  /*74380*/  IMAD.MOV.U32 R56, RZ, RZ, R101 ;  /* 0x000000ffff387224 */ /* 0x000fe400078e0065 */
[----:B------:R-:W-:Y:S02]  /*74390*/  IMAD.MOV.U32 R53, RZ, RZ, R102 ;  /* 0x000000ffff357224 */ /* 0x000fe400078e0066 */
[----:B------:R-:W-:Y:S01]  /*743a0*/  HMMA.1688.F32.TF32 R100, R236, R50, R240 ;  /* 0x00000032ec64723c */ /* 0x000fe200000810f0 */
[----:B------:R-:W-:Y:S02]  /*743b0*/  IMAD.MOV.U32 R149, RZ, RZ, R78 ;  /* 0x000000ffff957224 */ /* 0x000fe400078e004e */
[----:B------:R-:W-:Y:S02]  /*743c0*/  IMAD.MOV.U32 R150, RZ, RZ, R83 ;  /* 0x000000ffff967224 */ /* 0x000fe400078e0053 */
[----:B------:R-:W-:Y:S01]  /*743d0*/  IMAD.MOV.U32 R151, RZ, RZ, R82 ;  /* 0x000000ffff977224 */ /* 0x000fe200078e0052 */
[----:B------:R-:W-:Y:S01]  /*743e0*/  MOV R157, R110 ;  /* 0x0000006e009d7202 */ /* 0x000fe20000000f00 */
[----:B------:R-:W-:-:S02]  /*743f0*/  IMAD.MOV.U32 R156, RZ, RZ, R111 ;  /* 0x000000ffff9c7224 */ /* 0x000fc400078e006f */
[----:B------:R-:W-:Y:S02]  /*74400*/  IMAD.MOV.U32 R158, RZ, RZ, R115 ;  /* 0x000000ffff9e7224 */ /* 0x000fe400078e0073 */
[----:B------:R-:W-:Y:S02]  /*74410*/  IMAD.MOV.U32 R159, RZ, RZ, R114 ;  /* 0x000000ffff9f7224 */ /* 0x000fe400078e0072 */
[----:B------:R-:W-:-:S10]  /*74420*/  IMAD.MOV.U32 R160, RZ, RZ, R98 ;  /* 0x000000ffffa07224 */ /* 0x000fd400078e0062 */
[----:B------:R-:W-:Y:S04]  /*74430*/  STL.64 [R1+0x1670], R100 ;  /* 0x0016706401007387 */ /* 0x000fe80000100a00 */
[----:B------:R1:W-:Y:S04]  /*74440*/  STL.64 [R1+0x1678], R102 ;  /* 0x0016786601007387 */ /* 0x0003e80000100a00 */
[----:B------:R-:W3:Y:S04]  /*74450*/  LDL.LU R78, [R1+0x3bd0] ;  /* 0x003bd000014e7983 */ /* 0x000ee80000300800 */
[----:B------:R-:W4:Y:S04]  /*74460*/  LDL.LU R83, [R1+0x3bcc] ;  /* 0x003bcc0001537983 */ /* 0x000f280000300800 */
[----:B------:R-:W2:Y:S04]  /*74470*/  LDL.LU R82, [R1+0x3bc8] ;  /* 0x003bc80001527983 */ /* 0x000ea80000300800 */
[----:B------:R-:W3:Y:S01]  /*74480*/  LDL.LU R111, [R1+0x3bc4] ;  /* 0x003bc400016f7983 */ /* 0x000ee20000300800 */
[----:B------:R-:W-:-:S03]  /*74490*/  IMAD.MOV.U32 R161, RZ, RZ, R99 ;  /* 0x000000ffffa17224 */ /* 0x000fc600078e0063 */
[----:B------:R-:W4:Y:S01]  /*744a0*/  LDL.LU R110, [R1+0x3bc0] ;  /* 0x003bc000016e7983 */ /* 0x000f220000300800 */
[----:B------:R-:W-:-:S03]  /*744b0*/  IMAD.MOV.U32 R162, RZ, RZ, R94 ;  /* 0x000000ffffa27224 */ /* 0x000fc600078e005e */
[----:B------:R-:W2:Y:S01]  /*744c0*/  LDL.LU R115, [R1+0x3bbc] ;  /* 0x003bbc0001737983 */ /* 0x000ea20000300800 */
[----:B------:R-:W-:-:S03]  /*744d0*/  MOV R163, R95 ;  /* 0x0000005f00a37202 */ /* 0x000fc60000000f00 */
        /* <DEDUP_REMOVED lines=21> */
[----:B---3--:R-:W-:-:S02]  /*74630*/  IMAD.MOV.U32 R195, RZ, RZ, R111 ;  /* 0x000000ffffc37224 */ /* 0x008fc400078e006f */
[----:B----4-:R-:W-:Y:S01]  /*74640*/  IMAD.MOV.U32 R194, RZ, RZ, R110 ;  /* 0x000000ffffc27224 */ /* 0x010fe200078e006e */
[----:B--2---:R-:W-:Y:S01]  /*74650*/  MOV R193, R115 ;  /* 0x0000007300c17202 */ /* 0x004fe20000000f00 */
[----:B------:R-:W-:Y:S02]  /*74660*/  IMAD.MOV.U32 R192, RZ, RZ, R114 ;  /* 0x000000ffffc07224 */ /* 0x000fe400078e0072 */
[----:B------:R-:W2:Y:S04]  /*74670*/  LDL.LU R114, [R1+0x3b64] ;  /* 0x003b640001727983 */ /* 0x000ea80000300800 */
[----:B------:R-:W3:Y:S04]  /*74680*/  LDL.LU R115, [R1+0x3b60] ;  /* 0x003b600001737983 */ /* 0x000ee80000300800 */
[----:B------:R-:W4:Y:S01]  /*74690*/  LDL.LU R110, [R1+0x3b5c] ;  /* 0x003b5c00016e7983 */ /* 0x000f220000300800 */
[----:B------:R-:W-:-:S02]  /*746a0*/  IMAD.MOV.U32 R198, RZ, RZ, R99 ;  /* 0x000000ffffc67224 */ /* 0x000fc400078e0063 */
[----:B------:R-:W-:Y:S01]  /*746b0*/  IMAD.MOV.U32 R197, RZ, RZ, R94 ;  /* 0x000000ffffc57224 */ /* 0x000fe200078e005e */
[----:B------:R-:W4:Y:S01]  /*746c0*/  LDL.LU R111, [R1+0x3b58] ;  /* 0x003b5800016f7983 */ /* 0x000f220000300800 */
[----:B------:R-:W-:-:S03]  /*746d0*/  IMAD.MOV.U32 R196, RZ, RZ, R95 ;  /* 0x000000ffffc47224 */ /* 0x000fc600078e005f */
[----:B------:R-:W4:Y:S01]  /*746e0*/  LDL.LU R95, [R1+0x3b54] ;  /* 0x003b5400015f7983 */ /* 0x000f220000300800 */
[----:B------:R-:W-:-:S03]  /*746f0*/  MOV R199, R98 ;  /* 0x0000006200c77202 */ /* 0x000fc60000000f00 */
[----:B------:R-:W4:Y:S04]  /*74700*/  LDL.LU R94, [R1+0x3b50] ;  /* 0x003b5000015e7983 */ /* 0x000f280000300800 */
[----:B------:R-:W4:Y:S01]  /*74710*/  LDL.LU R99, [R1+0x3b4c] ;  /* 0x003b4c0001637983 */ /* 0x000f220000300800 */
[----:B------:R-:W-:Y:S02]  /*74720*/  IMAD.MOV.U32 R202, RZ, RZ, R123 ;  /* 0x000000ffffca7224 */ /* 0x000fe400078e007b */
[----:B------:R-:W-:Y:S01]  /*74730*/  IMAD.MOV.U32 R201, RZ, RZ, R118 ;  /* 0x000000ffffc97224 */ /* 0x000fe200078e0076 */
[----:B------:R-:W4:Y:S01]  /*74740*/  LDL.LU R98, [R1+0x3b48] ;  /* 0x003b480001627983 */ /* 0x000f220000300800 */
[----:B------:R-:W-:-:S03]  /*74750*/  IMAD.MOV.U32 R200, RZ, RZ, R119 ;  /* 0x000000ffffc87224 */ /* 0x000fc600078e0077 */
[----:B------:R-:W4:Y:S01]  /*74760*/  LDL.LU R119, [R1+0x3b44] ;  /* 0x003b440001777983 */ /* 0x000f220000300800 */
[----:B------:R-:W-:-:S03]  /*74770*/  IMAD.MOV.U32 R203, RZ, RZ, R122 ;  /* 0x000000ffffcb7224 */ /* 0x000fc600078e007a */
[----:B------:R-:W4:Y:S04]  /*74780*/  LDL.LU R118, [R1+0x3b40] ;  /* 0x003b400001767983 */ /* 0x000f280000300800 */
[----:B------:R-:W4:Y:S04]  /*74790*/  LDL.LU R123, [R1+0x3b3c] ;  /* 0x003b3c00017b7983 */ /* 0x000f280000300800 */
[----:B------:R-:W4:Y:S01]  /*747a0*/  LDL.LU R122, [R1+0x3b38] ;  /* 0x003b3800017a7983 */ /* 0x000f220000300800 */
[----:B------:R-:W-:Y:S02]  /*747b0*/  IMAD.MOV.U32 R211, RZ, RZ, R139 ;  /* 0x000000ffffd37224 */ /* 0x000fe400078e008b */
[----:B------:R-:W-:Y:S01]  /*747c0*/  IMAD.MOV.U32 R210, RZ, RZ, R138 ;  /* 0x000000ffffd27224 */ /* 0x000fe200078e008a */
[----:B------:R-:W-:Y:S01]  /*747d0*/  MOV R209, R134 ;  /* 0x0000008600d17202 */ /* 0x000fe20000000f00 */
[----:B------:R-:W-:-:S02]  /*747e0*/  IMAD.MOV.U32 R208, RZ, RZ, R135 ;  /* 0x000000ffffd07224 */ /* 0x000fc400078e0087 */
[----:B------:R-:W4:Y:S04]  /*747f0*/  LDL.LU R135, [R1+0x3b34] ;  /* 0x003b340001877983 */ /* 0x000f280000300800 */
[----:B------:R-:W4:Y:S04]  /*74800*/  LDL.LU R134, [R1+0x3b30] ;  /* 0x003b300001867983 */ /* 0x000f280000300800 */
[----:B------:R-:W4:Y:S01]  /*74810*/  LDL.LU R138, [R1+0x3b2c] ;  /* 0x003b2c00018a7983 */ /* 0x000f220000300800 */
[----:B------:R-:W-:Y:S02]  /*74820*/  IMAD.MOV.U32 R214, RZ, RZ, R130 ;  /* 0x000000ffffd67224 */ /* 0x000fe400078e0082 */
[----:B------:R-:W-:Y:S01]  /*74830*/  IMAD.MOV.U32 R213, RZ, RZ, R126 ;  /* 0x000000ffffd57224 */ /* 0x000fe200078e007e */
[----:B------:R-:W4:Y:S01]  /*74840*/  LDL.LU R139, [R1+0x3b28] ;  /* 0x003b2800018b7983 */ /* 0x000f220000300800 */
[----:B------:R-:W-:-:S03]  /*74850*/  IMAD.MOV.U32 R212, RZ, RZ, R127 ;  /* 0x000000ffffd47224 */ /* 0x000fc600078e007f */
[----:B------:R-:W4:Y:S01]  /*74860*/  LDL.LU R127, [R1+0x3b24] ;  /* 0x003b2400017f7983 */ /* 0x000f220000300800 */
[----:B------:R-:W-:-:S03]  /*74870*/  MOV R215, R131 ;  /* 0x0000008300d77202 */ /* 0x000fc60000000f00 */
[----:B------:R-:W4:Y:S04]  /*74880*/  LDL.LU R126, [R1+0x3b20] ;  /* 0x003b2000017e7983 */ /* 0x000f280000300800 */
[----:B------:R-:W4:Y:S04]  /*74890*/  LDL.LU R130, [R1+0x3b1c] ;  /* 0x003b1c0001827983 */ /* 0x000f280000300800 */
[----:B------:R-:W4:Y:S01]  /*748a0*/  LDL.LU R131, [R1+0x3b18] ;  /* 0x003b180001837983 */ /* 0x000f220000300800 */
[----:B--2---:R-:W-:Y:S02]  /*748b0*/  IMAD.MOV.U32 R227, RZ, RZ, R114 ;  /* 0x000000ffffe37224 */ /* 0x004fe400078e0072 */
[----:B---3--:R-:W-:-:S02]  /*748c0*/  IMAD.MOV.U32 R226, RZ, RZ, R115 ;  /* 0x000000ffffe27224 */ /* 0x008fc400078e0073 */
[----:B----4-:R-:W-:Y:S02]  /*748d0*/  IMAD.MOV.U32 R225, RZ, RZ, R110 ;  /* 0x000000ffffe17224 */ /* 0x010fe400078e006e */
[----:B------:R-:W-:Y:S02]  /*748e0*/  IMAD.MOV.U32 R224, RZ, RZ, R111 ;  /* 0x000000ffffe07224 */ /* 0x000fe400078e006f */
[----:B------:R-:W2:Y:S04]  /*748f0*/  LDL.LU R111, [R1+0x3b14] ;  /* 0x003b1400016f7983 */ /* 0x000ea80000300800 */
[----:B------:R-:W3:Y:S04]  /*74900*/  LDL.LU R110, [R1+0x3b10] ;  /* 0x003b1000016e7983 */ /* 0x000ee80000300800 */
[----:B------:R-:W4:Y:S04]  /*74910*/  LDL.LU R115, [R1+0x3b0c] ;  /* 0x003b0c0001737983 */ /* 0x000f280000300800 */
[----:B------:R-:W2:Y:S01]  /*74920*/  LDL.LU R114, [R1+0x3b08] ;  /* 0x003b080001727983 */ /* 0x000ea20000300800 */
[----:B------:R-:W-:-:S02]  /*74930*/  IMAD.MOV.U32 R235, RZ, RZ, R119 ;  /* 0x000000ffffeb7224 */ /* 0x000fc400078e0077 */
[----:B------:R-:W-:Y:S01]  /*74940*/  IMAD.MOV.U32 R234, RZ, RZ, R118 ;  /* 0x000000ffffea7224 */ /* 0x000fe200078e0076 */
[----:B------:R-:W-:Y:S01]  /*74950*/  MOV R233, R123 ;  /* 0x0000007b00e97202 */ /* 0x000fe20000000f00 */
[----:B------:R-:W-:Y:S02]  /*74960*/  IMAD.MOV.U32 R232, RZ, RZ, R122 ;  /* 0x000000ffffe87224 */ /* 0x000fe400078e007a */
[----:B------:R-:W3:Y:S04]  /*74970*/  LDL.LU R122, [R1+0x3b04] ;  /* 0x003b0400017a7983 */ /* 0x000ee80000300800 */
[----:B------:R-:W4:Y:S04]  /*74980*/  LDL.LU R123, [R1+0x3b00] ;  /* 0x003b0000017b7983 */ /* 0x000f280000300800 */
[----:B------:R-:W2:Y:S04]  /*74990*/  LDL.LU R118, [R1+0x3afc] ;  /* 0x003afc0001767983 */ /* 0x000ea80000300800 */
[----:B------:R-:W2:Y:S01]  /*749a0*/  LDL.LU R119, [R1+0x3af8] ;  /* 0x003af80001777983 */ /* 0x000ea20000300800 */
[----:B------:R-:W-:Y:S01]  /*749b0*/  MOV R219, R135 ;  /* 0x0000008700db7202 */ /* 0x000fe20000000f00 */
[----:B------:R-:W-:-:S02]  /*749c0*/  IMAD.MOV.U32 R218, RZ, RZ, R134 ;  /* 0x000000ffffda7224 */ /* 0x000fc400078e0086 */
[----:B------:R-:W-:Y:S02]  /*749d0*/  IMAD.MOV.U32 R217, RZ, RZ, R138 ;  /* 0x000000ffffd97224 */ /* 0x000fe400078e008a */
[----:B------:R-:W-:Y:S02]  /*749e0*/  IMAD.MOV.U32 R216, RZ, RZ, R139 ;  /* 0x000000ffffd87224 */ /* 0x000fe400078e008b */
[----:B------:R-:W2:Y:S04]  /*749f0*/  LDL.LU R139, [R1+0x3af4] ;  /* 0x003af400018b7983 */ /* 0x000ea80000300800 */
[----:B------:R-:W2:Y:S04]  /*74a00*/  LDL.LU R138, [R1+0x3af0] ;  /* 0x003af000018a7983 */ /* 0x000ea80000300800 */
[----:B------:R-:W2:Y:S01]  /*74a10*/  LDL.LU R134, [R1+0x3aec] ;  /* 0x003aec0001867983 */ /* 0x000ea20000300800 */
[----:B------:R-:W-:-:S02]  /*74a20*/  IMAD.MOV.U32 R222, RZ, RZ, R126 ;  /* 0x000000ffffde7224 */ /* 0x000fc400078e007e */
[----:B------:R-:W-:Y:S01]  /*74a30*/  IMAD.MOV.U32 R221, RZ, RZ, R130 ;  /* 0x000000ffffdd7224 */ /* 0x000fe200078e0082 */
[----:B------:R-:W2:Y:S01]  /*74a40*/  LDL.LU R135, [R1+0x3ae8] ;  /* 0x003ae80001877983 */ /* 0x000ea20000300800 */
[----:B------:R-:W-:-:S03]  /*74a50*/  IMAD.MOV.U32 R220, RZ, RZ, R131 ;  /* 0x000000ffffdc7224 */ /* 0x000fc600078e0083 */
[----:B------:R-:W2:Y:S01]  /*74a60*/  LDL.LU R131, [R1+0x3ae4] ;  /* 0x003ae40001837983 */ /* 0x000ea20000300800 */
[----:B------:R-:W-:-:S03]  /*74a70*/  IMAD.MOV.U32 R223, RZ, RZ, R127 ;  /* 0x000000ffffdf7224 */ /* 0x000fc600078e007f */
[----:B------:R-:W2:Y:S04]  /*74a80*/  LDL.LU R130, [R1+0x3ae0] ;  /* 0x003ae00001827983 */ /* 0x000ea80000300800 */
[----:B------:R-:W2:Y:S04]  /*74a90*/  LDL.LU R126, [R1+0x3adc] ;  /* 0x003adc00017e7983 */ /* 0x000ea80000300800 */
[----:B------:R-:W2:Y:S01]  /*74aa0*/  LDL.LU R127, [R1+0x3ad8] ;  /* 0x003ad800017f7983 */ /* 0x000ea20000300800 */
[----:B---3--:R-:W-:Y:S02]  /*74ab0*/  IMAD.MOV.U32 R251, RZ, RZ, R122 ;  /* 0x000000fffffb7224 */ /* 0x008fe400078e007a */
[----:B----4-:R-:W-:-:S02]  /*74ac0*/  IMAD.MOV.U32 R250, RZ, RZ, R123 ;  /* 0x000000fffffa7224 */ /* 0x010fc400078e007b */
[----:B--2---:R-:W-:Y:S01]  /*74ad0*/  IMAD.MOV.U32 R249, RZ, RZ, R118 ;  /* 0x000000fffff97224 */ /* 0x004fe200078e0076 */
[----:B------:R-:W-:Y:S02]  /*74ae0*/  MOV R248, R119 ;  /* 0x0000007700f87202 */ /* 0x000fe40000000f00 */
[----:B------:R-:W2:Y:S04]  /*74af0*/  LDL.LU R119, [R1+0x3ad4] ;  /* 0x003ad40001777983 */ /* 0x000ea80000300800 */
[----:B------:R-:W3:Y:S04]  /*74b00*/  LDL.LU R118, [R1+0x3ad0] ;  /* 0x003ad00001767983 */ /* 0x000ee80000300800 */
[----:B------:R-:W4:Y:S04]  /*74b10*/  LDL.LU R123, [R1+0x3acc] ;  /* 0x003acc00017b7983 */ /* 0x000f280000300800 */
[----:B------:R-:W4:Y:S01]  /*74b20*/  LDL.LU R122, [R1+0x3ac8] ;  /* 0x003ac800017a7983 */ /* 0x000f220000300800 */
[----:B------:R-:W-:-:S02]  /*74b30*/  IMAD.MOV.U32 R247, RZ, RZ, R139 ;  /* 0x000000fffff77224 */ /* 0x000fc400078e008b */
[----:B------:R-:W-:Y:S01]  /*74b40*/  IMAD.MOV.U32 R246, RZ, RZ, R138 ;  /* 0x000000fffff67224 */ /* 0x000fe200078e008a */
[----:B------:R-:W-:Y:S01]  /*74b50*/  MOV R245, R134 ;  /* 0x0000008600f57202 */ /* 0x000fe20000000f00 */
[----:B------:R-:W-:Y:S02]  /*74b60*/  IMAD.MOV.U32 R244, RZ, RZ, R135 ;  /* 0x000000fffff47224 */ /* 0x000fe400078e0087 */
[----:B------:R-:W1:Y:S04]  /*74b70*/  LDL.LU R135, [R1+0x3ac4] ;  /* 0x003ac40001877983 */ /* 0x000e680000300800 */
[----:B------:R-:W4:Y:S04]  /*74b80*/  LDL.LU R134, [R1+0x3ac0] ;  /* 0x003ac00001867983 */ /* 0x000f280000300800 */
[----:B------:R-:W4:Y:S01]  /*74b90*/  LDL.LU R138, [R1+0x3abc] ;  /* 0x003abc00018a7983 */ /* 0x000f220000300800 */
[----:B------:R-:W-:Y:S01]  /*74ba0*/  MOV R242, R130 ;  /* 0x0000008200f27202 */ /* 0x000fe20000000f00 */
[----:B------:R-:W-:-:S02]  /*74bb0*/  IMAD.MOV.U32 R241, RZ, RZ, R126 ;  /* 0x000000fffff17224 */ /* 0x000fc400078e007e */
[----:B------:R-:W4:Y:S01]  /*74bc0*/  LDL.LU R139, [R1+0x3ab8] ;  /* 0x003ab800018b7983 */ /* 0x000f220000300800 */
[----:B------:R-:W-:-:S03]  /*74bd0*/  IMAD.MOV.U32 R240, RZ, RZ, R127 ;  /* 0x000000fffff07224 */ /* 0x000fc600078e007f */
[----:B------:R-:W4:Y:S01]  /*74be0*/  LDL.LU R127, [R1+0x3ab4] ;  /* 0x003ab400017f7983 */ /* 0x000f220000300800 */
[----:B------:R-:W-:-:S03]  /*74bf0*/  IMAD.MOV.U32 R243, RZ, RZ, R131 ;  /* 0x000000fffff37224 */ /* 0x000fc600078e0083 */
[----:B------:R-:W4:Y:S04]  /*74c00*/  LDL.LU R126, [R1+0x3ab0] ;  /* 0x003ab000017e7983 */ /* 0x000f280000300800 */
[----:B------:R-:W4:Y:S04]  /*74c10*/  LDL.LU R130, [R1+0x3aac] ;  /* 0x003aac0001827983 */ /* 0x000f280000300800 */
[----:B------:R-:W4:Y:S01]  /*74c20*/  LDL.LU R131, [R1+0x3aa8] ;  /* 0x003aa80001837983 */ /* 0x000f220000300800 */
        /* <DEDUP_REMOVED lines=28> */
[----:B--2---:R-:W-:Y:S02]  /*74df0*/  IMAD.MOV.U32 R143, RZ, RZ, R119 ;  /* 0x000000ffff8f7224 */ /* 0x004fe400078e0077 */
[----:B---3--:R-:W-:Y:S02]  /*74e00*/  IMAD.MOV.U32 R142, RZ, RZ, R118 ;  /* 0x000000ffff8e7224 */ /* 0x008fe400078e0076 */
[----:B----4-:R-:W-:Y:S01]  /*74e10*/  IMAD.MOV.U32 R141, RZ, RZ, R123 ;  /* 0x000000ffff8d7224 */ /* 0x010fe200078e007b */
[----:B------:R-:W-:Y:S02]  /*74e20*/  MOV R140, R122 ;  /* 0x0000007a008c7202 */ /* 0x000fe40000000f00 */
[----:B-1----:R-:W-:Y:S01]  /*74e30*/  MOV R103, R135 ;  /* 0x0000008700677202 */ /* 0x002fe20000000f00 */
[----:B------:R-:W-:-:S02]  /*74e40*/  IMAD.MOV.U32 R102, RZ, RZ, R134 ;  /* 0x000000ffff667224 */ /* 0x000fc400078e0086 */
[----:B------:R-:W-:Y:S02]  /*74e50*/  IMAD.MOV.U32 R100, RZ, RZ, R138 ;  /* 0x000000ffff647224 */ /* 0x000fe400078e008a */
[----:B------:R-:W2:Y:S01]  /*74e60*/  LDL.LU R138, [R1+0x3aa4] ;  /* 0x003aa400018a7983 */ /* 0x000ea20000300800 */
[----:B------:R-:W-:-:S03]  /*74e70*/  IMAD.MOV.U32 R101, RZ, RZ, R139 ;  /* 0x000000ffff657224 */ /* 0x000fc600078e008b */
[----:B------:R-:W2:Y:S04]  /*74e80*/  LDL.LU R139, [R1+0x3aa0] ;  /* 0x003aa000018b7983 */ /* 0x000ea80000300800 */
[----:B------:R-:W3:Y:S01]  /*74e90*/  LDL.LU R134, [R1+0x3a9c] ;  /* 0x003a9c0001867983 */ /* 0x000ee20000300800 */
[----:B------:R-:W-:-:S03]  /*74ea0*/  IMAD.MOV.U32 R107, RZ, RZ, R127 ;  /* 0x000000ffff6b7224 */ /* 0x000fc600078e007f */
[----:B------:R-:W3:Y:S01]  /*74eb0*/  LDL.LU R135, [R1+0x3a98] ;  /* 0x003a980001877983 */ /* 0x000ee20000300800 */
[----:B------:R-:W-:-:S03]  /*74ec0*/  IMAD.MOV.U32 R104, RZ, RZ, R130 ;  /* 0x000000ffff687224 */ /* 0x000fc600078e0082 */
[----:B------:R-:W4:Y:S01]  /*74ed0*/  LDL.LU R130, [R1+0x3a94] ;  /* 0x003a940001827983 */ /* 0x000f220000300800 */
[----:B------:R-:W-:Y:S02]  /*74ee0*/  IMAD.MOV.U32 R106, RZ, RZ, R126 ;  /* 0x000000ffff6a7224 */ /* 0x000fe400078e007e */
[----:B------:R-:W-:Y:S02]  /*74ef0*/  IMAD.MOV.U32 R105, RZ, RZ, R131 ;  /* 0x000000ffff697224 */ /* 0x000fe400078e0083 */
        /* <DEDUP_REMOVED lines=28> */
[----:B------:R-:W4:Y:S04]  /*750c0*/  LDL.LU R54, [R1+0x3a20] ;  /* 0x003a200001367983 */ /* 0x000f280000300800 */
[----:B------:R-:W4:Y:S04]  /*750d0*/  LDL.LU R55, [R1+0x3a1c] ;  /* 0x003a1c0001377983 */ /* 0x000f280000300800 */
[----:B------:R-:W2:Y:S04]  /*750e0*/  LDL.LU R58, [R1+0x3a18] ;  /* 0x003a1800013a7983 */ /* 0x000ea80000300800 */
[----:B------:R-:W2:Y:S04]  /*750f0*/  LDL.LU R59, [R1+0x3a14] ;  /* 0x003a1400013b7983 */ /* 0x000ea80000300800 */
[----:B------:R-:W3:Y:S04]  /*75100*/  LDL.LU R62, [R1+0x3a10] ;  /* 0x003a1000013e7983 */ /* 0x000ee80000300800 */
[----:B------:R-:W3:Y:S04]  /*75110*/  LDL.LU R63, [R1+0x3a0c] ;  /* 0x003a0c00013f7983 */ /* 0x000ee80000300800 */
[----:B------:R-:W3:Y:S01]  /*75120*/  LDL.LU R67, [R1+0x3a08] ;  /* 0x003a080001437983 */ /* 0x000ee20000300800 */
[C---:B----4-:R-:W-:Y:S06]  /*75130*/  HMMA.1688.F32.TF32 R104, R236.reuse, R54, R104 ;  /* 0x00000036ec68723c */ /* 0x050fec0000081068 */
[----:B--2---:R-:W-:-:S15]  /*75140*/  HMMA.1688.F32.TF32 R100, R236, R58, R100 ;  /* 0x0000003aec64723c */ /* 0x004fde0000081064 */
[----:B------:R-:W-:-:S02]  /*75150*/  NOP ;  /* 0x0000000000007918 */ /* 0x000fc40000000000 */
[----:B------:R-:W-:Y:S04]  /*75160*/  STL.64 [R1+0x1660], R104 ;  /* 0x0016606801007387 */ /* 0x000fe80000100a00 */
[----:B------:R1:W-:Y:S04]  /*75170*/  STL.64 [R1+0x1668], R106 ;  /* 0x0016686a01007387 */ /* 0x0003e80000100a00 */
[----:B-1----:R-:W2:Y:S04]  /*75180*/  LDL.LU.64 R106, [R1+0x3a00] ;  /* 0x003a0000016a7983 */ /* 0x002ea80000300a00 */
[----:B------:R-:W-:Y:S04]  /*75190*/  STL.64 [R1+0x1650], R100 ;  /* 0x0016506401007387 */ /* 0x000fe80000100a00 */
[----:B------:R1:W-:Y:S04]  /*751a0*/  STL.64 [R1+0x1658], R102 ;  /* 0x0016586601007387 */ /* 0x0003e80000100a00 */
[----:B-1----:R-:W4:Y:S01]  /*751b0*/  LDL.LU.64 R102, [R1+0x39f8] ;  /* 0x0039f80001667983 */ /* 0x002f220000300a00 */
[C---:B---3--:R-:W-:Y:S06]  /*751c0*/  HMMA.1688.F32.TF32 R140, R236.reuse, R62, R140 ;  /* 0x0000003eec8c723c */ /* 0x048fec000008108c */
[C---:B------:R-:W-:Y:S06]  /*751d0*/  HMMA.1688.F32.TF32 R240, R236.reuse, R66, R240 ;  /* 0x00000042ecf0723c */ /* 0x040fec00000810f0 */
[C---:B------:R-:W-:Y:S06]  /*751e0*/  HMMA.1688.F32.TF32 R244, R236.reuse, R70, R244 ;  /* 0x00000046ecf4723c */ /* 0x040fec00000810f4 */
[C---:B------:R-:W-:Y:S05]  /*751f0*/  HMMA.1688.F32.TF32 R248, R236.reuse, R74, R248 ;  /* 0x0000004aecf8723c */ /* 0x040fea00000810f8 */
        /* <DEDUP_REMOVED lines=15> */
[----:B------:R-:W3:Y:S01]  /*752f0*/  LDL.LU.64 R248, [R1+0x39b8] ;  /* 0x0039b80001f87983 */ /* 0x000ee20000300a00 */
[C---:B------:R-:W-:Y:S06]  /*75300*/  HMMA.1688.F32.TF32 R152, R236.reuse, R78, R152 ;  /* 0x0000004eec98723c */ /* 0x040fec0000081098 */
[----:B------:R-:W-:-:S15]  /*75310*/  HMMA.1688.F32.TF32 R220, R236, R82, R220 ;  /* 0x00000052ecdc723c */ /* 0x000fde00000810dc */
[----:B------:R-:W-:-:S02]  /*75320*/  NOP ;  /* 0x0000000000007918 */ /* 0x000fc40000000000 */
        /* <DEDUP_REMOVED lines=8> */
[----:B------:R1:W-:Y:S02]  /*753b0*/  STL.64 [R1+0x15e8], R154 ;  /* 0x0015e89a01007387 */ /* 0x0003e40000100a00 */
[C---:B-1----:R-:W-:Y:S07]  /*753c0*/  HMMA.1688.F32.TF32 R152, R236.reuse, R98, R224 ;  /* 0x00000062ec98723c */ /* 0x042fee00000810e0 */
[----:B------:R-:W-:Y:S04]  /*753d0*/  STL.64 [R1+0x15d0], R220 ;  /* 0x0015d0dc01007387 */ /* 0x000fe80000100a00 */
[----:B------:R-:W-:Y:S04]  /*753e0*/  STL.64 [R1+0x15d8], R222 ;  /* 0x0015d8de01007387 */ /* 0x000fe80000100a00 */
[----:B------:R-:W-:Y:S04]  /*753f0*/  STL.64 [R1+0x15c0], R216 ;  /* 0x0015c0d801007387 */ /* 0x000fe80000100a00 */
[----:B------:R-:W-:Y:S04]  /*75400*/  STL.64 [R1+0x15c8], R218 ;  /* 0x0015c8da01007387 */ /* 0x000fe80000100a00 */
[----:B------:R-:W-:Y:S04]  /*75410*/  STL.64 [R1+0x15b0], R152 ;  /* 0x0015b09801007387 */ /* 0x000fe80000100a00 */
[----:B------:R1:W-:Y:S01]  /*75420*/  STL.64 [R1+0x15b8], R154 ;  /* 0x0015b89a01007387 */ /* 0x0003e20000100a00 */
[----:B------:R-:W-:Y:S01]  /*75430*/  LOP3.LUT R97, R2, 0x60, RZ, 0x3c, !PT ;  /* 0x0000006002617812 */ /* 0x000fe200078e3cff */
[----:B-1----:R-:W-:Y:S01]  /*75440*/  HMMA.1688.F32.TF32 R152, R236, R110, R204 ;  /* 0x0000006eec98723c */ /* 0x002fe200000810cc */
[----:B------:R-:W-:-:S02]  /*75450*/  IMAD.MOV.U32 R93, RZ, RZ, R25 ;  /* 0x000000ffff5d7224 */ /* 0x000fc400078e0019 */
[----:B------:R-:W-:Y:S01]  /*75460*/  IMAD.MOV.U32 R89, RZ, RZ, R27 ;  /* 0x000000ffff597224 */ /* 0x000fe200078e001b */
[----:B------:R-:W-:Y:S04]  /*75470*/  LDS R25, [R97+UR7+0x45000] ;  /* 0x0450000761197984 */ /* 0x000fe80008000800 */
[----:B------:R-:W1:Y:S01]  /*75480*/  LDS R27, [R97+UR7+0x45800] ;  /* 0x04580007611b7984 */ /* 0x000e620008000800 */
[C---:B------:R-:W-:Y:S06]  /*75490*/  HMMA.1688.F32.TF32 R200, R236.reuse, R114, R200 ;  /* 0x00000072ecc8723c */ /* 0x040fec00000810c8 */
[C---:B------:R-:W-:Y:S06]  /*754a0*/  HMMA.1688.F32.TF32 R196, R236.reuse, R118, R196 ;  /* 0x00000076ecc4723c */ /* 0x040fec00000810c4 */
[C---:B--2---:R-:W-:Y:S06]  /*754b0*/  HMMA.1688.F32.TF32 R208, R236.reuse, R106, R208 ;  /* 0x0000006aecd0723c */ /* 0x044fec00000810d0 */
[----:B----4-:R-:W-:-:S15]  /*754c0*/  HMMA.1688.F32.TF32 R212, R236, R102, R212 ;  /* 0x00000066ecd4723c */ /* 0x010fde00000810d4 */
[----:B------:R-:W-:-:S08]  /*754d0*/  NOP ;  /* 0x0000000000007918 */ /* 0x000fd00000000000 */
[----:B------:R-:W-:Y:S04]  /*754e0*/  STL.64 [R1+0x15a0], R212 ;  /* 0x0015a0d401007387 */ /* 0x000fe80000100a00 */
[----:B------:R-:W-:Y:S04]  /*754f0*/  STL.64 [R1+0x15a8], R214 ;  /* 0x0015a8d601007387 */ /* 0x000fe80000100a00 */
[----:B------:R-:W-:Y:S04]  /*75500*/  STL.64 [R1+0x1590], R208 ;  /* 0x001590d001007387 */ /* 0x000fe80000100a00 */
[----:B------:R-:W-:Y:S04]  /*75510*/  STL.64 [R1+0x1598], R210 ;  /* 0x001598d201007387 */ /* 0x000fe80000100a00 */
[----:B------:R-:W-:Y:S04]  /*75520*/  STL.64 [R1+0x1580], R152 ;  /* 0x0015809801007387 */ /* 0x000fe80000100a00 */
[----:B------:R2:W-:Y:S02]  /*75530*/  STL.64 [R1+0x1588], R154 ;  /* 0x0015889a01007387 */ /* 0x0005e40000100a00 */
[C---:B--2---:R-:W-:Y:S02]  /*75540*/  HMMA.1688.F32.TF32 R152, R236.reuse, R122, R192 ;  /* 0x0000007aec98723c */ /* 0x044fe400000810c0 */
[----:B------:R-:W-:Y:S04]  /*75550*/  STL.64 [R1+0x1570], R200 ;  /* 0x001570c801007387 */ /* 0x000fe80000100a00 */
[----:B------:R-:W-:Y:S01]  /*75560*/  STL.64 [R1+0x1578], R202 ;  /* 0x001578ca01007387 */ /* 0x000fe20000100a00 */
[C---:B------:R-:W-:Y:S03]  /*75570*/  HMMA.1688.F32.TF32 R188, R236.reuse, R126, R188 ;  /* 0x0000007eecbc723c */ /* 0x040fe600000810bc */
[----:B------:R-:W-:Y:S03]  /*75580*/  STL.64 [R1+0x1560], R196 ;  /* 0x001560c401007387 */ /* 0x000fe60000100a00 */
[C---:B------:R-:W-:Y:S01]  /*75590*/  HMMA.1688.F32.TF32 R184, R236.reuse, R130, R184 ;  /* 0x00000082ecb8723c */ /* 0x040fe200000810b8 */
[----:B------:R-:W-:Y:S05]  /*755a0*/  STL.64 [R1+0x1568], R198 ;  /* 0x001568c601007387 */ /* 0x000fea0000100a00 */
[----:B------:R-:W-:Y:S04]  /*755b0*/  HMMA.1688.F32.TF32 R176, R236, R138, R176 ;  /* 0x0000008aecb0723c */ /* 0x000fe800000810b0 */
[----:B------:R-:W-:Y:S04]  /*755c0*/  STL.64 [R1+0x1550], R152 ;  /* 0x0015509801007387 */ /* 0x000fe80000100a00 */
[----:B------:R2:W-:Y:S01]  /*755d0*/  STL.64 [R1+0x1558], R154 ;  /* 0x0015589a01007387 */ /* 0x0005e20000100a00 */
[----:B-1----:R-:W-:Y:S06]  /*755e0*/  HMMA.1688.F32.TF32 R172, R24, R10, R172 ;  /* 0x0000000a18ac723c */ /* 0x002fec00000810ac */
[----:B--2---:R-:W-:Y:S01]  /*755f0*/  HMMA.1688.F32.TF32 R152, R236, R134, R180 ;  /* 0x00000086ec98723c */ /* 0x004fe200000810b4 */
[----:B------:R-:W-:Y:S04]  /*75600*/  STL.64 [R1+0x1540], R188 ;  /* 0x001540bc01007387 */ /* 0x000fe80000100a00 */
[----:B------:R-:W-:Y:S04]  /*75610*/  STL.64 [R1+0x1548], R190 ;  /* 0x001548be01007387 */ /* 0x000fe80000100a00 */
[----:B------:R-:W-:Y:S04]  /*75620*/  STL.64 [R1+0x90], R184 ;  /* 0x000090b801007387 */ /* 0x000fe80000100a00 */
[----:B------:R-:W-:Y:S01]  /*75630*/  STL.64 [R1+0x98], R186 ;  /* 0x000098ba01007387 */ /* 0x000fe20000100a00 */
[C---:B------:R-:W-:Y:S03]  /*75640*/  HMMA.1688.F32.TF32 R164, R24.reuse, R18, R164 ;  /* 0x0000001218a4723c */ /* 0x040fe600000810a4 */
[----:B------:R-:W-:Y:S06]  /*75650*/  LDS R237, [R97+UR7+0x45180] ;  /* 0x0451800761ed7984 */ /* 0x000fec0008000800 */
[----:B------:R-:W-:Y:S04]  /*75660*/  STL.64 [R1+0x80], R152 ;  /* 0x0000809801007387 */ /* 0x000fe80000100a00 */
[----:B------:R1:W-:Y:S04]  /*75670*/  STL.64 [R1+0x88], R154 ;  /* 0x0000889a01007387 */ /* 0x0003e80000100a00 */
[----:B------:R-:W-:Y:S04]  /*75680*/  STL.64 [R1+0x70], R176 ;  /* 0x000070b001007387 */ /* 0x000fe80000100a00 */
[----:B------:R-:W-:Y:S01]  /*75690*/  STL.64 [R1+0x78], R178 ;  /* 0x000078b201007387 */ /* 0x000fe20000100a00 */
[C---:B-1----:R-:W-:Y:S06]  /*756a0*/  HMMA.1688.F32.TF32 R152, R24.reuse, R14, R168 ;  /* 0x0000000e1898723c */ /* 0x042fec00000810a8 */
[----:B------:R-:W-:Y:S04]  /*756b0*/  STL.64 [R1+0x3970], R14 ;  /* 0x0039700e01007387 */ /* 0x000fe80000100a00 */
[----:B------:R-:W-:Y:S04]  /*756c0*/  STL.64 [R1+0x60], R172 ;  /* 0x000060ac01007387 */ /* 0x000fe80000100a00 */
[----:B------:R-:W-:Y:S04]  /*756d0*/  STL.64 [R1+0x68], R174 ;  /* 0x000068ae01007387 */ /* 0x000fe80000100a00 */
[----:B------:R1:W-:Y:S02]  /*756e0*/  STL.64 [R1+0x3968], R12 ;  /* 0x0039680c01007387 */ /* 0x0003e40000100a00 */
[C---:B-1----:R-:W-:Y:S03]  /*756f0*/  HMMA.1688.F32.TF32 R12, R24.reuse, R22, R160 ;  /* 0x00000016180c723c */ /* 0x042fe600000810a0 */
[----:B------:R-:W-:Y:S04]  /*75700*/  STL.64 [R1+0x50], R152 ;  /* 0x0000509801007387 */ /* 0x000fe80000100a00 */
[----:B------:R1:W-:Y:S01]  /*75710*/  STL.64 [R1+0x58], R154 ;  /* 0x0000589a01007387 */ /* 0x0003e20000100a00 */
[C---:B------:R-:W-:Y:S03]  /*75720*/  HMMA.1688.F32.TF32 R148, R24.reuse, R34, R148 ;  /* 0x000000221894723c */ /* 0x040fe60000081094 */
[----:B------:R-:W-:Y:S04]  /*75730*/  STL.64 [R1+0x40], R164 ;  /* 0x000040a401007387 */ /* 0x000fe80000100a00 */
[----:B------:R-:W-:Y:S01]  /*75740*/  STL.64 [R1+0x48], R166 ;  /* 0x000048a601007387 */ /* 0x000fe20000100a00 */
[C---:B-1----:R-:W-:Y:S07]  /*75750*/  HMMA.1688.F32.TF32 R152, R24.reuse, R30, R156 ;  /* 0x0000001e1898723c */ /* 0x042fee000008109c */
[----:B------:R-:W-:Y:S04]  /*75760*/  STL.64 [R1+0x30], R12 ;  /* 0x0000300c01007387 */ /* 0x000fe80000100a00 */
[----:B------:R1:W-:Y:S02]  /*75770*/  STL.64 [R1+0x38], R14 ;  /* 0x0000380e01007387 */ /* 0x0003e40000100a00 */
[----:B-1----:R-:W-:Y:S10]  /*75780*/  HMMA.1688.F32.TF32 R12, R24, R38, R144 ;  /* 0x00000026180c723c */ /* 0x002ff40000081090 */
[----:B------:R-:W-:Y:S04]  /*75790*/  STL.64 [R1+0x20], R152 ;  /* 0x0000209801007387 */ /* 0x000fe80000100a00 */
[----:B------:R-:W-:Y:S01]  /*757a0*/  STL.64 [R1+0x28], R154 ;  /* 0x0000289a01007387 */ /* 0x000fe20000100a00 */
[----:B---3--:R-:W-:-:S03]  /*757b0*/  IMAD.MOV.U32 R144, RZ, RZ, R248 ;  /* 0x000000ffff907224 */ /* 0x008fc600078e00f8 */
[----:B------:R1:W-:Y:S01]  /*757c0*/  STL.64 [R1+0x10], R148 ;  /* 0x0000109401007387 */ /* 0x0003e20000100a00 */
[----:B------:R-:W-:-:S03]  /*757d0*/  IMAD.MOV.U32 R145, RZ, RZ, R245 ;  /* 0x000000ffff917224 */ /* 0x000fc600078e00f5 */
[----:B------:R2:W-:Y:S01]  /*757e0*/  STL.64 [R1+0x18], R150 ;  /* 0x0000189601007387 */ /* 0x0005e20000100a00 */
[----:B------:R-:W-:-:S03]  /*757f0*/  IMAD.MOV.U32 R146, RZ, RZ, R244 ;  /* 0x000000ffff927224 */ /* 0x000fc600078e00f4 */
[----:B------:R-:W3:Y:S01]  /*75800*/  LDL.LU R248, [R1+0x39b4] ;  /* 0x0039b40001f87983 */ /* 0x000ee20000300800 */
[----:B------:R-:W-:Y:S01]  /*75810*/  MOV R147, R240 ;  /* 0x000000f000937202 */ /* 0x000fe20000000f00 */
[----:B------:R-:W-:Y:S01]  /*75820*/  IMAD.MOV.U32 R156, RZ, RZ, R247 ;  /* 0x000000ffff9c7224 */ /* 0x000fe200078e00f7 */
[----:B------:R-:W-:Y:S01]  /*75830*/  MOV R157, R241 ;  /* 0x000000f1009d7202 */ /* 0x000fe20000000f00 */
[----:B------:R-:W-:Y:S01]  /*75840*/  IMAD.MOV.U32 R158, RZ, RZ, R242 ;  /* 0x000000ffff9e7224 */ /* 0x000fe200078e00f2 */
[----:B------:R-:W-:Y:S04]  /*75850*/  LDS R152, [R2+UR7+0x45080] ;  /* 0x0450800702987984 */ /* 0x000fe80008000800 */
[----:B------:R-:W-:Y:S04]  /*75860*/  STL.64 [R1], R12 ;  /* 0x0000000c01007387 */ /* 0x000fe80000100a00 */
        /* <DEDUP_REMOVED lines=16> */
[----:B-1----:R-:W-:Y:S01]  /*75970*/  MOV R148, R249 ;  /* 0x000000f900947202 */ /* 0x002fe20000000f00 */
[----:B------:R-:W-:-:S02]  /*75980*/  IMAD.MOV.U32 R149, RZ, RZ, R250 ;  /* 0x000000ffff957224 */ /* 0x000fc400078e00fa */
[----:B--2---:R-:W-:Y:S01]  /*75990*/  IMAD.MOV.U32 R150, RZ, RZ, R251 ;  /* 0x000000ffff967224 */ /* 0x004fe200078e00fb */
[----:B------:R-:W-:Y:S01]  /*759a0*/  LDS R154, [R2+UR7+0x45880] ;  /* 0x04588007029a7984 */ /* 0x000fe20008000800 */
[----:B------:R-:W-:Y:S02]  /*759b0*/  IMAD.MOV.U32 R151, RZ, RZ, R246 ;  /* 0x000000ffff977224 */ /* 0x000fe400078e00f6 */
[----:B------:R-:W-:Y:S01]  /*759c0*/  IMAD.MOV.U32 R159, RZ, RZ, R243 ;  /* 0x000000ffff9f7224 */ /* 0x000fe200078e00f3 */
[----:B------:R-:W-:Y:S04]  /*759d0*/  LDS R153, [R6+UR7+0x45080] ;  /* 0x0450800706997984 */ /* 0x000fe80008000800 */
[----:B------:R-:W1:Y:S01]  /*759e0*/  LDS R155, [R6+UR7+0x45880] ;  /* 0x04588007069b7984 */ /* 0x000e620008000800 */
[----:B---3--:R-:W-:-:S02]  /*759f0*/  IMAD.MOV.U32 R163, RZ, RZ, R248 ;  /* 0x000000ffffa37224 */ /* 0x008fc400078e00f8 */
[----:B----4-:R-:W-:Y:S02]  /*75a00*/  IMAD.MOV.U32 R162, RZ, RZ, R245 ;  /* 0x000000ffffa27224 */ /* 0x010fe400078e00f5 */
[----:B------:R-:W-:Y:S02]  /*75a10*/  IMAD.MOV.U32 R161, RZ, RZ, R244 ;  /* 0x000000ffffa17224 */ /* 0x000fe400078e00f4 */
        /* <DEDUP_REMOVED lines=13> */
[C---:B------:R-:W-:Y:S06]  /*75af0*/  HMMA.1688.F32.TF32 R12, R24.reuse, R54, R172 ;  /* 0x00000036180c723c */ /* 0x040fec00000810ac */
[C---:B------:R-:W-:Y:S06]  /*75b00*/  HMMA.1688.F32.TF32 R168, R24.reuse, R58, R168 ;  /* 0x0000003a18a8723c */ /* 0x040fec00000810a8 */
        /* <DEDUP_REMOVED lines=17> */
[----:B------:R2:W-:Y:S02]  /*75c20*/  STL.64 [R1+0x1538], R14 ;  /* 0x0015380e01007387 */ /* 0x0005e40000100a00 */
[----:B--2---:R-:W-:Y:S02]  /*75c30*/  HMMA.1688.F32.TF32 R12, R24, R66, R160 ;  /* 0x00000042180c723c */ /* 0x004fe400000810a0 */
[----:B------:R-:W-:Y:S04]  /*75c40*/  STL.64 [R1+0x1520], R168 ;  /* 0x001520a801007387 */ /* 0x000fe80000100a00 */
[----:B------:R-:W-:-:S15]  /*75c50*/  STL.64 [R1+0x1528], R170 ;  /* 0x001528aa01007387 */ /* 0x000fde0000100a00 */
        /* <DEDUP_REMOVED lines=8> */
[----:B------:R-:W-:Y:S04]  /*75ce0*/  STL [R1+0x36bc], R245 ;  /* 0x0036bcf501007387 */ /* 0x000fe80000100800 */
[----:B------:R-:W-:Y:S04]  /*75cf0*/  STL [R1+0x36b8], R244 ;  /* 0x0036b8f401007387 */ /* 0x000fe80000100800 */
[----:B------:R-:W-:Y:S04]  /*75d00*/  STL [R1+0x36b4], R246 ;  /* 0x0036b4f601007387 */ /* 0x000fe80000100800 */
[----:B------:R-:W-:Y:S03]  /*75d10*/  STL [R1+0x36b0], R248 ;  /* 0x0036b0f801007387 */ /* 0x000fe60000100800 */
[----:B------:R-:W-:Y:S01]  /*75d20*/  IMAD.MOV.U32 R242, RZ, RZ, R12 ;  /* 0x000000fffff27224 */ /* 0x000fe200078e000c */
[----:B------:R2:W-:Y:S01]  /*75d30*/  STL.64 [R1+0x14f8], R14 ;  /* 0x0014f80e01007387 */ /* 0x0005e20000100a00 */
[----:B------:R-:W-:-:S02]  /*75d40*/  IMAD.MOV.U32 R243, RZ, RZ, R13 ;  /* 0x000000fffff37224 */ /* 0x000fc400078e000d */
[----:B--2---:R-:W-:Y:S03]  /*75d50*/  HMMA.1688.F32.TF32 R12, R24, R74, R148 ;  /* 0x0000004a180c723c */ /* 0x004fe60000081094 */
[----:B------:R2:W-:Y:S04]  /*75d60*/  STL [R1+0x36c4], R243 ;  /* 0x0036c4f301007387 */ /* 0x0005e80000100800 */
[----:B------:R3:W-:-:S15]  /*75d70*/  STL [R1+0x36c0], R242 ;  /* 0x0036c0f201007387 */ /* 0x0007de0000100800 */
[----:B------:R-:W-:-:S02]  /*75d80*/  NOP ;  /* 0x0000000000007918 */ /* 0x000fc40000000000 */
[----:B------:R-:W-:Y:S01]  /*75d90*/  IMAD.MOV.U32 R247, RZ, RZ, R15 ;  /* 0x000000fffff77224 */ /* 0x000fe200078e000f */
[----:B------:R-:W-:Y:S01]  /*75da0*/  MOV R250, R13 ;  /* 0x0000000d00fa7202 */ /* 0x000fe20000000f00 */
[----:B------:R-:W-:Y:S02]  /*75db0*/  IMAD.MOV.U32 R251, RZ, RZ, R14 ;  /* 0x000000fffffb7224 */ /* 0x000fe400078e000e */
[----:B------:R-:W-:Y:S01]  /*75dc0*/  IMAD.MOV.U32 R249, RZ, RZ, R12 ;  /* 0x000000fffff97224 */ /* 0x000fe200078e000c */
[----:B------:R4:W-:Y:S04]  /*75dd0*/  STL [R1+0x36d4], R247 ;  /* 0x0036d4f701007387 */ /* 0x0009e80000100800 */
[----:B------:R1:W-:Y:S04]  /*75de0*/  STL [R1+0x36d0], R251 ;  /* 0x0036d0fb01007387 */ /* 0x0003e80000100800 */
        /* <DEDUP_REMOVED lines=59> */
[----:B------:R-:W-:Y:S01]  /*761a0*/  IMAD.MOV.U32 R246, RZ, RZ, R12 ;  /* 0x000000fffff67224 */ /* 0x000fe200078e000c */
[----:B------:R-:W-:Y:S01]  /*761b0*/  MOV R240, R14 ;  /* 0x0000000e00f07202 */ /* 0x000fe20000000f00 */
[----:B------:R-:W-:-:S02]  /*761c0*/  IMAD.MOV.U32 R248, RZ, RZ, R13 ;  /* 0x000000fffff87224 */ /* 0x000fc400078e000d */
[----:B------:R-:W-:Y:S02]  /*761d0*/  IMAD.MOV.U32 R241, RZ, RZ, R15 ;  /* 0x000000fffff17224 */ /* 0x000fe400078e000f */
[----:B--2---:R-:W-:-:S15]  /*761e0*/  HMMA.1688.F32.TF32 R12, R24, R82, R200 ;  /* 0x00000052180c723c */ /* 0x004fde00000810c8 */
[----:B------:R-:W-:-:S09]  /*761f0*/  NOP ;  /* 0x0000000000007918 */ /* 0x000fd20000000000 */
[----:B------:R-:W-:Y:S01]  /*76200*/  IMAD.MOV.U32 R243, RZ, RZ, R12 ;  /* 0x000000fffff37224 */ /* 0x000fe200078e000c */
[----:B------:R-:W-:Y:S01]  /*76210*/  MOV R244, R15 ;  /* 0x0000000f00f47202 */ /* 0x000fe20000000f00 */
[----:B---3--:R-:W-:Y:S02]  /*76220*/  IMAD.MOV.U32 R242, RZ, RZ, R13 ;  /* 0x000000fffff27224 */ /* 0x008fe400078e000d */
[----:B------:R-:W-:Y:S02]  /*76230*/  IMAD.MOV.U32 R245, RZ, RZ, R14 ;  /* 0x000000fffff57224 */ /* 0x000fe400078e000e */
[----:B----4-:R-:W-:Y:S01]  /*76240*/  HMMA.1688.F32.TF32 R12, R24, R86, R196 ;  /* 0x00000056180c723c */ /* 0x010fe200000810c4 */
[----:B------:R-:W-:Y:S04]  /*76250*/  STL.64 [R1+0x3840], R242 ;  /* 0x003840f201007387 */ /* 0x000fe80000100a00 */
[----:B------:R-:W-:-:S15]  /*76260*/  STL.64 [R1+0x3838], R240 ;  /* 0x003838f001007387 */ /* 0x000fde0000100a00 */
[----:B------:R-:W-:-:S04]  /*76270*/  NOP ;  /* 0x0000000000007918 */ /* 0x000fc80000000000 */
[----:B------:R-:W-:Y:S02]  /*76280*/  IMAD.MOV.U32 R247, RZ, RZ, R12 ;  /* 0x000000fffff77224 */ /* 0x000fe400078e000c */
[----:B-1----:R-:W-:Y:S02]  /*76290*/  IMAD.MOV.U32 R251, RZ, RZ, R13 ;  /* 0x000000fffffb7224 */ /* 0x002fe400078e000d */
[----:B------:R-:W-:Y:S02]  /*762a0*/  IMAD.MOV.U32 R250, RZ, RZ, R14 ;  /* 0x000000fffffa7224 */ /* 0x000fe400078e000e */
[----:B------:R-:W-:Y:S01]  /*762b0*/  IMAD.MOV.U32 R249, RZ, RZ, R15 ;  /* 0x000000fffff97224 */ /* 0x000fe200078e000f */
[C---:B------:R-:W-:Y:S06]  /*762c0*/  HMMA.1688.F32.TF32 R192, R24.reuse, R90, R192 ;  /* 0x0000005a18c0723c */ /* 0x040fec00000810c0 */
[C---:B------:R-:W-:Y:S01]  /*762d0*/  HMMA.1688.F32.TF32 R12, R24.reuse, R94, R188 ;  /* 0x0000005e180c723c */ /* 0x040fe200000810bc */
        /* <DEDUP_REMOVED lines=26> */
[----:B-1----:R-:W-:-:S15]  /*76480*/  HMMA.1688.F32.TF32 R12, R24, R130, R148 ;  /* 0x00000082180c723c */ /* 0x002fde0000081094 */
[----:B------:R-:W-:-:S09]  /*76490*/  NOP ;  /* 0x0000000000007918 */ /* 0x000fd20000000000 */
[----:B------:R-:W-:Y:S01]  /*764a0*/  MOV R113, R12 ;  /* 0x0000000c00717202 */ /* 0x000fe20000000f00 */
[----:B------:R-:W-:Y:S02]  /*764b0*/  IMAD.MOV.U32 R112, RZ, RZ, R13 ;  /* 0x000000ffff707224 */ /* 0x000fe400078e000d */
[----:B------:R-:W-:Y:S02]  /*764c0*/  IMAD.MOV.U32 R109, RZ, RZ, R14 ;  /* 0x000000ffff6d7224 */ /* 0x000fe400078e000e */
[----:B------:R-:W-:Y:S02]  /*764d0*/  IMAD.MOV.U32 R108, RZ, RZ, R15 ;  /* 0x000000ffff6c7224 */ /* 0x000fe400078e000f */
[C---:B------:R-:W-:Y:S06]  /*764e0*/  HMMA.1688.F32.TF32 R12, R24.reuse, R134, R144 ;  /* 0x00000086180c723c */ /* 0x040fec0000081090 */
[C---:B------:R-:W-:Y:S06]  /*764f0*/  HMMA.1688.F32.TF32 R160, R24.reuse, R122, R160 ;  /* 0x0000007a18a0723c */ /* 0x040fec00000810a0 */
[----:B------:R-:W-:-:S12]  /*76500*/  HMMA.1688.F32.TF32 R156, R24, R126, R156 ;  /* 0x0000007e189c723c */ /* 0x000fd8000008109c */
[----:B------:R-:W-:Y:S01]  /*76510*/  IMAD.MOV.U32 R105, RZ, RZ, R12 ;  /* 0x000000ffff697224 */ /* 0x000fe200078e000c */
[----:B------:R-:W-:Y:S01]  /*76520*/  MOV R104, R13 ;  /* 0x0000000d00687202 */ /* 0x000fe20000000f00 */
[----:B------:R-:W-:Y:S02]  /*76530*/  IMAD.MOV.U32 R101, RZ, RZ, R14 ;  /* 0x000000ffff657224 */ /* 0x000fe400078e000e */
[----:B------:R-:W-:Y:S02]  /*76540*/  IMAD.MOV.U32 R100, RZ, RZ, R15 ;  /* 0x000000ffff647224 */ /* 0x000fe400078e000f */
[----:B------:R-:W-:Y:S01]  /*76550*/  HMMA.1688.F32.TF32 R12, R24, R138, R140 ;  /* 0x0000008a180c723c */ /* 0x000fe2000008108c */
[----:B------:R-:W-:Y:S04]  /*76560*/  STL.64 [R1+0x1420], R160 ;  /* 0x001420a001007387 */ /* 0x000fe80000100a00 */
[----:B------:R-:W-:Y:S04]  /*76570*/  STL.64 [R1+0x1428], R162 ;  /* 0x001428a201007387 */ /* 0x000fe80000100a00 */
[----:B------:R1:W-:Y:S04]  /*76580*/  STL.64 [R1+0x1410], R156 ;  /* 0x0014109c01007387 */ /* 0x0003e80000100a00 */
[----:B------:R2:W-:Y:S04]  /*76590*/  STL.64 [R1+0x1418], R158 ;  /* 0x0014189e01007387 */ /* 0x0005e80000100a00 */
[----:B------:R-:W3:Y:S01]  /*765a0*/  LDL.LU R148, [R1+0x900] ;  /* 0x0009000001947983 */ /* 0x000ee20000300800 */
[----:B------:R-:W-:-:S03]  /*765b0*/  LOP3.LUT R239, R2, 0x40, RZ, 0x3c, !PT ;  /* 0x0000004002ef7812 */ /* 0x000fc600078e3cff */
[----:B------:R-:W-:Y:S04]  /*765c0*/  LDS R25, [R97+UR7+0x45080] ;  /* 0x0450800761197984 */ /* 0x000fe80008000800 */
[----:B------:R4:W-:Y:S04]  /*765d0*/  STL.64 [R1+0xf0], R12 ;  /* 0x0000f00c01007387 */ /* 0x0009e80000100a00 */
[----:B------:R4:W-:Y:S04]  /*765e0*/  STL.64 [R1+0xf8], R14 ;  /* 0x0000f80e01007387 */ /* 0x0009e80000100a00 */
[----:B------:R-:W3:Y:S04]  /*765f0*/  LDL.LU R149, [R1+0x904] ;  /* 0x0009040001957983 */ /* 0x000ee80000300800 */
[----:B------:R-:W3:Y:S04]  /*76600*/  LDL.LU R150, [R1+0x908] ;  /* 0x0009080001967983 */ /* 0x000ee80000300800 */
[----:B------:R-:W3:Y:S04]  /*76610*/  LDL.LU R151, [R1+0x90c] ;  /* 0x00090c0001977983 */ /* 0x000ee80000300800 */
[----:B-1----:R-:W3:Y:S04]  /*76620*/  LDL.LU R156, [R1+0x910] ;  /* 0x00091000019c7983 */ /* 0x002ee80000300800 */
[----:B------:R-:W3:Y:S04]  /*76630*/  LDL.LU R157, [R1+0x914] ;  /* 0x00091400019d7983 */ /* 0x000ee80000300800 */
[----:B--2---:R-:W3:Y:S04]  /*76640*/  LDL.LU R158, [R1+0x918] ;  /* 0x00091800019e7983 */ /* 0x004ee80000300800 */
        /* <DEDUP_REMOVED lines=103> */
[----:B------:R-:W1:Y:S04]  /*76cc0*/  LDS R27, [R97+UR7+0x45880] ;  /* 0x04588007611b7984 */ /* 0x000e680008000800 */
[----:B------:R-:W-:Y:S04]  /*76cd0*/  LDS R236, [R239+UR7+0x45180] ;  /* 0x04518007efec7984 */ /* 0x000fe80008000800 */
[----:B------:R-:W-:Y:S01]  /*76ce0*/  LDS R238, [R239+UR7+0x45980] ;  /* 0x04598007efee7984 */ /* 0x000fe20008000800 */
[----:B----4-:R-:W-:-:S15]  /*76cf0*/  HMMA.1688.F32.TF32 R12, R152, R10, R12 ;  /* 0x0000000a980c723c */ /* 0x010fde000008100c */
[----:B------:R-:W-:-:S08]  /*76d00*/  NOP ;  /* 0x0000000000007918 */ /* 0x000fd00000000000 */
[----:B------:R-:W-:Y:S04]  /*76d10*/  STL.64 [R1+0x13e0], R12 ;  /* 0x0013e00c01007387 */ /* 0x000fe80000100a00 */
[----:B------:R4:W-:Y:S04]  /*76d20*/  STL.64 [R1+0x13e8], R14 ;  /* 0x0013e80e01007387 */ /* 0x0009e80000100a00 */
[----:B----4-:R-:W4:Y:S04]  /*76d30*/  LDL.LU.64 R14, [R1+0x3970] ;  /* 0x00397000010e7983 */ /* 0x010f280000300a00 */
[----:B------:R-:W4:Y:S01]  /*76d40*/  LDL.LU.64 R12, [R1+0x3968] ;  /* 0x00396800010c7983 */ /* 0x000f220000300a00 */
[C---:B--2---:R-:W-:Y:S06]  /*76d50*/  HMMA.1688.F32.TF32 R240, R152.reuse, R30, R240 ;  /* 0x0000001e98f0723c */ /* 0x044fec00000810f0 */
        /* <DEDUP_REMOVED lines=15> */
[----:B------:R2:W-:Y:S02]  /*76e50*/  STL.64 [R1+0x13d8], R142 ;  /* 0x0013d88e01007387 */ /* 0x0005e40000100a00 */
[C---:B--2---:R-:W-:Y:S06]  /*76e60*/  HMMA.1688.F32.TF32 R140, R152.reuse, R18, R244 ;  /* 0x00000012988c723c */ /* 0x044fec00000810f4 */
[----:B------:R-:W-:-:S15]  /*76e70*/  HMMA.1688.F32.TF32 R244, R152, R22, R248 ;  /* 0x0000001698f4723c */ /* 0x000fde00000810f8 */
[----:B------:R-:W-:-:S02]  /*76e80*/  NOP ;  /* 0x0000000000007918 */ /* 0x000fc40000000000 */
[----:B------:R-:W-:Y:S04]  /*76e90*/  STL.64 [R1+0x13c0], R140 ;  /* 0x0013c08c01007387 */ /* 0x000fe80000100a00 */
[----:B------:R2:W-:Y:S02]  /*76ea0*/  STL.64 [R1+0x13c8], R142 ;  /* 0x0013c88e01007387 */ /* 0x0005e40000100a00 */
[C---:B--2---:R-:W-:Y:S02]  /*76eb0*/  HMMA.1688.F32.TF32 R140, R152.reuse, R34, R220 ;  /* 0x00000022988c723c */ /* 0x044fe400000810dc */
[----:B------:R-:W-:Y:S04]  /*76ec0*/  STL.64 [R1+0x13b0], R244 ;  /* 0x0013b0f401007387 */ /* 0x000fe80000100a00 */
[----:B------:R-:W-:Y:S01]  /*76ed0*/  STL.64 [R1+0x13b8], R246 ;  /* 0x0013b8f601007387 */ /* 0x000fe20000100a00 */
[C---:B------:R-:W-:Y:S03]  /*76ee0*/  HMMA.1688.F32.TF32 R220, R152.reuse, R42, R232 ;  /* 0x0000002a98dc723c */ /* 0x040fe600000810e8 */
[----:B------:R-:W-:Y:S04]  /*76ef0*/  STL.64 [R1+0x13a0], R240 ;  /* 0x0013a0f001007387 */ /* 0x000fe80000100a00 */
[----:B------:R-:W-:Y:S09]  /*76f00*/  STL.64 [R1+0x13a8], R242 ;  /* 0x0013a8f201007387 */ /* 0x000ff20000100a00 */
[----:B------:R-:W-:Y:S04]  /*76f10*/  STL.64 [R1+0x1390], R140 ;  /* 0x0013908c01007387 */ /* 0x000fe80000100a00 */
[----:B------:R2:W-:Y:S02]  /*76f20*/  STL.64 [R1+0x1398], R142 ;  /* 0x0013988e01007387 */ /* 0x0005e40000100a00 */
[C---:B--2---:R-:W-:Y:S02]  /*76f30*/  HMMA.1688.F32.TF32 R140, R152.reuse, R46, R228 ;  /* 0x0000002e988c723c */ /* 0x044fe400000810e4 */
[----:B------:R-:W-:Y:S04]  /*76f40*/  STL.64 [R1+0x1380], R216 ;  /* 0x001380d801007387 */ /* 0x000fe80000100a00 */
[----:B------:R2:W-:Y:S04]  /*76f50*/  STL.64 [R1+0x1388], R218 ;  /* 0x001388da01007387 */ /* 0x0005e80000100a00 */
[----:B------:R-:W-:Y:S04]  /*76f60*/  STL.64 [R1+0x1370], R220 ;  /* 0x001370dc01007387 */ /* 0x000fe80000100a00 */
[----:B------:R-:W-:Y:S01]  /*76f70*/  STL.64 [R1+0x1378], R222 ;  /* 0x001378de01007387 */ /* 0x000fe20000100a00 */
[C---:B--2---:R-:W-:Y:S08]  /*76f80*/  HMMA.1688.F32.TF32 R216, R152.reuse, R50, R224 ;  /* 0x0000003298d8723c */ /* 0x044ff000000810e0 */
[----:B------:R-:W-:Y:S04]  /*76f90*/  STL.64 [R1+0x1360], R140 ;  /* 0x0013608c01007387 */ /* 0x000fe80000100a00 */
[----:B------:R2:W-:Y:S02]  /*76fa0*/  STL.64 [R1+0x1368], R142 ;  /* 0x0013688e01007387 */ /* 0x0005e40000100a00 */
[C---:B--2---:R-:W-:Y:S09]  /*76fb0*/  HMMA.1688.F32.TF32 R140, R152.reuse, R58, R208 ;  /* 0x0000003a988c723c */ /* 0x044ff200000810d0 */
        /* <DEDUP_REMOVED lines=34> */
[----:B--2---:R-:W-:Y:S02]  /*771e0*/  HMMA.1688.F32.TF32 R140, R152, R118, R144 ;  /* 0x00000076988c723c */ /* 0x004fe40000081090 */
[----:B------:R-:W-:Y:S04]  /*771f0*/  STL.64 [R1+0x1280], R156 ;  /* 0x0012809c01007387 */ /* 0x000fe80000100a00 */
[----:B------:R-:W-:Y:S04]  /*77200*/  STL.64 [R1+0x1288], R158 ;  /* 0x0012889e01007387 */ /* 0x000fe80000100a00 */
[----:B------:R2:W-:Y:S04]  /*77210*/  STL.64 [R1+0x1270], R148 ;  /* 0x0012709401007387 */ /* 0x0005e80000100a00 */
[----:B------:R3:W-:Y:S09]  /*77220*/  STL.64 [R1+0x1278], R150 ;  /* 0x0012789601007387 */ /* 0x0007f20000100a00 */
[----:B------:R4:W-:Y:S04]  /*77230*/  STL.64 [R1+0x1260], R140 ;  /* 0x0012608c01007387 */ /* 0x0009e80000100a00 */
        /* <DEDUP_REMOVED lines=61> */
[----:B------:R-:W-:-:S05]  /*77610*/  IMAD.MOV.U32 R136, RZ, RZ, R143 ;  /* 0x000000ffff887224 */ /* 0x000fca00078e008f */
[----:B------:R2:W-:Y:S04]  /*77620*/  STL [R1+0x367c], R136 ;  /* 0x00367c8801007387 */ /* 0x0005e80000100800 */
[----:B------:R2:W-:Y:S01]  /*77630*/  STL [R1+0x3678], R137 ;  /* 0x0036788901007387 */ /* 0x0005e20000100800 */
[----:B----4-:R-:W-:-:S15]  /*77640*/  HMMA.1688.F32.TF32 R140, R152, R122, R204 ;  /* 0x0000007a988c723c */ /* 0x010fde00000810cc */
[----:B------:R-:W-:-:S09]  /*77650*/  NOP ;  /* 0x0000000000007918 */ /* 0x000fd20000000000 */
[----:B------:R-:W-:Y:S01]  /*77660*/  MOV R125, R140 ;  /* 0x0000008c007d7202 */ /* 0x000fe20000000f00 */
[----:B------:R-:W-:Y:S02]  /*77670*/  IMAD.MOV.U32 R124, RZ, RZ, R141 ;  /* 0x000000ffff7c7224 */ /* 0x000fe400078e008d */
[----:B------:R-:W-:Y:S02]  /*77680*/  IMAD.MOV.U32 R121, RZ, RZ, R142 ;  /* 0x000000ffff797224 */ /* 0x000fe400078e008e */
[----:B------:R-:W-:Y:S02]  /*77690*/  IMAD.MOV.U32 R120, RZ, RZ, R143 ;  /* 0x000000ffff787224 */ /* 0x000fe400078e008f */
[C---:B---3--:R-:W-:Y:S06]  /*776a0*/  HMMA.1688.F32.TF32 R140, R152.reuse, R126, R200 ;  /* 0x0000007e988c723c */ /* 0x048fec00000810c8 */
[----:B--2---:R-:W-:-:S15]  /*776b0*/  HMMA.1688.F32.TF32 R192, R152, R134, R192 ;  /* 0x0000008698c0723c */ /* 0x004fde00000810c0 */
[----:B------:R-:W-:-:S02]  /*776c0*/  NOP ;  /* 0x0000000000007918 */ /* 0x000fc40000000000 */
[----:B------:R2:W-:Y:S01]  /*776d0*/  STL.64 [R1+0x1240], R140 ;  /* 0x0012408c01007387 */ /* 0x0005e20000100a00 */
[----:B------:R-:W-:Y:S01]  /*776e0*/  IMAD.MOV.U32 R136, RZ, RZ, R142 ;  /* 0x000000ffff887224 */ /* 0x000fe200078e008e */
[----:B------:R-:W-:Y:S02]  /*776f0*/  MOV R137, R143 ;  /* 0x0000008f00897202 */ /* 0x000fe40000000f00 */
[C---:B--2---:R-:W-:Y:S06]  /*77700*/  HMMA.1688.F32.TF32 R140, R152.reuse, R130, R196 ;  /* 0x00000082988c723c */ /* 0x044fec00000810c4 */
[----:B------:R-:W-:Y:S01]  /*77710*/  HMMA.1688.F32.TF32 R152, R152, R138, R188 ;  /* 0x0000008a9898723c */ /* 0x000fe200000810bc */
[----:B------:R-:W-:Y:S04]  /*77720*/  STL.64 [R1+0x1220], R192 ;  /* 0x001220c001007387 */ /* 0x000fe80000100a00 */
[----:B------:R-:W-:Y:S01]  /*77730*/  STL.64 [R1+0x1228], R194 ;  /* 0x001228c201007387 */ /* 0x000fe20000100a00 */
[----:B-1----:R-:W-:-:S12]  /*77740*/  HMMA.1688.F32.TF32 R180, R24, R14, R180 ;  /* 0x0000000e18b4723c */ /* 0x002fd800000810b4 */
[----:B------:R-:W-:Y:S02]  /*77750*/  IMAD.MOV.U32 R133, RZ, RZ, R140 ;  /* 0x000000ffff857224 */ /* 0x000fe400078e008c */
[----:B------:R-:W-:Y:S02]  /*77760*/  IMAD.MOV.U32 R132, RZ, RZ, R141 ;  /* 0x000000ffff847224 */ /* 0x000fe400078e008d */
[----:B------:R-:W-:Y:S02]  /*77770*/  IMAD.MOV.U32 R129, RZ, RZ, R142 ;  /* 0x000000ffff817224 */ /* 0x000fe400078e008e */
[----:B------:R-:W-:Y:S02]  /*77780*/  IMAD.MOV.U32 R128, RZ, RZ, R143 ;  /* 0x000000ffff807224 */ /* 0x000fe400078e008f */
[C---:B------:R-:W-:Y:S01]  /*77790*/  HMMA.1688.F32.TF32 R140, R24.reuse, R10, R184 ;  /* 0x0000000a188c723c */ /* 0x040fe200000810b8 */
[----:B------:R-:W-:Y:S04]  /*777a0*/  STL.64 [R1+0xab0], R152 ;  /* 0x000ab09801007387 */ /* 0x000fe80000100a00 */
[----:B------:R1:W-:Y:S02]  /*777b0*/  STL.64 [R1+0xab8], R154 ;  /* 0x000ab89a01007387 */ /* 0x0003e40000100a00 */
[----:B-1----:R-:W-:-:S15]  /*777c0*/  HMMA.1688.F32.TF32 R152, R24, R18, R176 ;  /* 0x000000121898723c */ /* 0x002fde00000810b0 */
[----:B------:R-:W-:-:S01]  /*777d0*/  NOP ;  /* 0x0000000000007918 */ /* 0x000fc20000000000 */
[----:B------:R-:W-:Y:S01]  /*777e0*/  STL.64 [R1+0xaa0], R140 ;  /* 0x000aa08c01007387 */ /* 0x000fe20000100a00 */
[C---:B------:R-:W-:Y:S03]  /*777f0*/  HMMA.1688.F32.TF32 R168, R24.reuse, R30, R168 ;  /* 0x0000001e18a8723c */ /* 0x040fe600000810a8 */
        /* <DEDUP_REMOVED lines=27> */
[----:B-1----:R-:W-:Y:S06]  /*779b0*/  HMMA.1688.F32.TF32 R36, R24, R46, R148 ;  /* 0x0000002e1824723c */ /* 0x002fec0000081094 */
[----:B------:R-:W-:Y:S04]  /*779c0*/  STL.64 [R1+0x3940], R46 ;  /* 0x0039402e01007387 */ /* 0x000fe80000100a00 */
[----:B------:R-:W-:-:S13]  /*779d0*/  STL.64 [R1+0x3938], R44 ;  /* 0x0039382c01007387 */ /* 0x000fda0000100a00 */
[----:B------:R-:W-:Y:S04]  /*779e0*/  STL.64 [R1+0xa20], R36 ;  /* 0x000a202401007387 */ /* 0x000fe80000100a00 */
[----:B------:R1:W-:Y:S02]  /*779f0*/  STL.64 [R1+0xa28], R38 ;  /* 0x000a282601007387 */ /* 0x0003e40000100a00 */
[----:B-1----:R-:W-:Y:S02]  /*77a00*/  HMMA.1688.F32.TF32 R36, R24, R50, R144 ;  /* 0x000000321824723c */ /* 0x002fe40000081090 */
[----:B------:R-:W3:-:S15]  /*77a10*/  LDL.LU R144, [R1+0x710] ;  /* 0x0007100001907983 */ /* 0x000ede0000300800 */
[----:B------:R-:W-:-:S06]  /*77a20*/  NOP ;  /* 0x0000000000007918 */ /* 0x000fcc0000000000 */
        /* <DEDUP_REMOVED lines=81> */
[----:B-1----:R-:W2:Y:S04]  /*77f40*/  LDL.LU R36, [R1+0x8a0] ;  /* 0x0008a00001247983 */ /* 0x002ea80000300800 */
[----:B------:R-:W2:Y:S04]  /*77f50*/  LDL.LU R37, [R1+0x8a4] ;  /* 0x0008a40001257983 */ /* 0x000ea80000300800 */
[----:B----4-:R-:W2:Y:S04]  /*77f60*/  LDL.LU R38, [R1+0x8a8] ;  /* 0x0008a80001267983 */ /* 0x010ea80000300800 */
        /* <DEDUP_REMOVED lines=26> */
[----:B------:R-:W-:Y:S04]  /*78110*/  STL.64 [R1+0x3928], R48 ;  /* 0x0039283001007387 */ /* 0x000fe80000100a00 */
[----:B------:R-:W-:Y:S04]  /*78120*/  STL.64 [R1+0x3920], R6 ;  /* 0x0039200601007387 */ /* 0x000fe80000100a00 */
[----:B------:R2:W-:Y:S02]  /*78130*/  STL.64 [R1+0x3918], R4 ;  /* 0x0039180401007387 */ /* 0x0005e40000100a00 */
[C---:B--2---:R-:W-:Y:S06]  /*78140*/  HMMA.1688.F32.TF32 R4, R24.reuse, R54, R36 ;  /* 0x000000361804723c */ /* 0x044fec0000081024 */
[C---:B---3--:R-:W-:Y:S06]  /*78150*/  HMMA.1688.F32.TF32 R40, R24.reuse, R58, R152 ;  /* 0x0000003a1828723c */ /* 0x048fec0000081098 */
[C---:B----4-:R-:W-:Y:S11]  /*78160*/  HMMA.1688.F32.TF32 R36, R24.reuse, R62, R244 ;  /* 0x0000003e1824723c */ /* 0x050ff600000810f4 */
[----:B------:R-:W-:Y:S04]  /*78170*/  STL.64 [R1+0x1210], R4 ;  /* 0x0012100401007387 */ /* 0x000fe80000100a00 */
[----:B------:R1:W-:Y:S02]  /*78180*/  STL.64 [R1+0x1218], R6 ;  /* 0x0012180601007387 */ /* 0x0003e40000100a00 */
[C---:B-1----:R-:W-:Y:S02]  /*78190*/  HMMA.1688.F32.TF32 R4, R24.reuse, R66, R248 ;  /* 0x000000421804723c */ /* 0x042fe400000810f8 */
[----:B------:R-:W-:Y:S04]  /*781a0*/  STL.64 [R1+0x1200], R40 ;  /* 0x0012002801007387 */ /* 0x000fe80000100a00 */
[----:B------:R1:W-:Y:S04]  /*781b0*/  STL.64 [R1+0x1208], R42 ;  /* 0x0012082a01007387 */ /* 0x0003e80000100a00 */
[----:B------:R-:W-:Y:S04]  /*781c0*/  STL.64 [R1+0x11f0], R36 ;  /* 0x0011f02401007387 */ /* 0x000fe80000100a00 */
[----:B------:R2:W-:Y:S01]  /*781d0*/  STL.64 [R1+0x11f8], R38 ;  /* 0x0011f82601007387 */ /* 0x0005e20000100a00 */
[C---:B-1----:R-:W-:Y:S08]  /*781e0*/  HMMA.1688.F32.TF32 R40, R24.reuse, R70, R240 ;  /* 0x000000461828723c */ /* 0x042ff000000810f0 */
[----:B------:R-:W-:Y:S01]  /*781f0*/  STL.64 [R1+0x11e0], R4 ;  /* 0x0011e00401007387 */ /* 0x000fe20000100a00 */
[C---:B--2---:R-:W-:Y:S03]  /*78200*/  HMMA.1688.F32.TF32 R36, R24.reuse, R74, R220 ;  /* 0x0000004a1824723c */ /* 0x044fe600000810dc */
[----:B------:R1:W-:Y:S03]  /*78210*/  STL.64 [R1+0x11e8], R6 ;  /* 0x0011e80601007387 */ /* 0x0003e60000100a00 */
[C---:B-1----:R-:W-:Y:S08]  /*78220*/  HMMA.1688.F32.TF32 R4, R24.reuse, R78, R216 ;  /* 0x0000004e1804723c */ /* 0x042ff000000810d8 */
[----:B------:R-:W-:Y:S04]  /*78230*/  STL.64 [R1+0x11d0], R40 ;  /* 0x0011d02801007387 */ /* 0x000fe80000100a00 */
[----:B------:R1:W-:Y:S05]  /*78240*/  STL.64 [R1+0x11d8], R42 ;  /* 0x0011d82a01007387 */ /* 0x0003ea0000100a00 */
[----:B------:R-:W-:Y:S04]  /*78250*/  STL.64 [R1+0x11c0], R36 ;  /* 0x0011c02401007387 */ /* 0x000fe80000100a00 */
[----:B------:R2:W-:Y:S01]  /*78260*/  STL.64 [R1+0x11c8], R38 ;  /* 0x0011c82601007387 */ /* 0x0005e20000100a00 */
[C---:B-1----:R-:W-:Y:S03]  /*78270*/  HMMA.1688.F32.TF32 R40, R24.reuse, R82, R232 ;  /* 0x000000521828723c */ /* 0x042fe600000810e8 */
[----:B------:R-:W-:Y:S03]  /*78280*/  STL.64 [R1+0x11b0], R4 ;  /* 0x0011b00401007387 */ /* 0x000fe60000100a00 */
[C---:B--2---:R-:W-:Y:S01]  /*78290*/  HMMA.1688.F32.TF32 R36, R24.reuse, R86, R228 ;  /* 0x000000561824723c */ /* 0x044fe200000810e4 */
[----:B------:R1:W-:Y:S05]  /*782a0*/  STL.64 [R1+0x11b8], R6 ;  /* 0x0011b80601007387 */ /* 0x0003ea0000100a00 */
[C---:B-1----:R-:W-:Y:S11]  /*782b0*/  HMMA.1688.F32.TF32 R4, R24.reuse, R90, R224 ;  /* 0x0000005a1804723c */ /* 0x042ff600000810e0 */
[----:B------:R-:W-:Y:S04]  /*782c0*/  STL.64 [R1+0x11a0], R40 ;  /* 0x0011a02801007387 */ /* 0x000fe80000100a00 */
[----:B------:R1:W-:Y:S04]  /*782d0*/  STL.64 [R1+0x11a8], R42 ;  /* 0x0011a82a01007387 */ /* 0x0003e80000100a00 */
        /* <DEDUP_REMOVED lines=33> */
[----:B-1----:R-:W-:Y:S11]  /*784f0*/  HMMA.1688.F32.TF32 R4, R24, R138, R168 ;  /* 0x0000008a1804723c */ /* 0x002ff600000810a8 */
[----:B------:R-:W-:Y:S04]  /*78500*/  STL.64 [R1+0x10e0], R40 ;  /* 0x0010e02801007387 */ /* 0x000fe80000100a00 */
[----:B------:R-:W-:Y:S04]  /*78510*/  STL.64 [R1+0x10e8], R42 ;  /* 0x0010e82a01007387 */ /* 0x000fe80000100a00 */
[----:B------:R-:W-:Y:S04]  /*78520*/  STL.64 [R1+0x10d0], R36 ;  /* 0x0010d02401007387 */ /* 0x000fe80000100a00 */
[----:B------:R1:W-:Y:S04]  /*78530*/  STL.64 [R1+0x10d8], R38 ;  /* 0x0010d82601007387 */ /* 0x0003e80000100a00 */
[----:B------:R-:W-:Y:S04]  /*78540*/  LDS R24, [R239+UR7+0x45100] ;  /* 0x04510007ef187984 */ /* 0x000fe80008000800 */
[----:B------:R-:W-:Y:S04]  /*78550*/  LDS R26, [R239+UR7+0x45900] ;  /* 0x04590007ef1a7984 */ /* 0x000fe80008000800 */
[----:B------:R-:W-:Y:S01]  /*78560*/  STL.64 [R1+0x760], R4 ;  /* 0x0007600401007387 */ /* 0x000fe20000100a00 */
[C---:B-1----:R-:W-:Y:S03]  /*78570*/  HMMA.1688.F32.TF32 R36, R140.reuse, R10, R164 ;  /* 0x0000000a8c24723c */ /* 0x042fe600000810a4 */
[----:B------:R1:W-:Y:S03]  /*78580*/  STL.64 [R1+0x768], R6 ;  /* 0x0007680601007387 */ /* 0x0003e60000100a00 */
[C---:B------:R-:W-:Y:S01]  /*78590*/  HMMA.1688.F32.TF32 R40, R140.reuse, R18, R156 ;  /* 0x000000128c28723c */ /* 0x040fe2000008109c */
[----:B------:R-:W-:Y:S04]  /*785a0*/  LDS R25, [R97+UR7+0x45100] ;  /* 0x0451000761197984 */ /* 0x000fe80008000800 */
[----:B------:R-:W2:Y:S01]  /*785b0*/  LDS R27, [R97+UR7+0x45900] ;  /* 0x04590007611b7984 */ /* 0x000ea20008000800 */
[C---:B-1----:R-:W-:Y:S03]  /*785c0*/  HMMA.1688.F32.TF32 R4, R140.reuse, R14, R160 ;  /* 0x0000000e8c04723c */ /* 0x042fe600000810a0 */
[----:B------:R-:W-:Y:S08]  /*785d0*/  LDS R239, [R97+UR7+0x45980] ;  /* 0x0459800761ef7984 */ /* 0x000ff00008000800 */
[----:B------:R-:W-:Y:S04]  /*785e0*/  STL.64 [R1+0x10c0], R36 ;  /* 0x0010c02401007387 */ /* 0x000fe80000100a00 */
[----:B------:R1:W-:Y:S08]  /*785f0*/  STL.64 [R1+0x10c8], R38 ;  /* 0x0010c82601007387 */ /* 0x0003f00000100a00 */
[----:B------:R-:W-:Y:S01]  /*78600*/  STL.64 [R1+0x8a0], R4 ;  /* 0x0008a00401007387 */ /* 0x000fe20000100a00 */
[C---:B-1----:R-:W-:Y:S03]  /*78610*/  HMMA.1688.F32.TF32 R36, R140.reuse, R22, R148 ;  /* 0x000000168c24723c */ /* 0x042fe60000081094 */
[----:B------:R1:W-:Y:S03]  /*78620*/  STL.64 [R1+0x8a8], R6 ;  /* 0x0008a80601007387 */ /* 0x0003e60000100a00 */
[C---:B-1----:R-:W-:Y:S01]  /*78630*/  HMMA.1688.F32.TF32 R4, R140.reuse, R30, R144 ;  /* 0x0000001e8c04723c */ /* 0x042fe20000081090 */
[----:B------:R-:W-:Y:S04]  /*78640*/  STL.64 [R1+0x890], R40 ;  /* 0x0008902801007387 */ /* 0x000fe80000100a00 */
[----:B------:R-:W-:Y:S04]  /*78650*/  STL.64 [R1+0x898], R42 ;  /* 0x0008982a01007387 */ /* 0x000fe80000100a00 */
[----:B------:R-:W3:Y:S08]  /*78660*/  LDL.LU R156, [R1+0x190] ;  /* 0x00019000019c7983 */ /* 0x000ef00000300800 */
        /* <DEDUP_REMOVED lines=81> */
[----:B----4-:R-:W4:Y:S04]  /*78b80*/  LDL.LU R6, [R1+0x6c8] ;  /* 0x0006c80001067983 */ /* 0x010f280000300800 */
        /* <DEDUP_REMOVED lines=68> */
[C---:B------:R-:W-:Y:S03]  /*78fd0*/  HMMA.1688.F32.TF32 R248, R140.reuse, R54, R248 ;  /* 0x000000368cf8723c */ /* 0x040fe600000810f8 */
[----:B------:R-:W3:Y:S03]  /*78fe0*/  LDL.LU.64 R48, [R1+0x3928] ;  /* 0x0039280001307983 */ /* 0x000ee60000300a00 */
[C---:B------:R-:W-:Y:S06]  /*78ff0*/  HMMA.1688.F32.TF32 R144, R140.reuse, R58, R144 ;  /* 0x0000003a8c90723c */ /* 0x040fec0000081090 */
[C---:B------:R-:W-:Y:S06]  /*79000*/  HMMA.1688.F32.TF32 R152, R140.reuse, R62, R152 ;  /* 0x0000003e8c98723c */ /* 0x040fec0000081098 */
[C---:B------:R-:W-:Y:S06]  /*79010*/  HMMA.1688.F32.TF32 R212, R140.reuse, R94, R212 ;  /* 0x0000005e8cd4723c */ /* 0x040fec00000810d4 */
[C---:B------:R-:W-:Y:S06]  /*79020*/  HMMA.1688.F32.TF32 R208, R140.reuse, R98, R208 ;  /* 0x000000628cd0723c */ /* 0x040fec00000810d0 */
[C---:B------:R-:W-:Y:S06]  /*79030*/  HMMA.1688.F32.TF32 R200, R140.reuse, R106, R200 ;  /* 0x0000006a8cc8723c */ /* 0x040fec00000810c8 */
[C---:B------:R-:W-:Y:S06]  /*79040*/  HMMA.1688.F32.TF32 R196, R140.reuse, R110, R196 ;  /* 0x0000006e8cc4723c */ /* 0x040fec00000810c4 */
[C---:B------:R-:W-:Y:S06]  /*79050*/  HMMA.1688.F32.TF32 R188, R140.reuse, R118, R188 ;  /* 0x000000768cbc723c */ /* 0x040fec00000810bc */
[----:B--2---:R-:W-:-:S15]  /*79060*/  HMMA.1688.F32.TF32 R4, R140, R50, R4 ;  /* 0x000000328c04723c */ /* 0x004fde0000081004 */
[----:B------:R-:W-:-:S08]  /*79070*/  NOP ;  /* 0x0000000000007918 */ /* 0x000fd00000000000 */
[----:B------:R-:W-:Y:S04]  /*79080*/  STL.64 [R1+0x820], R4 ;  /* 0x0008200401007387 */ /* 0x000fe80000100a00 */
[----:B------:R1:W-:Y:S04]  /*79090*/  STL.64 [R1+0x828], R6 ;  /* 0x0008280601007387 */ /* 0x0003e80000100a00 */
[----:B-1----:R-:W2:Y:S04]  /*790a0*/  LDL.LU.64 R6, [R1+0x3920] ;  /* 0x0039200001067983 */ /* 0x002ea80000300a00 */
[----:B------:R-:W4:Y:S04]  /*790b0*/  LDL.LU.64 R4, [R1+0x3918] ;  /* 0x0039180001047983 */ /* 0x000f280000300a00 */
        /* <DEDUP_REMOVED lines=9> */
[----:B------:R1:W-:Y:S02]  /*79150*/  STL.64 [R1+0x7f8], R154 ;  /* 0x0007f89a01007387 */ /* 0x0003e40000100a00 */
[C---:B-1----:R-:W-:Y:S06]  /*79160*/  HMMA.1688.F32.TF32 R152, R140.reuse, R66, R244 ;  /* 0x000000428c98723c */ /* 0x042fec00000810f4 */
[C---:B------:R-:W-:Y:S06]  /*79170*/  HMMA.1688.F32.TF32 R244, R140.reuse, R70, R240 ;  /* 0x000000468cf4723c */ /* 0x040fec00000810f0 */
[C---:B------:R-:W-:Y:S11]  /*79180*/  HMMA.1688.F32.TF32 R240, R140.reuse, R74, R220 ;  /* 0x0000004a8cf0723c */ /* 0x040ff600000810dc */
        /* <DEDUP_REMOVED lines=27> */
[----:B------:R-:W-:Y:S01]  /*79340*/  STL.64 [R1+0x748], R202 ;  /* 0x000748ca01007387 */ /* 0x000fe20000100a00 */
[C---:B------:R-:W-:Y:S03]  /*79350*/  HMMA.1688.F32.TF32 R184, R140.reuse, R122, R184 ;  /* 0x0000007a8cb8723c */ /* 0x040fe600000810b8 */
        /* <DEDUP_REMOVED lines=13> */
[----:B-1----:R-:W-:Y:S06]  /*79430*/  HMMA.1688.F32.TF32 R152, R140, R138, R168 ;  /* 0x0000008a8c98723c */ /* 0x002fec00000810a8 */
        /* <DEDUP_REMOVED lines=11> */
[----:B---3--:R-:W-:Y:S01]  /*794f0*/  HMMA.1688.F32.TF32 R140, R24, R22, R148 ;  /* 0x00000016188c723c */ /* 0x008fe20000081094 */
[----:B------:R1:W-:Y:S04]  /*79500*/  STL.64 [R1+0x8d0], R160 ;  /* 0x0008d0a001007387 */ /* 0x0003e80000100a00 */
[----:B------:R4:W-:Y:S04]  /*79510*/  STL.64 [R1+0x8d8], R162 ;  /* 0x0008d8a201007387 */ /* 0x0009e80000100a00 */
[----:B-1----:R-:W3:Y:S08]  /*79520*/  LDL.LU R160, [R1+0x430] ;  /* 0x0004300001a07983 */ /* 0x002ef00000300800 */
[----:B------:R1:W-:Y:S01]  /*79530*/  STL.64 [R1+0x8f0], R152 ;  /* 0x0008f09801007387 */ /* 0x0003e20000100a00 */
[----:B----4-:R-:W-:-:S03]  /*79540*/  MOV R162, R144 ;  /* 0x0000009000a27202 */ /* 0x010fc60000000f00 */
[----:B------:R4:W-:Y:S01]  /*79550*/  STL.64 [R1+0x8f8], R154 ;  /* 0x0008f89a01007387 */ /* 0x0009e20000100a00 */
[----:B--2---:R-:W-:-:S03]  /*79560*/  IMAD.MOV.U32 R163, RZ, RZ, R146 ;  /* 0x000000ffffa37224 */ /* 0x004fc600078e0092 */
[----:B------:R2:W-:Y:S04]  /*79570*/  STL.64 [R1+0x910], R140 ;  /* 0x0009108c01007387 */ /* 0x0005e80000100a00 */
[----:B------:R2:W-:Y:S04]  /*79580*/  STL.64 [R1+0x918], R142 ;  /* 0x0009188e01007387 */ /* 0x0005e80000100a00 */
[----:B------:R-:W3:Y:S04]  /*79590*/  LDL.LU R161, [R1+0x434] ;  /* 0x0004340001a17983 */ /* 0x000ee80000300800 */
[----:B------:R-:W4:Y:S04]  /*795a0*/  LDL.LU R144, [R1+0x38f4] ;  /* 0x0038f40001907983 */ /* 0x000f280000300800 */
[----:B------:R-:W2:Y:S01]  /*795b0*/  LDL.LU R146, [R1+0x38f0] ;  /* 0x0038f00001927983 */ /* 0x000ea20000300800 */
[----:B------:R-:W-:-:S03]  /*795c0*/  IMAD.MOV.U32 R166, RZ, RZ, R145 ;  /* 0x000000ffffa67224 */ /* 0x000fc600078e0091 */
        /* <DEDUP_REMOVED lines=19> */
[----:B------:R-:W3:Y:S04]  /*79700*/  LDL.LU R180, [R1+0x480] ;  /* 0x0004800001b47983 */ /* 0x000ee80000300800 */
[----:B------:R-:W3:Y:S04]  /*79710*/  LDL.LU R181, [R1+0x484] ;  /* 0x0004840001b57983 */ /* 0x000ee80000300800 */
[----:B------:R-:W3:Y:S04]  /*79720*/  LDL.LU R182, [R1+0x488] ;  /* 0x0004880001b67983 */ /* 0x000ee80000300800 */
[----:B------:R-:W3:Y:S01]  /*79730*/  LDL.LU R183, [R1+0x48c] ;  /* 0x00048c0001b77983 */ /* 0x000ee20000300800 */
[----:B----4-:R-:W-:-:S03]  /*79740*/  MOV R184, R144 ;  /* 0x0000009000b87202 */ /* 0x010fc60000000f00 */
[----:B------:R-:W4:Y:S01]  /*79750*/  LDL.LU R144, [R1+0x38cc] ;  /* 0x0038cc0001907983 */ /* 0x000f220000300800 */
[----:B--2---:R-:W-:-:S03]  /*79760*/  IMAD.MOV.U32 R185, RZ, RZ, R146 ;  /* 0x000000ffffb97224 */ /* 0x004fc600078e0092 */
        /* <DEDUP_REMOVED lines=23> */
[----:B---3--:R-:W-:-:S03]  /*798e0*/  MOV R208, R145 ;  /* 0x0000009100d07202 */ /* 0x008fc60000000f00 */
        /* <DEDUP_REMOVED lines=39> */
[----:B----4-:R-:W-:-:S03]  /*79b60*/  IMAD.MOV.U32 R219, RZ, RZ, R144 ;  /* 0x000000ffffdb7224 */ /* 0x010fc600078e0090 */
[----:B------:R-:W4:Y:S01]  /*79b70*/  LDL.LU R144, [R1+0x150] ;  /* 0x0001500001907983 */ /* 0x000f220000300800 */
[----:B--2---:R-:W-:Y:S02]  /*79b80*/  IMAD.MOV.U32 R217, RZ, RZ, R146 ;  /* 0x000000ffffd97224 */ /* 0x004fe400078e0092 */
[----:B---3--:R-:W-:Y:S01]  /*79b90*/  IMAD.MOV.U32 R216, RZ, RZ, R147 ;  /* 0x000000ffffd87224 */ /* 0x008fe200078e0093 */
[----:B------:R-:W-:Y:S02]  /*79ba0*/  MOV R218, R145 ;  /* 0x0000009100da7202 */ /* 0x000fe40000000f00 */
        /* <DEDUP_REMOVED lines=16> */
[C---:B------:R-:W-:Y:S03]  /*79cb0*/  HMMA.1688.F32.TF32 R148, R24.reuse, R34, R148 ;  /* 0x000000221894723c */ /* 0x040fe60000081094 */
        /* <DEDUP_REMOVED lines=24> */
[----:B----4-:R-:W-:-:S15]  /*79e40*/  HMMA.1688.F32.TF32 R144, R24, R38, R144 ;  /* 0x000000261890723c */ /* 0x010fde0000081090 */
[----:B------:R-:W-:-:S08]  /*79e50*/  NOP ;  /* 0x0000000000007918 */ /* 0x000fd00000000000 */
[----:B------:R-:W-:Y:S04]  /*79e60*/  STL.64 [R1+0x970], R144 ;  /* 0x0009709001007387 */ /* 0x000fe80000100a00 */
[----:B------:R1:W-:Y:S04]  /*79e70*/  STL.64 [R1+0x978], R146 ;  /* 0x0009789201007387 */ /* 0x0003e80000100a00 */
[----:B-1----:R-:W4:Y:S04]  /*79e80*/  LDL.LU.64 R146, [R1+0x3860] ;  /* 0x0038600001927983 */ /* 0x002f280000300a00 */
[----:B------:R-:W4:Y:S01]  /*79e90*/  LDL.LU.64 R144, [R1+0x3858] ;  /* 0x0038580001907983 */ /* 0x000f220000300a00 */
[C---:B------:R-:W-:Y:S06]  /*79ea0*/  HMMA.1688.F32.TF32 R140, R24.reuse, R42, R140 ;  /* 0x0000002a188c723c */ /* 0x040fec000008108c */
[C---:B------:R-:W-:Y:S06]  /*79eb0*/  HMMA.1688.F32.TF32 R152, R24.reuse, R46, R152 ;  /* 0x0000002e1898723c */ /* 0x040fec0000081098 */
[C---:B--2---:R-:W-:Y:S11]  /*79ec0*/  HMMA.1688.F32.TF32 R220, R24.reuse, R58, R220 ;  /* 0x0000003a18dc723c */ /* 0x044ff600000810dc */
        /* <DEDUP_REMOVED lines=10> */
[----:B------:R-:W1:Y:S03]  /*79f70*/  LDS R143, [R6+UR7+0x45980] ;  /* 0x04598007068f7984 */ /* 0x000e660008000800 */
[C---:B---3--:R-:W-:Y:S06]  /*79f80*/  HMMA.1688.F32.TF32 R216, R24.reuse, R70, R228 ;  /* 0x0000004618d8723c */ /* 0x048fec00000810e4 */
[C---:B------:R-:W-:Y:S06]  /*79f90*/  HMMA.1688.F32.TF32 R184, R24.reuse, R106, R184 ;  /* 0x0000006a18b8723c */ /* 0x040fec00000810b8 */
[C---:B------:R-:W-:Y:S06]  /*79fa0*/  HMMA.1688.F32.TF32 R172, R24.reuse, R118, R172 ;  /* 0x0000007618ac723c */ /* 0x040fec00000810ac */
[C---:B------:R-:W-:Y:S06]  /*79fb0*/  HMMA.1688.F32.TF32 R160, R24.reuse, R130, R160 ;  /* 0x0000008218a0723c */ /* 0x040fec00000810a0 */
[----:B----4-:R-:W-:-:S15]  /*79fc0*/  HMMA.1688.F32.TF32 R144, R24, R50, R144 ;  /* 0x000000321890723c */ /* 0x010fde0000081090 */
[----:B------:R-:W-:-:S08]  /*79fd0*/  NOP ;  /* 0x0000000000007918 */ /* 0x000fd00000000000 */
[----:B------:R-:W-:Y:S04]  /*79fe0*/  STL.64 [R1+0x9e0], R144 ;  /* 0x0009e09001007387 */ /* 0x000fe80000100a00 */
[----:B------:R2:W-:Y:S02]  /*79ff0*/  STL.64 [R1+0x9e8], R146 ;  /* 0x0009e89201007387 */ /* 0x0005e40000100a00 */
[----:B--2---:R-:W-:-:S15]  /*7a000*/  HMMA.1688.F32.TF32 R144, R24, R54, R240 ;  /* 0x000000361890723c */ /* 0x004fde00000810f0 */
[----:B------:R-:W-:-:S08]  /*7a010*/  NOP ;  /* 0x0000000000007918 */ /* 0x000fd00000000000 */
[----:B------:R-:W-:Y:S04]  /*7a020*/  STL.64 [R1+0xb40], R144 ;  /* 0x000b409001007387 */ /* 0x000fe80000100a00 */
[----:B------:R2:W-:Y:S04]  /*7a030*/  STL.64 [R1+0xb48], R146 ;  /* 0x000b489201007387 */ /* 0x0005e80000100a00 */
[----:B------:R-:W-:Y:S04]  /*7a040*/  STL.64 [R1+0xb30], R220 ;  /* 0x000b30dc01007387 */ /* 0x000fe80000100a00 */
[----:B------:R-:W-:Y:S01]  /*7a050*/  STL.64 [R1+0xb38], R222 ;  /* 0x000b38de01007387 */ /* 0x000fe20000100a00 */
[C---:B--2---:R-:W-:Y:S03]  /*7a060*/  HMMA.1688.F32.TF32 R144, R24.reuse, R66, R232 ;  /* 0x000000421890723c */ /* 0x044fe600000810e8 */
[----:B------:R-:W-:Y:S04]  /*7a070*/  STL.64 [R1+0xb20], R152 ;  /* 0x000b209801007387 */ /* 0x000fe80000100a00 */
[----:B------:R2:W-:Y:S02]  /*7a080*/  STL.64 [R1+0xb28], R154 ;  /* 0x000b289a01007387 */ /* 0x0005e40000100a00 */
[----:B--2---:R-:W-:-:S14]  /*7a090*/  HMMA.1688.F32.TF32 R152, R24, R74, R224 ;  /* 0x0000004a1898723c */ /* 0x004fdc00000810e0 */
        /* <DEDUP_REMOVED lines=40> */
[----:B------:R2:W-:Y:S04]  /*7a320*/  STL.64 [R1+0xfd0], R144 ;  /* 0x000fd09001007387 */ /* 0x0005e80000100a00 */
[----:B------:R3:W-:Y:S04]  /*7a330*/  STL.64 [R1+0xfd8], R146 ;  /* 0x000fd89201007387 */ /* 0x0007e80000100a00 */
[----:B------:R-:W-:Y:S01]  /*7a340*/  STL.64 [R1+0xfc0], R160 ;  /* 0x000fc0a001007387 */ /* 0x000fe20000100a00 */
[----:B--2---:R-:W-:-:S03]  /*7a350*/  IMAD.MOV.U32 R144, RZ, RZ, R149 ;  /* 0x000000ffff907224 */ /* 0x004fc600078e0095 */
[----:B------:R-:W-:Y:S01]  /*7a360*/  STL.64 [R1+0xfc8], R162 ;  /* 0x000fc8a201007387 */ /* 0x000fe20000100a00 */
[----:B------:R-:W-:-:S03]  /*7a370*/  IMAD.MOV.U32 R145, RZ, RZ, R150 ;  /* 0x000000ffff917224 */ /* 0x000fc600078e0096 */
[----:B------:R-:W2:Y:S01]  /*7a380*/  LDL.LU R149, [R1+0x3850] ;  /* 0x0038500001957983 */ /* 0x000ea20000300800 */
[----:B---3--:R-:W-:-:S03]  /*7a390*/  IMAD.MOV.U32 R146, RZ, RZ, R151 ;  /* 0x000000ffff927224 */ /* 0x008fc600078e0097 */
[----:B------:R3:W-:Y:S04]  /*7a3a0*/  STL.64 [R1+0xfb0], R152 ;  /* 0x000fb09801007387 */ /* 0x0007e80000100a00 */
[----:B------:R4:W-:Y:S04]  /*7a3b0*/  STL.64 [R1+0xfb8], R154 ;  /* 0x000fb89a01007387 */ /* 0x0009e80000100a00 */
[----:B------:R-:W2:Y:S04]  /*7a3c0*/  LDL.LU R150, [R1+0x384c] ;  /* 0x00384c0001967983 */ /* 0x000ea80000300800 */
[----:B------:R-:W2:Y:S04]  /*7a3d0*/  LDL.LU R151, [R1+0x3848] ;  /* 0x0038480001977983 */ /* 0x000ea80000300800 */
[----:B------:R-:W2:Y:S04]  /*7a3e0*/  LDL.LU R147, [R1+0x2ac] ;  /* 0x0002ac0001937983 */ /* 0x000ea80000300800 */
[----:B---3--:R-:W3:Y:S04]  /*7a3f0*/  LDL.LU R152, [R1+0x110] ;  /* 0x0001100001987983 */ /* 0x008ee80000300800 */
[----:B------:R-:W3:Y:S04]  /*7a400*/  LDL.LU R153, [R1+0x114] ;  /* 0x0001140001997983 */ /* 0x000ee80000300800 */
[----:B----4-:R-:W3:Y:S04]  /*7a410*/  LDL.LU R154, [R1+0x118] ;  /* 0x00011800019a7983 */ /* 0x010ee80000300800 */
[----:B------:R-:W3:Y:S04]  /*7a420*/  LDL.LU R155, [R1+0x11c] ;  /* 0x00011c00019b7983 */ /* 0x000ee80000300800 */
        /* <DEDUP_REMOVED lines=88> */
[----:B--2---:R-:W2:Y:S04]  /*7a9b0*/  LDL.LU R24, [R1+0x2c0] ;  /* 0x0002c00001187983 */ /* 0x004ea80000300800 */
[----:B------:R-:W2:Y:S04]  /*7a9c0*/  LDL.LU R25, [R1+0x2c4] ;  /* 0x0002c40001197983 */ /* 0x000ea80000300800 */
[----:B-1----:R-:W2:Y:S04]  /*7a9d0*/  LDL.LU R26, [R1+0x2c8] ;  /* 0x0002c800011a7983 */ /* 0x002ea80000300800 */
[----:B------:R-:W2:Y:S04]  /*7a9e0*/  LDL.LU R27, [R1+0x2cc] ;  /* 0x0002cc00011b7983 */ /* 0x000ea80000300800 */
[----:B------:R-:W2:Y:S04]  /*7a9f0*/  LDL.LU R148, [R1+0x2b0] ;  /* 0x0002b00001947983 */ /* 0x000ea80000300800 */
        /* <DEDUP_REMOVED lines=16> */
[----:B------:R-:W-:-:S15]  /*7ab00*/  HMMA.1688.F32.TF32 R220, R140, R18, R220 ;  /* 0x000000128cdc723c */ /* 0x000fde00000810dc */
[----:B------:R-:W-:-:S02]  /*7ab10*/  NOP ;  /* 0x0000000000007918 */ /* 0x000fc40000000000 */
[----:B------:R-:W-:Y:S04]  /*7ab20*/  STL.64 [R1+0xfa0], R240 ;  /* 0x000fa0f001007387 */ /* 0x000fe80000100a00 */
[----:B------:R1:W-:Y:S01]  /*7ab30*/  STL.64 [R1+0xfa8], R242 ;  /* 0x000fa8f201007387 */ /* 0x0003e20000100a00 */
[C---:B------:R-:W-:Y:S03]  /*7ab40*/  HMMA.1688.F32.TF32 R212, R140.reuse, R38, R212 ;  /* 0x000000268cd4723c */ /* 0x040fe600000810d4 */
[----:B-1----:R-:W3:Y:S04]  /*7ab50*/  LDL.LU.64 R242, [R1+0x3840] ;  /* 0x0038400001f27983 */ /* 0x002ee80000300a00 */
[----:B------:R-:W4:Y:S04]  /*7ab60*/  LDL.LU.64 R240, [R1+0x3838] ;  /* 0x0038380001f07983 */ /* 0x000f280000300a00 */
[----:B------:R-:W-:Y:S04]  /*7ab70*/  STL.64 [R1+0xf90], R216 ;  /* 0x000f90d801007387 */ /* 0x000fe80000100a00 */
[----:B------:R1:W-:Y:S01]  /*7ab80*/  STL.64 [R1+0xf98], R218 ;  /* 0x000f98da01007387 */ /* 0x0003e20000100a00 */
[C---:B------:R-:W-:Y:S03]  /*7ab90*/  HMMA.1688.F32.TF32 R196, R140.reuse, R54, R196 ;  /* 0x000000368cc4723c */ /* 0x040fe600000810c4 */
        /* <DEDUP_REMOVED lines=15> */
[----:B------:R1:W-:Y:S01]  /*7ac90*/  STL.64 [R1+0xf58], R226 ;  /* 0x000f58e201007387 */ /* 0x0003e20000100a00 */
[C---:B------:R-:W-:Y:S03]  /*7aca0*/  HMMA.1688.F32.TF32 R180, R140.reuse, R70, R180 ;  /* 0x000000468cb4723c */ /* 0x040fe600000810b4 */
        /* <DEDUP_REMOVED lines=16> */
[----:B------:R1:W-:Y:S01]  /*7adb0*/  STL.64 [R1+0xcb8], R202 ;  /* 0x000cb8ca01007387 */ /* 0x0003e20000100a00 */
[C---:B------:R-:W-:Y:S03]  /*7adc0*/  HMMA.1688.F32.TF32 R164, R140.reuse, R86, R164 ;  /* 0x000000568ca4723c */ /* 0x040fe600000810a4 */
[----:B-1----:R-:W4:Y:S04]  /*7add0*/  LDL.LU.64 R202, [R1+0x37b0] ;  /* 0x0037b00001ca7983 */ /* 0x002f280000300a00 */
[----:B------:R-:W4:Y:S04]  /*7ade0*/  LDL.LU.64 R200, [R1+0x37a8] ;  /* 0x0037a80001c87983 */ /* 0x000f280000300a00 */
        /* <DEDUP_REMOVED lines=50> */
[----:B------:R-:W2:Y:S01]  /*7b110*/  LDL R97, [R1+0x2c10] ;  /* 0x002c100001617983 */ /* 0x000ea20000100800 */
[C---:B-1----:R-:W-:Y:S06]  /*7b120*/  HMMA.1688.F32.TF32 R24, R140.reuse, R102, R148 ;  /* 0x000000668c18723c */ /* 0x042fec0000081094 */
[----:B------:R-:W-:-:S15]  /*7b130*/  HMMA.1688.F32.TF32 R148, R140, R106, R144 ;  /* 0x0000006a8c94723c */ /* 0x000fde0000081090 */
[----:B------:R-:W-:-:S02]  /*7b140*/  NOP ;  /* 0x0000000000007918 */ /* 0x000fc40000000000 */
        /* <DEDUP_REMOVED lines=8> */
[C---:B---3--:R-:W-:Y:S06]  /*7b1d0*/  HMMA.1688.F32.TF32 R24, R140.reuse, R122, R164 ;  /* 0x0000007a8c18723c */ /* 0x048fec00000810a4 */
[C---:B----4-:R-:W-:Y:S06]  /*7b1e0*/  HMMA.1688.F32.TF32 R148, R140.reuse, R118, R160 ;  /* 0x000000768c94723c */ /* 0x050fec00000810a0 */
[----:B------:R-:W-:-:S15]  /*7b1f0*/  HMMA.1688.F32.TF32 R144, R140, R114, R156 ;  /* 0x000000728c90723c */ /* 0x000fde000008109c */
[----:B------:R-:W-:-:S08]  /*7b200*/  NOP ;  /* 0x0000000000007918 */ /* 0x000fd00000000000 */
[----:B------:R-:W-:Y:S04]  /*7b210*/  STL.64 [R1+0xbb0], R144 ;  /* 0x000bb09001007387 */ /* 0x000fe80000100a00 */
[----:B------:R1:W-:Y:S04]  /*7b220*/  STL.64 [R1+0xbb8], R146 ;  /* 0x000bb89201007387 */ /* 0x0003e80000100a00 */
[----:B------:R-:W-:Y:S04]  /*7b230*/  STL.64 [R1+0xba0], R148 ;  /* 0x000ba09401007387 */ /* 0x000fe80000100a00 */
[----:B------:R3:W-:Y:S01]  /*7b240*/  STL.64 [R1+0xba8], R150 ;  /* 0x000ba89601007387 */ /* 0x0007e20000100a00 */
[C---:B-1----:R-:W-:Y:S03]  /*7b250*/  HMMA.1688.F32.TF32 R144, R140.reuse, R126, R168 ;  /* 0x0000007e8c90723c */ /* 0x042fe600000810a8 */
[----:B------:R-:W-:Y:S04]  /*7b260*/  STL.64 [R1+0xb90], R24 ;  /* 0x000b901801007387 */ /* 0x000fe80000100a00 */
[----:B------:R1:W-:Y:S01]  /*7b270*/  STL.64 [R1+0xb98], R26 ;  /* 0x000b981a01007387 */ /* 0x0003e20000100a00 */
[C---:B---3--:R-:W-:Y:S06]  /*7b280*/  HMMA.1688.F32.TF32 R148, R140.reuse, R130, R172 ;  /* 0x000000828c94723c */ /* 0x048fec00000810ac */
[C---:B-1----:R-:W-:Y:S09]  /*7b290*/  HMMA.1688.F32.TF32 R24, R140.reuse, R134, R176 ;  /* 0x000000868c18723c */ /* 0x042ff200000810b0 */
[----:B------:R-:W-:Y:S04]  /*7b2a0*/  STL.64 [R1+0xb80], R144 ;  /* 0x000b809001007387 */ /* 0x000fe80000100a00 */
[----:B------:R1:W-:Y:S04]  /*7b2b0*/  STL.64 [R1+0xb88], R146 ;  /* 0x000b889201007387 */ /* 0x0003e80000100a00 */
[----:B------:R-:W-:Y:S04]  /*7b2c0*/  STL.64 [R1+0xb70], R148 ;  /* 0x000b709401007387 */ /* 0x000fe80000100a00 */
[----:B------:R-:W-:Y:S01]  /*7b2d0*/  STL.64 [R1+0xb78], R150 ;  /* 0x000b789601007387 */ /* 0x000fe20000100a00 */
[----:B-1----:R-:W-:Y:S03]  /*7b2e0*/  HMMA.1688.F32.TF32 R144, R140, R138, R180 ;  /* 0x0000008a8c90723c */ /* 0x002fe600000810b4 */
[----:B------:R-:W-:Y:S03]  /*7b2f0*/  STL.64 [R1+0xb60], R24 ;  /* 0x000b601801007387 */ /* 0x000fe60000100a00 */
[C---:B------:R-:W-:Y:S01]  /*7b300*/  HMMA.1688.F32.TF32 R140, R236.reuse, R10, R184 ;  /* 0x0000000aec8c723c */ /* 0x040fe200000810b8 */
        /* <DEDUP_REMOVED lines=10> */
[----:B-1----:R-:W-:Y:S01]  /*7b3b0*/  HMMA.1688.F32.TF32 R24, R236, R30, R200 ;  /* 0x0000001eec18723c */ /* 0x002fe200000810c8 */
[----:B------:R-:W-:-:S10]  /*7b3c0*/  IMAD.MOV.U32 R148, RZ, RZ, R217 ;  /* 0x000000ffff947224 */ /* 0x000fd400078e00d9 */
[----:B------:R-:W-:Y:S04]  /*7b3d0*/  STL.64 [R1+0xf30], R144 ;  /* 0x000f309001007387 */ /* 0x000fe80000100a00 */
[----:B------:R1:W-:Y:S04]  /*7b3e0*/  STL.64 [R1+0xf38], R146 ;  /* 0x000f389201007387 */ /* 0x0003e80000100a00 */
[----:B------:R-:W-:Y:S04]  /*7b3f0*/  STL.64 [R1+0xf20], R140 ;  /* 0x000f208c01007387 */ /* 0x000fe80000100a00 */
[----:B------:R3:W-:Y:S01]  /*7b400*/  STL.64 [R1+0xf28], R142 ;  /* 0x000f288e01007387 */ /* 0x0007e20000100a00 */
[C---:B-1----:R-:W-:Y:S01]  /*7b410*/  HMMA.1688.F32.TF32 R144, R236.reuse, R34, R204 ;  /* 0x00000022ec90723c */ /* 0x042fe200000810cc */
[----:B------:R-:W-:Y:S01]  /*7b420*/  MOV R149, R218 ;  /* 0x000000da00957202 */ /* 0x000fe20000000f00 */
[----:B------:R-:W-:Y:S01]  /*7b430*/  IMAD.MOV.U32 R150, RZ, RZ, R219 ;  /* 0x000000ffff967224 */ /* 0x000fe200078e00db */
[----:B------:R-:W-:Y:S01]  /*7b440*/  MOV R158, R17 ;  /* 0x00000011009e7202 */ /* 0x000fe20000000f00 */
[----:B------:R-:W-:Y:S01]  /*7b450*/  IMAD.MOV.U32 R159, RZ, RZ, R16 ;  /* 0x000000ffff9f7224 */ /* 0x000fe200078e0010 */
[----:B------:R-:W-:Y:S01]  /*7b460*/  STL.64 [R1+0xf10], R24 ;  /* 0x000f101801007387 */ /* 0x000fe20000100a00 */
[----:B---3--:R-:W-:Y:S03]  /*7b470*/  HMMA.1688.F32.TF32 R140, R236, R38, R208 ;  /* 0x00000026ec8c723c */ /* 0x008fe600000810d0 */
[----:B------:R1:W-:Y:S01]  /*7b480*/  STL.64 [R1+0xf18], R26 ;  /* 0x000f181a01007387 */ /* 0x0003e20000100a00 */
[----:B------:R-:W-:-:S02]  /*7b490*/  IMAD.MOV.U32 R152, RZ, RZ, R5 ;  /* 0x000000ffff987224 */ /* 0x000fc400078e0005 */
[----:B------:R-:W-:Y:S02]  /*7b4a0*/  IMAD.MOV.U32 R153, RZ, RZ, R4 ;  /* 0x000000ffff997224 */ /* 0x000fe400078e0004 */
[----:B------:R-:W-:Y:S02]  /*7b4b0*/  IMAD.MOV.U32 R154, RZ, RZ, R3 ;  /* 0x000000ffff9a7224 */ /* 0x000fe400078e0003 */
[----:B------:R-:W-:Y:S01]  /*7b4c0*/  IMAD.MOV.U32 R155, RZ, RZ, R0 ;  /* 0x000000ffff9b7224 */ /* 0x000fe200078e0000 */
[----:B------:R-:W-:Y:S01]  /*7b4d0*/  MOV R166, R117 ;  /* 0x0000007500a67202 */ /* 0x000fe20000000f00 */
[----:B------:R-:W-:Y:S01]  /*7b4e0*/  IMAD.MOV.U32 R156, RZ, RZ, R21 ;  /* 0x000000ffff9c7224 */ /* 0x000fe200078e0015 */
[----:B--2---:R-:W-:Y:S01]  /*7b4f0*/  LDSM.16.M88.4 R208, [R97+UR8+0x5080] ;  /* 0x0050800861d0783b */ /* 0x004fe20008000200 */
[----:B-1----:R-:W-:Y:S03]  /*7b500*/  HMMA.1688.F32.TF32 R24, R236, R42, R212 ;  /* 0x0000002aec18723c */ /* 0x002fe600000810d4 */
[----:B------:R1:W-:Y:S04]  /*7b510*/  STL.64 [R1+0xf00], R144 ;  /* 0x000f009001007387 */ /* 0x0003e80000100a00 */
[----:B------:R2:W-:Y:S04]  /*7b520*/  STL.64 [R1+0xf08], R146 ;  /* 0x000f089201007387 */ /* 0x0005e80000100a00 */
[----:B------:R-:W-:Y:S01]  /*7b530*/  STL.64 [R1+0xef0], R140 ;  /* 0x000ef08c01007387 */ /* 0x000fe20000100a00 */
[----:B-1----:R-:W-:-:S03]  /*7b540*/  MOV R144, R221 ;  /* 0x000000dd00907202 */ /* 0x002fc60000000f00 */
[----:B------:R-:W-:Y:S01]  /*7b550*/  STL.64 [R1+0xef8], R142 ;  /* 0x000ef88e01007387 */ /* 0x000fe20000100a00 */
[----:B------:R-:W-:-:S03]  /*7b560*/  IMAD.MOV.U32 R145, RZ, RZ, R222 ;  /* 0x000000ffff917224 */ /* 0x000fc600078e00de */
[----:B------:R-:W3:Y:S01]  /*7b570*/  LDL.LU R221, [R1+0x36f0] ;  /* 0x0036f00001dd7983 */ /* 0x000ee20000300800 */
[----:B--2---:R-:W-:-:S03]  /*7b580*/  IMAD.MOV.U32 R146, RZ, RZ, R223 ;  /* 0x000000ffff927224 */ /* 0x004fc600078e00df */
[----:B------:R-:W-:Y:S01]  /*7b590*/  STL.64 [R1+0xee0], R24 ;  /* 0x000ee01801007387 */ /* 0x000fe20000100a00 */
[----:B------:R-:W-:-:S03]  /*7b5a0*/  IMAD.MOV.U32 R147, RZ, RZ, R216 ;  /* 0x000000ffff937224 */ /* 0x000fc600078e00d8 */
[----:B------:R1:W-:Y:S04]  /*7b5b0*/  STL.64 [R1+0xee8], R26 ;  /* 0x000ee81a01007387 */ /* 0x0003e80000100a00 */
[----:B------:R-:W3:Y:S04]  /*7b5c0*/  LDL.LU R222, [R1+0x36ec] ;  /* 0x0036ec0001de7983 */ /* 0x000ee80000300800 */
[----:B------:R-:W3:Y:S04]  /*7b5d0*/  LDL.LU R223, [R1+0x36e8] ;  /* 0x0036e80001df7983 */ /* 0x000ee80000300800 */
[----:B------:R-:W2:Y:S04]  /*7b5e0*/  LDL.LU R216, [R1+0x36e4] ;  /* 0x0036e40001d87983 */ /* 0x000ea80000300800 */
[----:B------:R-:W2:Y:S04]  /*7b5f0*/  LDL.LU R217, [R1+0x36e0] ;  /* 0x0036e00001d97983 */ /* 0x000ea80000300800 */
[----:B------:R-:W2:Y:S04]  /*7b600*/  LDL.LU R218, [R1+0x36dc] ;  /* 0x0036dc0001da7983 */ /* 0x000ea80000300800 */
[----:B------:R-:W2:Y:S01]  /*7b610*/  LDL.LU R219, [R1+0x36d8] ;  /* 0x0036d80001db7983 */ /* 0x000ea20000300800 */
[----:B-1----:R-:W-:Y:S01]  /*7b620*/  IMAD.MOV.U32 R26, RZ, RZ, R9 ;  /* 0x000000ffff1a7224 */ /* 0x002fe200078e0009 */
[----:B------:R-:W-:Y:S01]  /*7b630*/  MOV R27, R8 ;  /* 0x00000008001b7202 */ /* 0x000fe20000000f00 */
[----:B------:R-:W-:Y:S01]  /*7b640*/  IMAD.MOV.U32 R24, RZ, RZ, R13 ;  /* 0x000000ffff187224 */ /* 0x000fe200078e000d */
[----:B------:R-:W-:Y:S01]  /*7b650*/  LDS R140, [R2+UR7+0x46000] ;  /* 0x04600007028c7984 */ /* 0x000fe20008000800 */
[----:B------:R-:W-:-:S02]  /*7b660*/  IMAD.MOV.U32 R25, RZ, RZ, R12 ;  /* 0x000000ffff197224 */ /* 0x000fc400078e000c */
[C---:B------:R-:W-:Y:S01]  /*7b670*/  HMMA.1688.F32.TF32 R12, R236.reuse, R54, R224 ;  /* 0x00000036ec0c723c */ /* 0x040fe200000810e0 */
[----:B------:R-:W-:Y:S01]  /*7b680*/  IMAD.MOV.U32 R157, RZ, RZ, R20 ;  /* 0x000000ffff9d7224 */ /* 0x000fe200078e0014 */
[----:B------:R-:W-:Y:S04]  /*7b690*/  LDS R142, [R2+UR7+0x46800] ;  /* 0x04680007028e7984 */ /* 0x000fe80008000800 */
[----:B------:R-:W1:Y:S02]  /*7b6a0*/  LDSM.16.M88.4 R20, [R97+UR8+0x80] ;  /* 0x000080086114783b */ /* 0x000e640008000200 */
[C---:B------:R-:W-:Y:S01]  /*7b6b0*/  HMMA.1688.F32.TF32 R156, R236.reuse, R66, R156 ;  /* 0x00000042ec9c723c */ /* 0x040fe2000008109c */
[----:B------:R-:W-:Y:S01]  /*7b6c0*/  IMAD.MOV.U32 R151, RZ, RZ, R252 ;  /* 0x000000ffff977224 */ /* 0x000fe200078e00fc */
[----:B------:R-:W-:Y:S04]  /*7b6d0*/  LDS R141, [R6+UR7+0x46000] ;  /* 0x04600007068d7984 */ /* 0x000fe80008000800 */
[----:B------:R-:W-:Y:S01]  /*7b6e0*/  HMMA.1688.F32.TF32 R24, R236, R70, R24 ;  /* 0x00000046ec18723c */ /* 0x000fe20000081018 */
[----:B------:R-:W-:Y:S01]  /*7b6f0*/  LDS R143, [R6+UR7+0x46800] ;  /* 0x04680007068f7984 */ /* 0x000fe20008000800 */
[----:B------:R-:W-:-:S03]  /*7b700*/  IMAD.MOV.U32 R167, RZ, RZ, R116 ;  /* 0x000000ffffa77224 */ /* 0x000fc600078e0074 */
[----:B------:R-:W-:Y:S01]  /*7b710*/  LDSM.16.M88.4 R212, [R97+UR8+0x4080] ;  /* 0x0040800861d4783b */ /* 0x000fe20008000200 */
[C---:B------:R-:W-:Y:S03]  /*7b720*/  HMMA.1688.F32.TF32 R148, R236.reuse, R74, R148 ;  /* 0x0000004aec94723c */ /* 0x040fe60000081094 */
[----:B------:R-:W-:Y:S03]  /*7b730*/  LDSM.16.M88.4 R204, [R97+UR8+0x6080] ;  /* 0x0060800861cc783b */ /* 0x000fe60008000200 */
[C---:B------:R-:W-:Y:S01]  /*7b740*/  HMMA.1688.F32.TF32 R144, R236.reuse, R78, R144 ;  /* 0x0000004eec90723c */ /* 0x040fe20000081090 */
[----:B------:R-:W-:Y:S04]  /*7b750*/  LDSM.16.M88.4 R224, [R97+UR8+0xc080] ;  /* 0x00c0800861e0783b */ /* 0x000fe80008000200 */
[----:B------:R-:W-:Y:S01]  /*7b760*/  LDSM.16.M88.4 R200, [R97+UR8+0x7080] ;  /* 0x0070800861c8783b */ /* 0x000fe20008000200 */
[C---:B--2---:R-:W-:Y:S06]  /*7b770*/  HMMA.1688.F32.TF32 R8, R236.reuse, R46, R216 ;  /* 0x0000002eec08723c */ /* 0x044fec00000810d8 */
[----:B---3--:R-:W-:Y:S01]  /*7b780*/  HMMA.1688.F32.TF32 R16, R236, R50, R220 ;  /* 0x00000032ec10723c */ /* 0x008fe200000810dc */
[----:B------:R-:W-:Y:S01]  /*7b790*/  IMAD.MOV.U32 R252, RZ, RZ, R159 ;  /* 0x000000fffffc7224 */ /* 0x000fe200078e009f */
[----:B------:R-:W-:-:S15]  /*7b7a0*/  LDSM.16.M88.4 R216, [R97+UR8+0xa080] ;  /* 0x00a0800861d8783b */ /* 0x000fde0008000200 */
[----:B------:R-:W-:Y:S04]  /*7b7b0*/  STL.64 [R1+0xed0], R8 ;  /* 0x000ed00801007387 */ /* 0x000fe80000100a00 */
[----:B------:R2:W-:Y:S04]  /*7b7c0*/  STL.64 [R1+0xed8], R10 ;  /* 0x000ed80a01007387 */ /* 0x0005e80000100a00 */
[----:B------:R-:W-:Y:S01]  /*7b7d0*/  LDSM.16.M88.4 R220, [R97+UR8+0xb080] ;  /* 0x00b0800861dc783b */ /* 0x000fe20008000200 */
[----:B--2---:R-:W-:Y:S03]  /*7b7e0*/  HMMA.1688.F32.TF32 R8, R236, R58, R228 ;  /* 0x0000003aec08723c */ /* 0x004fe600000810e4 */
[----:B------:R-:W-:-:S15]  /*7b7f0*/  STL.64 [R1+0xec0], R16 ;  /* 0x000ec01001007387 */ /* 0x000fde0000100a00 */
[----:B------:R-:W-:-:S06]  /*7b800*/  NOP ;  /* 0x0000000000007918 */ /* 0x000fcc0000000000 */
[----:B------:R-:W-:Y:S01]  /*7b810*/  MOV R5, R8 ;  /* 0x0000000800057202 */ /* 0x000fe20000000f00 */
[----:B------:R-:W-:Y:S02]  /*7b820*/  IMAD.MOV.U32 R4, RZ, RZ, R9 ;  /* 0x000000ffff047224 */ /* 0x000fe400078e0009 */
[----:B------:R-:W-:Y:S02]  /*7b830*/  IMAD.MOV.U32 R3, RZ, RZ, R10 ;  /* 0x000000ffff037224 */ /* 0x000fe400078e000a */
[----:B------:R-:W-:Y:S02]  /*7b840*/  IMAD.MOV.U32 R0, RZ, RZ, R11 ;  /* 0x000000ffff007224 */ /* 0x000fe400078e000b */
[C---:B------:R-:W-:Y:S01]  /*7b850*/  HMMA.1688.F32.TF32 R8, R236.reuse, R62, R232 ;  /* 0x0000003eec08723c */ /* 0x040fe200000810e8 */
[----:B------:R-:W-:Y:S04]  /*7b860*/  STL.64 [R1+0xec8], R18 ;  /* 0x000ec81201007387 */ /* 0x000fe80000100a00 */
[----:B------:R-:W-:Y:S04]  /*7b870*/  STL.64 [R1+0xeb0], R12 ;  /* 0x000eb00c01007387 */ /* 0x000fe80000100a00 */
[----:B------:R-:W2:Y:S04]  /*7b880*/  LDSM.16.M88.4 R16, [R97+UR8+0x1080] ;  /* 0x001080086110783b */ /* 0x000ea80008000200 */
[----:B------:R-:W-:Y:S04]  /*7b890*/  STL.64 [R1+0xeb8], R14 ;  /* 0x000eb80e01007387 */ /* 0x000fe80000100a00 */
[----:B------:R-:W3:Y:S06]  /*7b8a0*/  LDSM.16.M88.4 R12, [R97+UR8+0x2080] ;  /* 0x00208008610c783b */ /* 0x000eec0008000200 */
[----:B------:R-:W-:Y:S04]  /*7b8b0*/  STL.64 [R1+0xe90], R8 ;  /* 0x000e900801007387 */ /* 0x000fe80000100a00 */
[----:B------:R-:W-:Y:S04]  /*7b8c0*/  STL.64 [R1+0xe98], R10 ;  /* 0x000e980a01007387 */ /* 0x000fe80000100a00 */
[----:B------:R-:W4:Y:S04]  /*7b8d0*/  LDSM.16.M88.4 R8, [R97+UR8+0x3080] ;  /* 0x003080086108783b */ /* 0x000f280008000200 */
        /* <DEDUP_REMOVED lines=9> */
[----:B------:R-:W-:Y:S04]  /*7b970*/  STL [R1+0xe88], R158 ;  /* 0x000e889e01007387 */ /* 0x000fe80000100800 */
[----:B------:R-:W-:Y:S04]  /*7b980*/  STL.64 [R1+0xe60], R24 ;  /* 0x000e601801007387 */ /* 0x000fe80000100a00 */
[----:B------:R1:W-:Y:S02]  /*7b990*/  STL.64 [R1+0xe68], R26 ;  /* 0x000e681a01007387 */ /* 0x0003e40000100a00 */
[----:B-1----:R-:W-:Y:S02]  /*7b9a0*/  HMMA.1688.F32.TF32 R24, R236, R82, R152 ;  /* 0x00000052ec18723c */ /* 0x002fe40000081098 */
[----:B------:R1:W-:Y:S04]  /*7b9b0*/  STL.64 [R1+0xe50], R148 ;  /* 0x000e509401007387 */ /* 0x0003e80000100a00 */
[----:B------:R2:W-:Y:S04]  /*7b9c0*/  STL.64 [R1+0xe58], R150 ;  /* 0x000e589601007387 */ /* 0x0005e80000100a00 */
[----:B------:R-:W3:Y:S04]  /*7b9d0*/  LDL.LU R160, [R1+0xd40] ;  /* 0x000d400001a07983 */ /* 0x000ee80000300800 */
[----:B------:R4:W-:Y:S04]  /*7b9e0*/  STL.64 [R1+0xda0], R144 ;  /* 0x000da09001007387 */ /* 0x0009e80000100a00 */
[----:B------:R4:W-:Y:S05]  /*7b9f0*/  STL.64 [R1+0xda8], R146 ;  /* 0x000da89201007387 */ /* 0x0009ea0000100a00 */
        /* <DEDUP_REMOVED lines=55> */
[----:B------:R-:W-:-:S05]  /*7bd70*/  IMAD.MOV.U32 R157, RZ, RZ, R93 ;  /* 0x000000ffff9d7224 */ /* 0x000fca00078e005d */
[----:B------:R-:W-:Y:S01]  /*7bd80*/  HMMA.1688.F32.TF32 R24, R140, R20, R24 ;  /* 0x000000148c18723c */ /* 0x000fe20000081018 */
[----:B------:R-:W-:Y:S01]  /*7bd90*/  IMAD.MOV.U32 R158, RZ, RZ, R92 ;  /* 0x000000ffff9e7224 */ /* 0x000fe200078e005c */
[----:B------:R-:W-:Y:S01]  /*7bda0*/  MOV R159, R89 ;  /* 0x00000059009f7202 */ /* 0x000fe20000000f00 */
[----:B------:R-:W-:-:S15]  /*7bdb0*/  IMAD.MOV.U32 R156, RZ, RZ, R96 ;  /* 0x000000ffff9c7224 */ /* 0x000fde00078e0060 */
[----:B------:R-:W-:-:S06]  /*7bdc0*/  NOP ;  /* 0x0000000000007918 */ /* 0x000fcc0000000000 */
[----:B------:R-:W-:Y:S01]  /*7bdd0*/  IMAD.MOV.U32 R18, RZ, RZ, R24 ;  /* 0x000000ffff127224 */ /* 0x000fe200078e0018 */
[----:B------:R-:W-:Y:S01]  /*7bde0*/  MOV R22, R26 ;  /* 0x0000001a00167202 */ /* 0x000fe20000000f00 */
[----:B------:R-:W-:Y:S02]  /*7bdf0*/  IMAD.MOV.U32 R19, RZ, RZ, R25 ;  /* 0x000000ffff137224 */ /* 0x000fe400078e0019 */
[----:B------:R-:W-:Y:S01]  /*7be00*/  IMAD.MOV.U32 R23, RZ, RZ, R27 ;  /* 0x000000ffff177224 */ /* 0x000fe200078e001b */
[----:B--2---:R-:W-:Y:S01]  /*7be10*/  HMMA.1688.F32.TF32 R84, R236, R86, R196 ;  /* 0x00000056ec54723c */ /* 0x004fe200000810c4 */
[----:B------:R-:W1:-:S15]  /*7be20*/  LDSM.16.M88.4 R196, [R97+UR8+0x8080] ;  /* 0x0080800861c4783b */ /* 0x000e5e0008000200 */
[----:B------:R-:W-:-:S07]  /*7be30*/  NOP ;  /* 0x0000000000007918 */ /* 0x000fce0000000000 */
[----:B------:R-:W-:Y:S01]  /*7be40*/  STL.64 [R1+0x990], R84 ;  /* 0x0009905401007387 */ /* 0x000fe20000100a00 */
[----:B------:R-:W-:-:S03]  /*7be50*/  MOV R7, R87 ;  /* 0x0000005700077202 */ /* 0x000fc60000000f00 */
[----:B------:R3:W-:Y:S02]  /*7be60*/  STL [R1+0x998], R86 ;  /* 0x0009985601007387 */ /* 0x0007e40000100800 */
[C---:B---3--:R-:W-:Y:S02]  /*7be70*/  HMMA.1688.F32.TF32 R84, R236.reuse, R90, R192 ;  /* 0x0000005aec54723c */ /* 0x048fe400000810c0 */
[----:B------:R-:W2:Y:S04]  /*7be80*/  LDSM.16.M88.4 R192, [R97+UR8+0x9080] ;  /* 0x0090800861c0783b */ /* 0x000ea80008000200 */
[C---:B------:R-:W-:Y:S06]  /*7be90*/  HMMA.1688.F32.TF32 R92, R236.reuse, R94, R188 ;  /* 0x0000005eec5c723c */ /* 0x040fec00000810bc */
[C---:B------:R-:W-:Y:S11]  /*7bea0*/  HMMA.1688.F32.TF32 R88, R236.reuse, R98, R184 ;  /* 0x00000062ec58723c */ /* 0x040ff600000810b8 */
[----:B------:R-:W-:Y:S04]  /*7beb0*/  STL.64 [R1+0x980], R84 ;  /* 0x0009805401007387 */ /* 0x000fe80000100a00 */
[----:B------:R3:W-:Y:S02]  /*7bec0*/  STL.64 [R1+0x988], R86 ;  /* 0x0009885601007387 */ /* 0x0007e40000100a00 */
[----:B---3--:R-:W-:Y:S07]  /*7bed0*/  HMMA.1688.F32.TF32 R84, R236, R102, R148 ;  /* 0x00000066ec54723c */ /* 0x008fee0000081094 */
[----:B------:R-:W-:-:S02]  /*7bee0*/  IMAD.MOV.U32 R150, RZ, RZ, R77 ;  /* 0x000000ffff967224 */ /* 0x000fc400078e004d */
[----:B------:R-:W-:Y:S02]  /*7bef0*/  IMAD.MOV.U32 R151, RZ, RZ, R76 ;  /* 0x000000ffff977224 */ /* 0x000fe400078e004c */
[----:B----4-:R-:W-:Y:S01]  /*7bf00*/  HMMA.1688.F32.TF32 R76, R236, R106, R144 ;  /* 0x0000006aec4c723c */ /* 0x010fe20000081090 */
[----:B------:R-:W-:-:S06]  /*7bf10*/  IMAD.MOV.U32 R148, RZ, RZ, R81 ;  /* 0x000000ffff947224 */ /* 0x000fcc00078e0051 */
[----:B------:R-:W-:Y:S01]  /*7bf20*/  MOV R144, R73 ;  /* 0x0000004900907202 */ /* 0x000fe20000000f00 */
[----:B------:R-:W-:Y:S02]  /*7bf30*/  IMAD.MOV.U32 R145, RZ, RZ, R72 ;  /* 0x000000ffff917224 */ /* 0x000fe400078e0048 */
[----:B------:R-:W-:Y:S01]  /*7bf40*/  HMMA.1688.F32.TF32 R72, R236, R110, R180 ;  /* 0x0000006eec48723c */ /* 0x000fe200000810b4 */
[----:B------:R-:W-:Y:S02]  /*7bf50*/  IMAD.MOV.U32 R146, RZ, RZ, R69 ;  /* 0x000000ffff927224 */ /* 0x000fe400078e0045 */
[----:B------:R-:W-:-:S03]  /*7bf60*/  IMAD.MOV.U32 R147, RZ, RZ, R68 ;  /* 0x000000ffff937224 */ /* 0x000fc600078e0044 */
[----:B------:R-:W-:Y:S01]  /*7bf70*/  HMMA.1688.F32.TF32 R68, R236, R114, R176 ;  /* 0x00000072ec44723c */ /* 0x000fe200000810b0 */
[----:B------:R-:W-:Y:S01]  /*7bf80*/  IMAD.MOV.U32 R149, RZ, RZ, R80 ;  /* 0x000000ffff957224 */ /* 0x000fe200078e0050 */
[----:B------:R-:W-:Y:S04]  /*7bf90*/  STL.64 [R1+0x960], R92 ;  /* 0x0009605c01007387 */ /* 0x000fe80000100a00 */
[----:B------:R-:W-:Y:S02]  /*7bfa0*/  LDSM.16.M88.4 R80, [R97+UR8+0x1d080] ;  /* 0x01d080086150783b */ /* 0x000fe40008000200 */
[----:B------:R-:W-:Y:S02]  /*7bfb0*/  HMMA.1688.F32.TF32 R24, R140, R16, R148 ;  /* 0x000000108c18723c */ /* 0x000fe40000081094 */
        /* <DEDUP_REMOVED lines=12> */
[----:B----4-:R-:W-:Y:S01]  /*7c080*/  HMMA.1688.F32.TF32 R72, R236, R122, R168 ;  /* 0x0000007aec48723c */ /* 0x010fe200000810a8 */
[----:B------:R-:W-:Y:S01]  /*7c090*/  IMAD.MOV.U32 R10, RZ, RZ, R24 ;  /* 0x000000ffff0a7224 */ /* 0x000fe200078e0018 */
[----:B------:R-:W-:Y:S01]  /*7c0a0*/  MOV R15, R27 ;  /* 0x0000001b000f7202 */ /* 0x000fe20000000f00 */
[----:B------:R-:W-:Y:S01]  /*7c0b0*/  IMAD.MOV.U32 R11, RZ, RZ, R25 ;  /* 0x000000ffff0b7224 */ /* 0x000fe200078e0019 */
[----:B------:R-:W4:Y:S01]  /*7c0c0*/  LDSM.16.M88.4 R88, [R97+UR8+0xd080] ;  /* 0x00d080086158783b */ /* 0x000f220008000200 */
[----:B------:R-:W-:-:S03]  /*7c0d0*/  IMAD.MOV.U32 R14, RZ, RZ, R26 ;  /* 0x000000ffff0e7224 */ /* 0x000fc600078e001a */
[----:B------:R-:W4:Y:S01]  /*7c0e0*/  LDSM.16.M88.4 R84, [R97+UR8+0xe080] ;  /* 0x00e080086154783b */ /* 0x000f220008000200 */
[C---:B---3--:R-:W-:Y:S01]  /*7c0f0*/  HMMA.1688.F32.TF32 R68, R236.reuse, R126, R152 ;  /* 0x0000007eec44723c */ /* 0x048fe20000081098 */
[----:B------:R-:W-:Y:S01]  /*7c100*/  MOV R150, R45 ;  /* 0x0000002d00967202 */ /* 0x000fe20000000f00 */
[----:B------:R-:W-:Y:S01]  /*7c110*/  IMAD.MOV.U32 R151, RZ, RZ, R44 ;  /* 0x000000ffff977224 */ /* 0x000fe200078e002c */
[----:B------:R-:W-:Y:S04]  /*7c120*/  LDSM.16.M88.4 R92, [R97+UR8+0x1e080] ;  /* 0x01e08008615c783b */ /* 0x000fe80008000200 */
[----:B------:R-:W-:Y:S01]  /*7c130*/  IMAD.MOV.U32 R152, RZ, RZ, R65 ;  /* 0x000000ffff987224 */ /* 0x000fe200078e0041 */
[----:B------:R-:W-:Y:S01]  /*7c140*/  MOV R153, R64 ;  /* 0x0000004000997202 */ /* 0x000fe20000000f00 */
[----:B------:R-:W-:Y:S01]  /*7c150*/  IMAD.MOV.U32 R154, RZ, RZ, R61 ;  /* 0x000000ffff9a7224 */ /* 0x000fe200078e003d */
[C---:B------:R-:W-:Y:S01]  /*7c160*/  HMMA.1688.F32.TF32 R64, R236.reuse, R130, R164 ;  /* 0x00000082ec40723c */ /* 0x040fe200000810a4 */
[----:B------:R-:W-:Y:S01]  /*7c170*/  IMAD.MOV.U32 R155, RZ, RZ, R60 ;  /* 0x000000ffff9b7224 */ /* 0x000fe200078e003c */
[----:B------:R-:W-:Y:S04]  /*7c180*/  STL.64 [R1+0x700], R76 ;  /* 0x0007004c01007387 */ /* 0x000fe80000100a00 */
[C---:B------:R-:W-:Y:S01]  /*7c190*/  HMMA.1688.F32.TF32 R60, R236.reuse, R134, R160 ;  /* 0x00000086ec3c723c */ /* 0x040fe200000810a0 */
[----:B------:R-:W-:Y:S05]  /*7c1a0*/  LDSM.16.M88.4 R44, [R97+UR8+0x14080] ;  /* 0x01408008612c783b */ /* 0x000fea0008000200 */
[----:B------:R-:W-:Y:S06]  /*7c1b0*/  HMMA.1688.F32.TF32 R236, R236, R138, R156 ;  /* 0x0000008aecec723c */ /* 0x000fec000008109c */
        /* <DEDUP_REMOVED lines=8> */
[----:B------:R3:W-:Y:S04]  /*7c240*/  STL [R1+0x362c], R236 ;  /* 0x00362cec01007387 */ /* 0x0007e80000100800 */
[----:B------:R-:W-:Y:S04]  /*7c250*/  STL.64 [R1+0x4e0], R60 ;  /* 0x0004e03c01007387 */ /* 0x000fe80000100a00 */
[----:B------:R-:W-:Y:S04]  /*7c260*/  STL.64 [R1+0x4e8], R62 ;  /* 0x0004e83e01007387 */ /* 0x000fe80000100a00 */
[----:B------:R1:W-:Y:S01]  /*7c270*/  STL [R1+0x3628], R237 ;  /* 0x003628ed01007387 */ /* 0x0003e20000100800 */
[----:B---3--:R-:W-:-:S03]  /*7c280*/  IMAD.MOV.U32 R236, RZ, RZ, R24 ;  /* 0x000000ffffec7224 */ /* 0x008fc600078e0018 */
[----:B------:R3:W-:Y:S04]  /*7c290*/  STL [R1+0x3624], R238 ;  /* 0x003624ee01007387 */ /* 0x0007e80000100800 */
[----:B------:R2:W-:Y:S01]  /*7c2a0*/  STL [R1+0x3620], R239 ;  /* 0x003620ef01007387 */ /* 0x0005e20000100800 */
[----:B-1----:R-:W-:Y:S02]  /*7c2b0*/  IMAD.MOV.U32 R237, RZ, RZ, R25 ;  /* 0x000000ffffed7224 */ /* 0x002fe400078e0019 */
[----:B------:R-:W-:Y:S02]  /*7c2c0*/  IMAD.MOV.U32 R148, RZ, RZ, R49 ;  /* 0x000000ffff947224 */ /* 0x000fe400078e0031 */
[----:B------:R-:W-:Y:S01]  /*7c2d0*/  IMAD.MOV.U32 R149, RZ, RZ, R48 ;  /* 0x000000ffff957224 */ /* 0x000fe200078e0030 */
[----:B------:R-:W-:Y:S01]  /*7c2e0*/  MOV R145, R56 ;  /* 0x0000003800917202 */ /* 0x000fe20000000f00 */
[----:B---3--:R-:W-:Y:S01]  /*7c2f0*/  IMAD.MOV.U32 R238, RZ, RZ, R26 ;  /* 0x000000ffffee7224 */ /* 0x008fe200078e001a */
[----:B------:R-:W-:Y:S01]  /*7c300*/  LDSM.16.M88.4 R48, [R97+UR8+0x15080] ;  /* 0x015080086130783b */ /* 0x000fe20008000200 */
[----:B--2---:R-:W-:-:S02]  /*7c310*/  IMAD.MOV.U32 R239, RZ, RZ, R27 ;  /* 0x000000ffffef7224 */ /* 0x004fc400078e001b */
[----:B------:R-:W-:Y:S01]  /*7c320*/  HMMA.1688.F32.TF32 R24, R140, R8, R152 ;  /* 0x000000088c18723c */ /* 0x000fe20000081098 */
[----:B------:R-:W-:Y:S01]  /*7c330*/  IMAD.MOV.U32 R146, RZ, RZ, R53 ;  /* 0x000000ffff927224 */ /* 0x000fe200078e0035 */
[----:B------:R-:W-:Y:S01]  /*7c340*/  LDSM.16.M88.4 R60, [R97+UR8+0x18080] ;  /* 0x01808008613c783b */ /* 0x000fe20008000200 */
[----:B------:R-:W-:Y:S02]  /*7c350*/  IMAD.MOV.U32 R147, RZ, RZ, R52 ;  /* 0x000000ffff937224 */ /* 0x000fe400078e0034 */
[----:B------:R-:W-:Y:S01]  /*7c360*/  IMAD.MOV.U32 R144, RZ, RZ, R57 ;  /* 0x000000ffff907224 */ /* 0x000fe200078e0039 */
[----:B------:R-:W-:Y:S01]  /*7c370*/  LDSM.16.M88.4 R52, [R97+UR8+0x16080] ;  /* 0x016080086134783b */ /* 0x000fe20008000200 */
[----:B------:R-:W-:Y:S01]  /*7c380*/  IMAD.MOV.U32 R154, RZ, RZ, R37 ;  /* 0x000000ffff9a7224 */ /* 0x000fe200078e0025 */
[----:B------:R-:W-:Y:S01]  /*7c390*/  MOV R155, R36 ;  /* 0x00000024009b7202 */ /* 0x000fe20000000f00 */
[----:B------:R-:W-:Y:S01]  /*7c3a0*/  IMAD.MOV.U32 R152, RZ, RZ, R41 ;  /* 0x000000ffff987224 */ /* 0x000fe200078e0029 */
[----:B------:R-:W1:Y:S01]  /*7c3b0*/  LDSM.16.M88.4 R36, [R97+UR8+0x12080] ;  /* 0x012080086124783b */ /* 0x000e620008000200 */
[----:B------:R-:W-:-:S03]  /*7c3c0*/  IMAD.MOV.U32 R153, RZ, RZ, R40 ;  /* 0x000000ffff997224 */ /* 0x000fc600078e0028 */
[----:B------:R-:W2:Y:S04]  /*7c3d0*/  LDSM.16.M88.4 R40, [R97+UR8+0x13080] ;  /* 0x013080086128783b */ /* 0x000ea80008000200 */
[----:B------:R-:W3:Y:S04]  /*7c3e0*/  LDSM.16.M88.4 R56, [R97+UR8+0x17080] ;  /* 0x017080086138783b */ /* 0x000ee80008000200 */
[----:B------:R4:W-:Y:S04]  /*7c3f0*/  STL [R1+0x363c], R23 ;  /* 0x00363c1701007387 */ /* 0x0009e80000100800 */
[----:B------:R-:W3:Y:S04]  /*7c400*/  LDSM.16.M88.4 R64, [R97+UR8+0x19080] ;  /* 0x019080086140783b */ /* 0x000ee80008000200 */
[----:B------:R4:W-:Y:S04]  /*7c410*/  STL [R1+0x3638], R22 ;  /* 0x0036381601007387 */ /* 0x0009e80000100800 */
[----:B------:R1:W-:Y:S04]  /*7c420*/  STL [R1+0x3634], R19 ;  /* 0x0036341301007387 */ /* 0x0003e80000100800 */
[----:B------:R-:W3:Y:S04]  /*7c430*/  LDSM.16.M88.4 R68, [R97+UR8+0x1a080] ;  /* 0x01a080086144783b */ /* 0x000ee80008000200 */
[----:B------:R1:W-:Y:S04]  /*7c440*/  STL [R1+0x3630], R18 ;  /* 0x0036301201007387 */ /* 0x0003e80000100800 */
[----:B------:R-:W-:Y:S04]  /*7c450*/  STL.64 [R1+0x3648], R238 ;  /* 0x003648ee01007387 */ /* 0x000fe80000100a00 */
[----:B------:R-:W3:Y:S04]  /*7c460*/  LDSM.16.M88.4 R72, [R97+UR8+0x1b080] ;  /* 0x01b080086148783b */ /* 0x000ee80008000200 */
[----:B------:R-:W-:Y:S04]  /*7c470*/  STL.64 [R1+0x3640], R236 ;  /* 0x003640ec01007387 */ /* 0x000fe80000100a00 */
[----:B------:R-:W-:Y:S04]  /*7c480*/  STL [R1+0x3438], R214 ;  /* 0x003438d601007387 */ /* 0x000fe80000100800 */
[----:B------:R-:W3:Y:S01]  /*7c490*/  LDSM.16.M88.4 R76, [R97+UR8+0x1c080] ;  /* 0x01c08008614c783b */ /* 0x000ee20008000200 */
[----:B----4-:R-:W-:-:S03]  /*7c4a0*/  MOV R23, R24 ;  /* 0x0000001800177202 */ /* 0x010fc60000000f00 */
[----:B------:R-:W-:Y:S01]  /*7c4b0*/  STL [R1+0x3434], R215 ;  /* 0x003434d701007387 */ /* 0x000fe20000100800 */
[----:B------:R-:W-:-:S03]  /*7c4c0*/  IMAD.MOV.U32 R22, RZ, RZ, R25 ;  /* 0x000000ffff167224 */ /* 0x000fc600078e0019 */
[----:B------:R-:W-:Y:S01]  /*7c4d0*/  STL [R1+0x3430], R210 ;  /* 0x003430d201007387 */ /* 0x000fe20000100800 */
[----:B-1----:R-:W-:Y:S02]  /*7c4e0*/  IMAD.MOV.U32 R19, RZ, RZ, R26 ;  /* 0x000000ffff137224 */ /* 0x002fe400078e001a */
[----:B------:R-:W-:Y:S01]  /*7c4f0*/  IMAD.MOV.U32 R18, RZ, RZ, R27 ;  /* 0x000000ffff127224 */ /* 0x000fe200078e001b */
[----:B------:R-:W-:Y:S01]  /*7c500*/  STL [R1+0x342c], R211 ;  /* 0x00342cd301007387 */ /* 0x000fe20000100800 */
[----:B------:R-:W-:Y:S02]  /*7c510*/  IMAD.MOV.U32 R156, RZ, RZ, R33 ;  /* 0x000000ffff9c7224 */ /* 0x000fe400078e0021 */
[----:B------:R-:W-:Y:S01]  /*7c520*/  IMAD.MOV.U32 R157, RZ, RZ, R32 ;  /* 0x000000ffff9d7224 */ /* 0x000fe200078e0020 */
[----:B------:R-:W-:Y:S01]  /*7c530*/  STL [R1+0x3424], R206 ;  /* 0x003424ce01007387 */ /* 0x000fe20000100800 */
[----:B------:R-:W-:Y:S02]  /*7c540*/  IMAD.MOV.U32 R158, RZ, RZ, R29 ;  /* 0x000000ffff9e7224 */ /* 0x000fe400078e001d */
[----:B------:R-:W-:Y:S01]  /*7c550*/  IMAD.MOV.U32 R159, RZ, RZ, R28 ;  /* 0x000000ffff9f7224 */ /* 0x000fe200078e001c */
[----:B------:R-:W-:Y:S04]  /*7c560*/  STL [R1+0x3420], R207 ;  /* 0x003420cf01007387 */ /* 0x000fe80000100800 */
[----:B------:R-:W-:Y:S04]  /*7c570*/  LDSM.16.M88.4 R24, [R97+UR8+0xf080] ;  /* 0x00f080086118783b */ /* 0x000fe80008000200 */
[----:B------:R-:W-:Y:S04]  /*7c580*/  LDSM.16.M88.4 R28, [R97+UR8+0x10080] ;  /* 0x01008008611c783b */ /* 0x000fe80008000200 */
[----:B------:R-:W-:Y:S04]  /*7c590*/  LDSM.16.M88.4 R32, [R97+UR8+0x11080] ;  /* 0x011080086120783b */ /* 0x000fe80008000200 */
        /* <DEDUP_REMOVED lines=18> */
[----:B--2---:R-:W-:Y:S04]  /*7c6c0*/  STL [R1+0x347c], R42 ;  /* 0x00347c2a01007387 */ /* 0x004fe80000100800 */
        /* <DEDUP_REMOVED lines=10> */
[----:B------:R-:W-:Y:S04]  /*7c770*/  STL [R1+0x34a4], R62 ;  /* 0x0034a43e01007387 */ /* 0x000fe80000100800 */
[----:B------:R-:W-:Y:S04]  /*7c780*/  STL [R1+0x34a0], R63 ;  /* 0x0034a03f01007387 */ /* 0x000fe80000100800 */
[----:B------:R2:W-:Y:S04]  /*7c790*/  STL [R1+0x34ac], R66 ;  /* 0x0034ac4201007387 */ /* 0x0005e80000100800 */
[----:B------:R3:W-:Y:S04]  /*7c7a0*/  STL [R1+0x34a8], R67 ;  /* 0x0034a84301007387 */ /* 0x0007e80000100800 */
        /* <DEDUP_REMOVED lines=9> */
[----:B------:R-:W-:Y:S01]  /*7c840*/  STL [R1+0x34d0], R95 ;  /* 0x0034d05f01007387 */ /* 0x000fe20000100800 */
[----:B--2---:R-:W-:-:S03]  /*7c850*/  MOV R66, R152 ;  /* 0x0000009800427202 */ /* 0x004fc60000000f00 */
[----:B-1----:R1:W-:Y:S01]  /*7c860*/  STL [R1+0x34dc], R98 ;  /* 0x0034dc6201007387 */ /* 0x0023e20000100800 */
[----:B---3--:R-:W-:-:S03]  /*7c870*/  IMAD.MOV.U32 R67, RZ, RZ, R153 ;  /* 0x000000ffff437224 */ /* 0x008fc600078e0099 */
[----:B------:R2:W-:Y:S01]  /*7c880*/  STL [R1+0x34d8], R99 ;  /* 0x0034d86301007387 */ /* 0x0005e20000100800 */
[----:B------:R-:W-:-:S03]  /*7c890*/  IMAD.MOV.U32 R62, RZ, RZ, R154 ;  /* 0x000000ffff3e7224 */ /* 0x000fc600078e009a */
[----:B------:R-:W-:Y:S01]  /*7c8a0*/  STL.64 [R1+0x480], R156 ;  /* 0x0004809c01007387 */ /* 0x000fe20000100a00 */
[----:B------:R-:W-:-:S03]  /*7c8b0*/  IMAD.MOV.U32 R63, RZ, RZ, R155 ;  /* 0x000000ffff3f7224 */ /* 0x000fc600078e009b */
[----:B------:R-:W-:Y:S04]  /*7c8c0*/  STL.64 [R1+0x488], R158 ;  /* 0x0004889e01007387 */ /* 0x000fe80000100a00 */
[----:B------:R-:W3:Y:S04]  /*7c8d0*/  LDL.LU R152, [R1+0x1680] ;  /* 0x0016800001987983 */ /* 0x000ee80000300800 */
[----:B------:R-:W3:Y:S04]  /*7c8e0*/  LDL.LU R153, [R1+0x1684] ;  /* 0x0016840001997983 */ /* 0x000ee80000300800 */
[----:B------:R-:W3:Y:S04]  /*7c8f0*/  LDL.LU R154, [R1+0x1688] ;  /* 0x00168800019a7983 */ /* 0x000ee80000300800 */
[----:B------:R-:W3:Y:S01]  /*7c900*/  LDL.LU R155, [R1+0x168c] ;  /* 0x00168c00019b7983 */ /* 0x000ee20000300800 */
[C---:B------:R-:W-:Y:S06]  /*7c910*/  HMMA.1688.F32.TF32 R148, R140.reuse, R204, R148 ;  /* 0x000000cc8c94723c */ /* 0x040fec0000081094 */
[----:B------:R-:W-:Y:S01]  /*7c920*/  HMMA.1688.F32.TF32 R144, R140, R200, R144 ;  /* 0x000000c88c90723c */ /* 0x000fe20000081090 */
[----:B------:R2:W-:Y:S04]  /*7c930*/  STL [R1+0x34ec], R63 ;  /* 0x0034ec3f01007387 */ /* 0x0005e80000100800 */
[----:B------:R2:W-:Y:S04]  /*7c940*/  STL [R1+0x34e8], R62 ;  /* 0x0034e83e01007387 */ /* 0x0005e80000100800 */
[----:B------:R2:W-:Y:S04]  /*7c950*/  STL [R1+0x34e4], R67 ;  /* 0x0034e44301007387 */ /* 0x0005e80000100800 */
[----:B------:R2:W-:Y:S05]  /*7c960*/  STL [R1+0x34e0], R66 ;  /* 0x0034e04201007387 */ /* 0x0005ea0000100800 */
[----:B------:R-:W-:Y:S01]  /*7c970*/  IMAD.MOV.U32 R58, RZ, RZ, R148 ;  /* 0x000000ffff3a7224 */ /* 0x000fe200078e0094 */
[----:B------:R-:W-:Y:S01]  /*7c980*/  MOV R59, R149 ;  /* 0x00000095003b7202 */ /* 0x000fe20000000f00 */
[----:B------:R-:W2:Y:S01]  /*7c990*/  LDL.LU R148, [R1+0x1670] ;  /* 0x0016700001947983 */ /* 0x000ea20000300800 */
[----:B------:R-:W-:-:S02]  /*7c9a0*/  IMAD.MOV.U32 R54, RZ, RZ, R150 ;  /* 0x000000ffff367224 */ /* 0x000fc400078e0096 */
[----:B------:R-:W-:Y:S01]  /*7c9b0*/  IMAD.MOV.U32 R55, RZ, RZ, R151 ;  /* 0x000000ffff377224 */ /* 0x000fe200078e0097 */
[----:B------:R-:W2:Y:S04]  /*7c9c0*/  LDL.LU R149, [R1+0x1674] ;  /* 0x0016740001957983 */ /* 0x000ea80000300800 */
[----:B------:R-:W2:Y:S04]  /*7c9d0*/  LDL.LU R150, [R1+0x1678] ;  /* 0x0016780001967983 */ /* 0x000ea80000300800 */
[----:B------:R-:W2:Y:S01]  /*7c9e0*/  LDL.LU R151, [R1+0x167c] ;  /* 0x00167c0001977983 */ /* 0x000ea20000300800 */
[----:B----4-:R-:W-:-:S03]  /*7c9f0*/  IMAD.MOV.U32 R74, RZ, RZ, R144 ;  /* 0x000000ffff4a7224 */ /* 0x010fc600078e0090 */
[----:B------:R4:W-:Y:S01]  /*7ca00*/  STL [R1+0x34fc], R55 ;  /* 0x0034fc3701007387 */ /* 0x0009e20000100800 */
[----:B------:R-:W-:-:S03]  /*7ca10*/  IMAD.MOV.U32 R75, RZ, RZ, R145 ;  /* 0x000000ffff4b7224 */ /* 0x000fc600078e0091 */
[----:B------:R4:W-:Y:S01]  /*7ca20*/  STL [R1+0x34f8], R54 ;  /* 0x0034f83601007387 */ /* 0x0009e20000100800 */
[----:B------:R-:W-:-:S03]  /*7ca30*/  MOV R70, R146 ;  /* 0x0000009200467202 */ /* 0x000fc60000000f00 */
[----:B------:R4:W-:Y:S01]  /*7ca40*/  STL [R1+0x34f4], R59 ;  /* 0x0034f43b01007387 */ /* 0x0009e20000100800 */
[----:B------:R-:W-:-:S03]  /*7ca50*/  IMAD.MOV.U32 R71, RZ, RZ, R147 ;  /* 0x000000ffff477224 */ /* 0x000fc600078e0093 */
[----:B------:R4:W-:Y:S04]  /*7ca60*/  STL [R1+0x34f0], R58 ;  /* 0x0034f03a01007387 */ /* 0x0009e80000100800 */
[----:B------:R-:W4:Y:S04]  /*7ca70*/  LDL.LU R144, [R1+0x1660] ;  /* 0x0016600001907983 */ /* 0x000f280000300800 */
[----:B------:R-:W4:Y:S04]  /*7ca80*/  LDL.LU R145, [R1+0x1664] ;  /* 0x0016640001917983 */ /* 0x000f280000300800 */
[----:B------:R-:W4:Y:S04]  /*7ca90*/  LDL.LU R146, [R1+0x1668] ;  /* 0x0016680001927983 */ /* 0x000f280000300800 */
[----:B------:R-:W4:Y:S04]  /*7caa0*/  LDL.LU R147, [R1+0x166c] ;  /* 0x00166c0001937983 */ /* 0x000f280000300800 */
[----:B------:R1:W-:Y:S04]  /*7cab0*/  STL [R1+0x350c], R71 ;  /* 0x00350c4701007387 */ /* 0x0003e80000100800 */
[----:B------:R1:W-:Y:S04]  /*7cac0*/  STL [R1+0x3508], R70 ;  /* 0x0035084601007387 */ /* 0x0003e80000100800 */
[----:B------:R1:W-:Y:S04]  /*7cad0*/  STL [R1+0x3504], R75 ;  /* 0x0035044b01007387 */ /* 0x0003e80000100800 */
[----:B------:R1:W-:Y:S01]  /*7cae0*/  STL [R1+0x3500], R74 ;  /* 0x0035004a01007387 */ /* 0x0003e20000100800 */
[----:B---3--:R-:W-:-:S15]  /*7caf0*/  HMMA.1688.F32.TF32 R152, R140, R196, R152 ;  /* 0x000000c48c98723c */ /* 0x008fde0000081098 */
[----:B------:R-:W-:-:S09]  /*7cb00*/  NOP ;  /* 0x0000000000007918 */ /* 0x000fd20000000000 */
[----:B------:R-:W-:Y:S02]  /*7cb10*/  IMAD.MOV.U32 R82, RZ, RZ, R152 ;  /* 0x000000ffff527224 */ /* 0x000fe400078e0098 */
[----:B------:R-:W-:Y:S01]  /*7cb20*/  IMAD.MOV.U32 R83, RZ, RZ, R153 ;  /* 0x000000ffff537224 */ /* 0x000fe200078e0099 */
[----:B------:R-:W3:Y:S01]  /*7cb30*/  LDL.LU R152, [R1+0x1650] ;  /* 0x0016500001987983 */ /* 0x000ee20000300800 */
[----:B------:R-:W-:Y:S01]  /*7cb40*/  IMAD.MOV.U32 R78, RZ, RZ, R154 ;  /* 0x000000ffff4e7224 */ /* 0x000fe200078e009a */
[----:B------:R-:W-:Y:S02]  /*7cb50*/  MOV R79, R155 ;  /* 0x0000009b004f7202 */ /* 0x000fe40000000f00 */
[----:B------:R-:W3:Y:S04]  /*7cb60*/  LDL.LU R153, [R1+0x1654] ;  /* 0x0016540001997983 */ /* 0x000ee80000300800 */
[----:B------:R-:W3:Y:S04]  /*7cb70*/  LDL.LU R154, [R1+0x1658] ;  /* 0x00165800019a7983 */ /* 0x000ee80000300800 */
[----:B------:R-:W3:Y:S01]  /*7cb80*/  LDL.LU R155, [R1+0x165c] ;  /* 0x00165c00019b7983 */ /* 0x000ee20000300800 */
[C---:B--2---:R-:W-:Y:S03]  /*7cb90*/  HMMA.1688.F32.TF32 R148, R140.reuse, R192, R148 ;  /* 0x000000c08c94723c */ /* 0x044fe60000081094 */
[----:B------:R-:W-:Y:S04]  /*7cba0*/  STL [R1+0x351c], R79 ;  /* 0x00351c4f01007387 */ /* 0x000fe80000100800 */
[----:B------:R-:W-:Y:S04]  /*7cbb0*/  STL [R1+0x3518], R78 ;  /* 0x0035184e01007387 */ /* 0x000fe80000100800 */
[----:B------:R-:W-:Y:S04]  /*7cbc0*/  STL [R1+0x3514], R83 ;  /* 0x0035145301007387 */ /* 0x000fe80000100800 */
[----:B------:R2:W-:Y:S01]  /*7cbd0*/  STL [R1+0x3510], R82 ;  /* 0x0035105201007387 */ /* 0x0005e20000100800 */
[----:B----4-:R-:W-:Y:S08]  /*7cbe0*/  HMMA.1688.F32.TF32 R144, R140, R216, R144 ;  /* 0x000000d88c90723c */ /* 0x010ff00000081090 */
[----:B-1----:R-:W-:-:S02]  /*7cbf0*/  IMAD.MOV.U32 R98, RZ, RZ, R148 ;  /* 0x000000ffff627224 */ /* 0x002fc400078e0094 */
[----:B------:R-:W-:Y:S01]  /*7cc00*/  IMAD.MOV.U32 R99, RZ, RZ, R149 ;  /* 0x000000ffff637224 */ /* 0x000fe200078e0095 */
[----:B------:R-:W4:Y:S01]  /*7cc10*/  LDL.LU R148, [R1+0x1640] ;  /* 0x0016400001947983 */ /* 0x000f220000300800 */
[----:B------:R-:W-:Y:S02]  /*7cc20*/  IMAD.MOV.U32 R94, RZ, RZ, R150 ;  /* 0x000000ffff5e7224 */ /* 0x000fe400078e0096 */
[----:B------:R-:W-:Y:S01]  /*7cc30*/  IMAD.MOV.U32 R95, RZ, RZ, R151 ;  /* 0x000000ffff5f7224 */ /* 0x000fe200078e0097 */
[----:B------:R-:W4:Y:S04]  /*7cc40*/  LDL.LU R149, [R1+0x1644] ;  /* 0x0016440001957983 */ /* 0x000f280000300800 */
[----:B------:R-:W4:Y:S04]  /*7cc50*/  LDL.LU R150, [R1+0x1648] ;  /* 0x0016480001967983 */ /* 0x000f280000300800 */
[----:B------:R-:W4:Y:S04]  /*7cc60*/  LDL.LU R151, [R1+0x164c] ;  /* 0x00164c0001977983 */ /* 0x000f280000300800 */
[----:B------:R1:W-:Y:S04]  /*7cc70*/  STL [R1+0x352c], R95 ;  /* 0x00352c5f01007387 */ /* 0x0003e80000100800 */
[----:B------:R1:W-:Y:S01]  /*7cc80*/  STL [R1+0x3528], R94 ;  /* 0x0035285e01007387 */ /* 0x0003e20000100800 */
[----:B------:R-:W-:Y:S01]  /*7cc90*/  MOV R50, R144 ;  /* 0x0000009000327202 */ /* 0x000fe20000000f00 */
[----:B------:R-:W-:-:S02]  /*7cca0*/  IMAD.MOV.U32 R51, RZ, RZ, R145 ;  /* 0x000000ffff337224 */ /* 0x000fc400078e0091 */
[----:B------:R1:W-:Y:S01]  /*7ccb0*/  STL [R1+0x3524], R99 ;  /* 0x0035246301007387 */ /* 0x0003e20000100800 */
[----:B------:R-:W-:-:S03]  /*7ccc0*/  IMAD.MOV.U32 R46, RZ, RZ, R146 ;  /* 0x000000ffff2e7224 */ /* 0x000fc600078e0092 */
[----:B------:R1:W-:Y:S01]  /*7ccd0*/  STL [R1+0x3520], R98 ;  /* 0x0035206201007387 */ /* 0x0003e20000100800 */
[----:B------:R-:W-:-:S03]  /*7cce0*/  IMAD.MOV.U32 R47, RZ, RZ, R147 ;  /* 0x000000ffff2f7224 */ /* 0x000fc600078e0093 */
        /* <DEDUP_REMOVED lines=8> */
[----:B---3--:R-:W-:-:S15]  /*7cd70*/  HMMA.1688.F32.TF32 R152, R140, R220, R152 ;  /* 0x000000dc8c98723c */ /* 0x008fde0000081098 */
[----:B------:R-:W-:-:S09]  /*7cd80*/  NOP ;  /* 0x0000000000007918 */ /* 0x000fd20000000000 */
[----:B------:R-:W-:Y:S01]  /*7cd90*/  IMAD.MOV.U32 R63, RZ, RZ, R152 ;  /* 0x000000ffff3f7224 */ /* 0x000fe200078e0098 */
[----:B------:R-:W-:Y:S01]  /*7cda0*/  MOV R62, R153 ;  /* 0x00000099003e7202 */ /* 0x000fe20000000f00 */
[----:B------:R-:W3:Y:S01]  /*7cdb0*/  LDL.LU R152, [R1+0x1620] ;  /* 0x0016200001987983 */ /* 0x000ee20000300800 */
[----:B------:R-:W-:Y:S02]  /*7cdc0*/  IMAD.MOV.U32 R67, RZ, RZ, R154 ;  /* 0x000000ffff437224 */ /* 0x000fe400078e009a */
[----:B------:R-:W-:Y:S01]  /*7cdd0*/  IMAD.MOV.U32 R66, RZ, RZ, R155 ;  /* 0x000000ffff427224 */ /* 0x000fe200078e009b */
[----:B------:R-:W3:Y:S04]  /*7cde0*/  LDL.LU R153, [R1+0x1624] ;  /* 0x0016240001997983 */ /* 0x000ee80000300800 */
[----:B------:R-:W3:Y:S04]  /*7cdf0*/  LDL.LU R154, [R1+0x1628] ;  /* 0x00162800019a7983 */ /* 0x000ee80000300800 */
[----:B------:R-:W3:Y:S01]  /*7ce00*/  LDL.LU R155, [R1+0x162c] ;  /* 0x00162c00019b7983 */ /* 0x000ee20000300800 */
[C---:B----4-:R-:W-:Y:S03]  /*7ce10*/  HMMA.1688.F32.TF32 R148, R140.reuse, R224, R148 ;  /* 0x000000e08c94723c */ /* 0x050fe60000081094 */
[----:B------:R-:W-:Y:S04]  /*7ce20*/  STL [R1+0x354c], R66 ;  /* 0x00354c4201007387 */ /* 0x000fe80000100800 */
[----:B------:R-:W-:Y:S04]  /*7ce30*/  STL [R1+0x3548], R67 ;  /* 0x0035484301007387 */ /* 0x000fe80000100800 */
[----:B------:R-:W-:Y:S04]  /*7ce40*/  STL [R1+0x3544], R62 ;  /* 0x0035443e01007387 */ /* 0x000fe80000100800 */
[----:B------:R4:W-:Y:S09]  /*7ce50*/  STL [R1+0x3540], R63 ;  /* 0x0035403f01007387 */ /* 0x0009f20000100800 */
[----:B------:R-:W-:Y:S01]  /*7ce60*/  IMAD.MOV.U32 R55, RZ, RZ, R148 ;  /* 0x000000ffff377224 */ /* 0x000fe200078e0094 */
[----:B--2---:R-:W-:Y:S01]  /*7ce70*/  HMMA.1688.F32.TF32 R144, R140, R88, R144 ;  /* 0x000000588c90723c */ /* 0x004fe20000081090 */
[----:B------:R-:W-:Y:S01]  /*7ce80*/  IMAD.MOV.U32 R54, RZ, RZ, R149 ;  /* 0x000000ffff367224 */ /* 0x000fe200078e0095 */
[----:B------:R-:W2:Y:S01]  /*7ce90*/  LDL.LU R148, [R1+0x1610] ;  /* 0x0016100001947983 */ /* 0x000ea20000300800 */
[----:B------:R-:W-:Y:S01]  /*7cea0*/  MOV R59, R150 ;  /* 0x00000096003b7202 */ /* 0x000fe20000000f00 */
[----:B------:R-:W-:-:S02]  /*7ceb0*/  IMAD.MOV.U32 R58, RZ, RZ, R151 ;  /* 0x000000ffff3a7224 */ /* 0x000fc400078e0097 */
[----:B------:R-:W2:Y:S04]  /*7cec0*/  LDL.LU R149, [R1+0x1614] ;  /* 0x0016140001957983 */ /* 0x000ea80000300800 */
[----:B------:R-:W2:Y:S04]  /*7ced0*/  LDL.LU R150, [R1+0x1618] ;  /* 0x0016180001967983 */ /* 0x000ea80000300800 */
[----:B------:R-:W2:Y:S04]  /*7cee0*/  LDL.LU R151, [R1+0x161c] ;  /* 0x00161c0001977983 */ /* 0x000ea80000300800 */
[----:B------:R-:W-:Y:S04]  /*7cef0*/  STL [R1+0x355c], R58 ;  /* 0x00355c3a01007387 */ /* 0x000fe80000100800 */
[----:B------:R-:W-:Y:S02]  /*7cf00*/  STL [R1+0x3558], R59 ;  /* 0x0035583b01007387 */ /* 0x000fe40000100800 */
[----:B------:R-:W-:-:S02]  /*7cf10*/  IMAD.MOV.U32 R71, RZ, RZ, R144 ;  /* 0x000000ffff477224 */ /* 0x000fc400078e0090 */
[----:B------:R-:W-:Y:S01]  /*7cf20*/  STL [R1+0x3554], R54 ;  /* 0x0035543601007387 */ /* 0x000fe20000100800 */
[----:B------:R-:W-:-:S03]  /*7cf30*/  IMAD.MOV.U32 R70, RZ, RZ, R145 ;  /* 0x000000ffff467224 */ /* 0x000fc600078e0091 */
[----:B------:R4:W-:Y:S01]  /*7cf40*/  STL [R1+0x3550], R55 ;  /* 0x0035503701007387 */ /* 0x0009e20000100800 */
[----:B------:R-:W-:Y:S01]  /*7cf50*/  IMAD.MOV.U32 R75, RZ, RZ, R146 ;  /* 0x000000ffff4b7224 */ /* 0x000fe200078e0092 */
[----:B------:R-:W-:Y:S02]  /*7cf60*/  MOV R74, R147 ;  /* 0x00000093004a7202 */ /* 0x000fe40000000f00 */
        /* <DEDUP_REMOVED lines=13> */
[----:B------:R-:W-:Y:S02]  /*7d040*/  IMAD.MOV.U32 R38, RZ, RZ, R154 ;  /* 0x000000ffff267224 */ /* 0x000fe400078e009a */
[----:B------:R-:W-:Y:S01]  /*7d050*/  IMAD.MOV.U32 R39, RZ, RZ, R155 ;  /* 0x000000ffff277224 */ /* 0x000fe200078e009b */
[----:B------:R-:W3:Y:S04]  /*7d060*/  LDL.LU R153, [R1+0x15f4] ;  /* 0x0015f40001997983 */ /* 0x000ee80000300800 */
[----:B------:R-:W3:Y:S04]  /*7d070*/  LDL.LU R154, [R1+0x15f8] ;  /* 0x0015f800019a7983 */ /* 0x000ee80000300800 */
[----:B------:R-:W3:Y:S01]  /*7d080*/  LDL.LU R155, [R1+0x15fc] ;  /* 0x0015fc00019b7983 */ /* 0x000ee20000300800 */
[C---:B--2---:R-:W-:Y:S03]  /*7d090*/  HMMA.1688.F32.TF32 R148, R140.reuse, R24, R148 ;  /* 0x000000188c94723c */ /* 0x044fe60000081094 */
[----:B------:R2:W-:Y:S04]  /*7d0a0*/  STL [R1+0x357c], R39 ;  /* 0x00357c2701007387 */ /* 0x0005e80000100800 */
[----:B------:R2:W-:Y:S04]  /*7d0b0*/  STL [R1+0x3578], R38 ;  /* 0x0035782601007387 */ /* 0x0005e80000100800 */
[----:B------:R-:W-:Y:S04]  /*7d0c0*/  STL [R1+0x3574], R43 ;  /* 0x0035742b01007387 */ /* 0x000fe80000100800 */
[----:B------:R2:W-:Y:S04]  /*7d0d0*/  STL [R1+0x3570], R42 ;  /* 0x0035702a01007387 */ /* 0x0005e80000100800 */
[----:B------:R-:W2:Y:S04]  /*7d0e0*/  LDL.LU R156, [R1+0x15e0] ;  /* 0x0015e000019c7983 */ /* 0x000ea80000300800 */
[----:B------:R-:W2:Y:S01]  /*7d0f0*/  LDL.LU R157, [R1+0x15e4] ;  /* 0x0015e400019d7983 */ /* 0x000ea20000300800 */
[----:B------:R-:W-:Y:S01]  /*7d100*/  IMAD.MOV.U32 R82, RZ, RZ, R151 ;  /* 0x000000ffff527224 */ /* 0x000fe200078e0097 */
[----:B----4-:R-:W-:Y:S01]  /*7d110*/  HMMA.1688.F32.TF32 R144, R140, R28, R144 ;  /* 0x0000001c8c90723c */ /* 0x010fe20000081090 */
[----:B------:R-:W-:Y:S01]  /*7d120*/  IMAD.MOV.U32 R83, RZ, RZ, R150 ;  /* 0x000000ffff537224 */ /* 0x000fe200078e0096 */
[----:B------:R-:W-:Y:S01]  /*7d130*/  MOV R79, R148 ;  /* 0x00000094004f7202 */ /* 0x000fe20000000f00 */
[----:B------:R-:W-:Y:S01]  /*7d140*/  IMAD.MOV.U32 R78, RZ, RZ, R149 ;  /* 0x000000ffff4e7224 */ /* 0x000fe200078e0095 */
[----:B------:R-:W2:Y:S04]  /*7d150*/  LDL.LU R158, [R1+0x15e8] ;  /* 0x0015e800019e7983 */ /* 0x000ea80000300800 */
[----:B------:R-:W2:Y:S04]  /*7d160*/  LDL.LU R159, [R1+0x15ec] ;  /* 0x0015ec00019f7983 */ /* 0x000ea80000300800 */
[----:B------:R-:W-:Y:S04]  /*7d170*/  STL [R1+0x358c], R82 ;  /* 0x00358c5201007387 */ /* 0x000fe80000100800 */
[----:B------:R-:W-:Y:S04]  /*7d180*/  STL [R1+0x3588], R83 ;  /* 0x0035885301007387 */ /* 0x000fe80000100800 */
[----:B------:R-:W-:Y:S04]  /*7d190*/  STL [R1+0x3584], R78 ;  /* 0x0035844e01007387 */ /* 0x000fe80000100800 */
[----:B------:R-:W-:Y:S04]  /*7d1a0*/  STL [R1+0x3580], R79 ;  /* 0x0035804f01007387 */ /* 0x000fe80000100800 */
[----:B------:R-:W4:Y:S04]  /*7d1b0*/  LDL.LU R148, [R1+0x15d0] ;  /* 0x0015d00001947983 */ /* 0x000f280000300800 */
[----:B------:R-:W4:Y:S04]  /*7d1c0*/  LDL.LU R149, [R1+0x15d4] ;  /* 0x0015d40001957983 */ /* 0x000f280000300800 */
[----:B------:R-:W4:Y:S04]  /*7d1d0*/  LDL.LU R150, [R1+0x15d8] ;  /* 0x0015d80001967983 */ /* 0x000f280000300800 */
[----:B------:R-:W4:Y:S01]  /*7d1e0*/  LDL.LU R151, [R1+0x15dc] ;  /* 0x0015dc0001977983 */ /* 0x000f220000300800 */
[----:B-1----:R-:W-:Y:S01]  /*7d1f0*/  IMAD.MOV.U32 R95, RZ, RZ, R144 ;  /* 0x000000ffff5f7224 */ /* 0x002fe200078e0090 */
[----:B------:R-:W-:Y:S01]  /*7d200*/  MOV R94, R145 ;  /* 0x00000091005e7202 */ /* 0x000fe20000000f00 */
[----:B------:R-:W-:Y:S01]  /*7d210*/  IMAD.MOV.U32 R99, RZ, RZ, R146 ;  /* 0x000000ffff637224 */ /* 0x000fe200078e0092 */
        /* <DEDUP_REMOVED lines=8> */
[----:B------:R-:W-:Y:S01]  /*7d2a0*/  STL [R1+0x3590], R95 ;  /* 0x0035905f01007387 */ /* 0x000fe20000100800 */
[----:B---3--:R-:W-:-:S15]  /*7d2b0*/  HMMA.1688.F32.TF32 R152, R140, R32, R152 ;  /* 0x000000208c98723c */ /* 0x008fde0000081098 */
[----:B------:R-:W-:-:S09]  /*7d2c0*/  NOP ;  /* 0x0000000000007918 */ /* 0x000fd20000000000 */
[----:B------:R-:W-:Y:S01]  /*7d2d0*/  IMAD.MOV.U32 R47, RZ, RZ, R152 ;  /* 0x000000ffff2f7224 */ /* 0x000fe200078e0098 */
[----:B------:R-:W-:Y:S01]  /*7d2e0*/  MOV R51, R154 ;  /* 0x0000009a00337202 */ /* 0x000fe20000000f00 */
[----:B------:R-:W-:Y:S01]  /*7d2f0*/  IMAD.MOV.U32 R46, RZ, RZ, R153 ;  /* 0x000000ffff2e7224 */ /* 0x000fe200078e0099 */
[----:B------:R-:W3:Y:S01]  /*7d300*/  LDL.LU R152, [R1+0x15b0] ;  /* 0x0015b00001987983 */ /* 0x000ee20000300800 */
[----:B------:R-:W-:-:S03]  /*7d310*/  IMAD.MOV.U32 R50, RZ, RZ, R155 ;  /* 0x000000ffff327224 */ /* 0x000fc600078e009b */
[----:B------:R-:W3:Y:S04]  /*7d320*/  LDL.LU R153, [R1+0x15b4] ;  /* 0x0015b40001997983 */ /* 0x000ee80000300800 */
[----:B------:R-:W3:Y:S04]  /*7d330*/  LDL.LU R154, [R1+0x15b8] ;  /* 0x0015b800019a7983 */ /* 0x000ee80000300800 */
[----:B------:R-:W3:Y:S01]  /*7d340*/  LDL.LU R155, [R1+0x15bc] ;  /* 0x0015bc00019b7983 */ /* 0x000ee20000300800 */
[C---:B--2---:R-:W-:Y:S03]  /*7d350*/  HMMA.1688.F32.TF32 R156, R140.reuse, R36, R156 ;  /* 0x000000248c9c723c */ /* 0x044fe6000008109c */
[----:B------:R1:W-:Y:S04]  /*7d360*/  STL [R1+0x35ac], R50 ;  /* 0x0035ac3201007387 */ /* 0x0003e80000100800 */
[----:B------:R-:W-:Y:S04]  /*7d370*/  STL [R1+0x35a8], R51 ;  /* 0x0035a83301007387 */ /* 0x000fe80000100800 */
[----:B------:R2:W-:Y:S01]  /*7d380*/  STL [R1+0x35a4], R46 ;  /* 0x0035a42e01007387 */ /* 0x0005e20000100800 */
[----:B----4-:R-:W-:-:S12]  /*7d390*/  HMMA.1688.F32.TF32 R148, R140, R40, R148 ;  /* 0x000000288c94723c */ /* 0x010fd80000081094 */
[----:B------:R-:W-:Y:S01]  /*7d3a0*/  MOV R91, R159 ;  /* 0x0000009f005b7202 */ /* 0x000fe20000000f00 */
[----:B------:R-:W-:Y:S01]  /*7d3b0*/  IMAD.MOV.U32 R90, RZ, RZ, R158 ;  /* 0x000000ffff5a7224 */ /* 0x000fe200078e009e */
[----:B------:R-:W-:Y:S01]  /*7d3c0*/  HMMA.1688.F32.TF32 R144, R140, R44, R144 ;  /* 0x0000002c8c90723c */ /* 0x000fe20000081090 */
[----:B------:R-:W-:Y:S01]  /*7d3d0*/  IMAD.MOV.U32 R87, RZ, RZ, R157 ;  /* 0x000000ffff577224 */ /* 0x000fe200078e009d */
[----:B------:R4:W-:Y:S01]  /*7d3e0*/  STL [R1+0x35a0], R47 ;  /* 0x0035a02f01007387 */ /* 0x0009e20000100800 */
[----:B------:R-:W-:-:S03]  /*7d3f0*/  IMAD.MOV.U32 R86, RZ, RZ, R156 ;  /* 0x000000ffff567224 */ /* 0x000fc600078e009c */
[----:B------:R4:W-:Y:S04]  /*7d400*/  STL [R1+0x35bc], R91 ;  /* 0x0035bc5b01007387 */ /* 0x0009e80000100800 */
[----:B------:R-:W-:Y:S02]  /*7d410*/  IMAD.MOV.U32 R63, RZ, RZ, R151 ;  /* 0x000000ffff3f7224 */ /* 0x000fe400078e0097 */
[----:B------:R-:W-:Y:S01]  /*7d420*/  IMAD.MOV.U32 R62, RZ, RZ, R150 ;  /* 0x000000ffff3e7224 */ /* 0x000fe200078e0096 */
[----:B------:R4:W-:Y:S01]  /*7d430*/  STL [R1+0x35b8], R90 ;  /* 0x0035b85a01007387 */ /* 0x0009e20000100800 */
[----:B------:R-:W-:Y:S02]  /*7d440*/  IMAD.MOV.U32 R67, RZ, RZ, R149 ;  /* 0x000000ffff437224 */ /* 0x000fe400078e0095 */
[----:B------:R-:W-:Y:S01]  /*7d450*/  IMAD.MOV.U32 R66, RZ, RZ, R148 ;  /* 0x000000ffff427224 */ /* 0x000fe200078e0094 */
[----:B------:R4:W-:Y:S04]  /*7d460*/  STL [R1+0x35b4], R87 ;  /* 0x0035b45701007387 */ /* 0x0009e80000100800 */
[----:B------:R4:W-:Y:S04]  /*7d470*/  STL [R1+0x35b0], R86 ;  /* 0x0035b05601007387 */ /* 0x0009e80000100800 */
[----:B------:R-:W-:Y:S01]  /*7d480*/  STL [R1+0x35cc], R63 ;  /* 0x0035cc3f01007387 */ /* 0x000fe20000100800 */
[----:B------:R-:W-:-:S03]  /*7d490*/  IMAD.MOV.U32 R55, RZ, RZ, R147 ;  /* 0x000000ffff377224 */ /* 0x000fc600078e0093 */
[----:B------:R-:W-:Y:S01]  /*7d4a0*/  STL [R1+0x35c8], R62 ;  /* 0x0035c83e01007387 */ /* 0x000fe20000100800 */
[----:B------:R-:W-:-:S03]  /*7d4b0*/  IMAD.MOV.U32 R54, RZ, RZ, R146 ;  /* 0x000000ffff367224 */ /* 0x000fc600078e0092 */
[----:B------:R-:W-:Y:S01]  /*7d4c0*/  STL [R1+0x35c4], R67 ;  /* 0x0035c44301007387 */ /* 0x000fe20000100800 */
[----:B------:R-:W-:-:S03]  /*7d4d0*/  IMAD.MOV.U32 R59, RZ, RZ, R145 ;  /* 0x000000ffff3b7224 */ /* 0x000fc600078e0091 */
[----:B------:R-:W-:Y:S01]  /*7d4e0*/  STL [R1+0x35c0], R66 ;  /* 0x0035c04201007387 */ /* 0x000fe20000100800 */
[----:B------:R-:W-:-:S03]  /*7d4f0*/  MOV R58, R144 ;  /* 0x00000090003a7202 */ /* 0x000fc60000000f00 */
[----:B------:R-:W2:Y:S04]  /*7d500*/  LDL.LU R168, [R1+0x15a0] ;  /* 0x0015a00001a87983 */ /* 0x000ea80000300800 */
[----:B------:R-:W2:Y:S04]  /*7d510*/  LDL.LU R169, [R1+0x15a4] ;  /* 0x0015a40001a97983 */ /* 0x000ea80000300800 */
[----:B------:R-:W2:Y:S04]  /*7d520*/  LDL.LU R170, [R1+0x15a8] ;  /* 0x0015a80001aa7983 */ /* 0x000ea80000300800 */
[----:B------:R-:W2:Y:S04]  /*7d530*/  LDL.LU R171, [R1+0x15ac] ;  /* 0x0015ac0001ab7983 */ /* 0x000ea80000300800 */
[----:B------:R4:W-:Y:S04]  /*7d540*/  STL [R1+0x35dc], R55 ;  /* 0x0035dc3701007387 */ /* 0x0009e80000100800 */
[----:B------:R4:W-:Y:S04]  /*7d550*/  STL [R1+0x35d8], R54 ;  /* 0x0035d83601007387 */ /* 0x0009e80000100800 */
[----:B------:R4:W-:Y:S04]  /*7d560*/  STL [R1+0x35d4], R59 ;  /* 0x0035d43b01007387 */ /* 0x0009e80000100800 */
[----:B------:R4:W-:Y:S04]  /*7d570*/  STL [R1+0x35d0], R58 ;  /* 0x0035d03a01007387 */ /* 0x0009e80000100800 */
[----:B------:R-:W4:Y:S04]  /*7d580*/  LDL.LU R164, [R1+0x1590] ;  /* 0x0015900001a47983 */ /* 0x000f280000300800 */
[----:B------:R-:W4:Y:S04]  /*7d590*/  LDL.LU R165, [R1+0x1594] ;  /* 0x0015940001a57983 */ /* 0x000f280000300800 */
[----:B------:R-:W4:Y:S04]  /*7d5a0*/  LDL.LU R166, [R1+0x1598] ;  /* 0x0015980001a67983 */ /* 0x000f280000300800 */
[----:B------:R-:W4:Y:S01]  /*7d5b0*/  LDL.LU R167, [R1+0x159c] ;  /* 0x00159c0001a77983 */ /* 0x000f220000300800 */
[----:B---3--:R-:W-:Y:S03]  /*7d5c0*/  HMMA.1688.F32.TF32 R144, R140, R48, R152 ;  /* 0x000000308c90723c */ /* 0x008fe60000081098 */
        /* <DEDUP_REMOVED lines=24> */
[----:B------:R-:W-:Y:S04]  /*7d750*/  STL [R1+0x35ec], R71 ;  /* 0x0035ec4701007387 */ /* 0x000fe80000100800 */
[----:B------:R-:W-:Y:S04]  /*7d760*/  STL [R1+0x35e8], R70 ;  /* 0x0035e84601007387 */ /* 0x000fe80000100800 */
[----:B------:R-:W-:Y:S01]  /*7d770*/  STL [R1+0x35e4], R75 ;  /* 0x0035e44b01007387 */ /* 0x000fe20000100800 */
[----:B--2---:R-:W-:Y:S03]  /*7d780*/  HMMA.1688.F32.TF32 R168, R140, R52, R168 ;  /* 0x000000348ca8723c */ /* 0x004fe600000810a8 */
[----:B------:R-:W-:-:S15]  /*7d790*/  STL [R1+0x35e0], R74 ;  /* 0x0035e04a01007387 */ /* 0x000fde0000100800 */
[----:B------:R-:W-:-:S06]  /*7d7a0*/  NOP ;  /* 0x0000000000007918 */ /* 0x000fcc0000000000 */
[----:B------:R-:W-:Y:S01]  /*7d7b0*/  IMAD.MOV.U32 R223, RZ, RZ, R171 ;  /* 0x000000ffffdf7224 */ /* 0x000fe200078e00ab */
[----:B------:R-:W-:Y:S01]  /*7d7c0*/  MOV R222, R170 ;  /* 0x000000aa00de7202 */ /* 0x000fe20000000f00 */
[----:B------:R-:W-:Y:S02]  /*7d7d0*/  IMAD.MOV.U32 R227, RZ, RZ, R169 ;  /* 0x000000ffffe37224 */ /* 0x000fe400078e00a9 */
[----:B------:R-:W-:Y:S01]  /*7d7e0*/  IMAD.MOV.U32 R226, RZ, RZ, R168 ;  /* 0x000000ffffe27224 */ /* 0x000fe200078e00a8 */
[----:B------:R-:W-:Y:S04]  /*7d7f0*/  STL [R1+0x35fc], R223 ;  /* 0x0035fcdf01007387 */ /* 0x000fe80000100800 */
[----:B------:R-:W-:Y:S04]  /*7d800*/  STL [R1+0x35f8], R222 ;  /* 0x0035f8de01007387 */ /* 0x000fe80000100800 */
[----:B------:R-:W-:Y:S04]  /*7d810*/  STL [R1+0x35f4], R227 ;  /* 0x0035f4e301007387 */ /* 0x000fe80000100800 */
[----:B------:R-:W-:Y:S01]  /*7d820*/  STL [R1+0x35f0], R226 ;  /* 0x0035f0e201007387 */ /* 0x000fe20000100800 */
[----:B----4-:R-:W-:-:S15]  /*7d830*/  HMMA.1688.F32.TF32 R164, R140, R56, R164 ;  /* 0x000000388ca4723c */ /* 0x010fde00000810a4 */
[----:B------:R-:W-:-:S09]  /*7d840*/  NOP ;  /* 0x0000000000007918 */ /* 0x000fd20000000000 */
[----:B------:R-:W-:Y:S02]  /*7d850*/  IMAD.MOV.U32 R39, RZ, RZ, R164 ;  /* 0x000000ffff277224 */ /* 0x000fe400078e00a4 */
[----:B------:R-:W-:Y:S01]  /*7d860*/  IMAD.MOV.U32 R38, RZ, RZ, R165 ;  /* 0x000000ffff267224 */ /* 0x000fe200078e00a5 */
[----:B------:R-:W-:Y:S01]  /*7d870*/  MOV R42, R167 ;  /* 0x000000a7002a7202 */ /* 0x000fe20000000f00 */
[----:B------:R-:W-:Y:S01]  /*7d880*/  IMAD.MOV.U32 R43, RZ, RZ, R166 ;  /* 0x000000ffff2b7224 */ /* 0x000fe200078e00a6 */
[----:B---3--:R-:W-:-:S15]  /*7d890*/  HMMA.1688.F32.TF32 R144, R140, R72, R144 ;  /* 0x000000488c90723c */ /* 0x008fde0000081090 */
[----:B------:R-:W-:-:S09]  /*7d8a0*/  NOP ;  /* 0x0000000000007918 */ /* 0x000fd20000000000 */
[----:B-1----:R-:W-:Y:S01]  /*7d8b0*/  IMAD.MOV.U32 R50, RZ, RZ, R144 ;  /* 0x000000ffff327224 */ /* 0x002fe200078e0090 */
[----:B------:R-:W-:Y:S01]  /*7d8c0*/  MOV R46, R146 ;  /* 0x00000092002e7202 */ /* 0x000fe20000000f00 */
[----:B------:R-:W-:Y:S02]  /*7d8d0*/  IMAD.MOV.U32 R51, RZ, RZ, R145 ;  /* 0x000000ffff337224 */ /* 0x000fe400078e0091 */
[----:B------:R-:W-:Y:S02]  /*7d8e0*/  IMAD.MOV.U32 R47, RZ, RZ, R147 ;  /* 0x000000ffff2f7224 */ /* 0x000fe400078e0093 */
[----:B------:R-:W-:Y:S01]  /*7d8f0*/  HMMA.1688.F32.TF32 R144, R140, R76, R152 ;  /* 0x0000004c8c90723c */ /* 0x000fe20000081098 */
[----:B------:R-:W2:Y:S04]  /*7d900*/  LDL.LU R152, [R1] ;  /* 0x0000000001987983 */ /* 0x000ea80000300800 */
[----:B------:R-:W2:Y:S04]  /*7d910*/  LDL.LU R153, [R1+0x4] ;  /* 0x0000040001997983 */ /* 0x000ea80000300800 */
[----:B------:R-:W2:Y:S04]  /*7d920*/  LDL.LU R154, [R1+0x8] ;  /* 0x00000800019a7983 */ /* 0x000ea80000300800 */
[----:B------:R-:W2:Y:S04]  /*7d930*/  LDL.LU R155, [R1+0xc] ;  /* 0x00000c00019b7983 */ /* 0x000ea80000300800 */
[----:B------:R-:W3:Y:S04]  /*7d940*/  LDL.LU R180, [R1+0x90] ;  /* 0x0000900001b47983 */ /* 0x000ee80000300800 */
[----:B------:R-:W3:Y:S04]  /*7d950*/  LDL.LU R181, [R1+0x94] ;  /* 0x0000940001b57983 */ /* 0x000ee80000300800 */
[----:B------:R-:W3:Y:S04]  /*7d960*/  LDL.LU R182, [R1+0x98] ;  /* 0x0000980001b67983 */ /* 0x000ee80000300800 */
[----:B------:R-:W3:Y:S01]  /*7d970*/  LDL.LU R183, [R1+0x9c] ;  /* 0x00009c0001b77983 */ /* 0x000ee20000300800 */
[----:B------:R-:W-:-:S03]  /*7d980*/  IMAD.MOV.U32 R91, RZ, RZ, R144 ;  /* 0x000000ffff5b7224 */ /* 0x000fc600078e0090 */
[----:B------:R-:W4:Y:S01]  /*7d990*/  LDL.LU R176, [R1+0x80] ;  /* 0x0000800001b07983 */ /* 0x000f220000300800 */
[----:B------:R-:W-:-:S03]  /*7d9a0*/  IMAD.MOV.U32 R90, RZ, RZ, R145 ;  /* 0x000000ffff5a7224 */ /* 0x000fc600078e0091 */
[----:B------:R-:W4:Y:S01]  /*7d9b0*/  LDL.LU R177, [R1+0x84] ;  /* 0x0000840001b17983 */ /* 0x000f220000300800 */
[----:B------:R-:W-:-:S03]  /*7d9c0*/  IMAD.MOV.U32 R87, RZ, RZ, R146 ;  /* 0x000000ffff577224 */ /* 0x000fc600078e0092 */
[----:B------:R-:W4:Y:S01]  /*7d9d0*/  LDL.LU R178, [R1+0x88] ;  /* 0x0000880001b27983 */ /* 0x000f220000300800 */
[----:B------:R-:W-:-:S03]  /*7d9e0*/  MOV R86, R147 ;  /* 0x0000009300567202 */ /* 0x000fc60000000f00 */
        /* <DEDUP_REMOVED lines=13> */
[C---:B------:R-:W-:Y:S03]  /*7dac0*/  HMMA.1688.F32.TF32 R160, R140.reuse, R60, R160 ;  /* 0x0000003c8ca0723c */ /* 0x040fe600000810a0 */
[----:B------:R-:W2:Y:S04]  /*7dad0*/  LDL.LU R164, [R1+0x50] ;  /* 0x0000500001a47983 */ /* 0x000ea80000300800 */
[----:B------:R-:W2:Y:S04]  /*7dae0*/  LDL.LU R165, [R1+0x54] ;  /* 0x0000540001a57983 */ /* 0x000ea80000300800 */
[----:B------:R-:W2:Y:S04]  /*7daf0*/  LDL.LU R166, [R1+0x58] ;  /* 0x0000580001a67983 */ /* 0x000ea80000300800 */
[----:B------:R-:W2:Y:S01]  /*7db00*/  LDL.LU R167, [R1+0x5c] ;  /* 0x00005c0001a77983 */ /* 0x000ea20000300800 */
[C---:B------:R-:W-:Y:S06]  /*7db10*/  HMMA.1688.F32.TF32 R148, R140.reuse, R68, R148 ;  /* 0x000000448c94723c */ /* 0x040fec0000081094 */
[----:B------:R-:W-:Y:S02]  /*7db20*/  HMMA.1688.F32.TF32 R156, R140, R64, R156 ;  /* 0x000000408c9c723c */ /* 0x000fe4000008109c */
[----:B------:R-:W-:-:S02]  /*7db30*/  IMAD.MOV.U32 R82, RZ, RZ, R160 ;  /* 0x000000ffff527224 */ /* 0x000fc400078e00a0 */
[----:B------:R-:W-:Y:S01]  /*7db40*/  IMAD.MOV.U32 R83, RZ, RZ, R161 ;  /* 0x000000ffff537224 */ /* 0x000fe200078e00a1 */
[----:B------:R-:W2:Y:S01]  /*7db50*/  LDL.LU R160, [R1+0x40] ;  /* 0x0000400001a07983 */ /* 0x000ea20000300800 */
[----:B------:R-:W-:Y:S02]  /*7db60*/  IMAD.MOV.U32 R78, RZ, RZ, R162 ;  /* 0x000000ffff4e7224 */ /* 0x000fe400078e00a2 */
[----:B------:R-:W-:Y:S01]  /*7db70*/  IMAD.MOV.U32 R79, RZ, RZ, R163 ;  /* 0x000000ffff4f7224 */ /* 0x000fe200078e00a3 */
[----:B------:R-:W2:Y:S04]  /*7db80*/  LDL.LU R161, [R1+0x44] ;  /* 0x0000440001a17983 */ /* 0x000ea80000300800 */
[----:B------:R-:W2:Y:S04]  /*7db90*/  LDL.LU R162, [R1+0x48] ;  /* 0x0000480001a27983 */ /* 0x000ea80000300800 */
[----:B------:R-:W2:Y:S01]  /*7dba0*/  LDL.LU R163, [R1+0x4c] ;  /* 0x00004c0001a37983 */ /* 0x000ea20000300800 */
[----:B------:R-:W-:Y:S01]  /*7dbb0*/  IMAD.MOV.U32 R218, RZ, RZ, R148 ;  /* 0x000000ffffda7224 */ /* 0x000fe200078e0094 */
[----:B------:R-:W-:Y:S01]  /*7dbc0*/  MOV R219, R149 ;  /* 0x0000009500db7202 */ /* 0x000fe20000000f00 */
[----:B------:R-:W-:Y:S01]  /*7dbd0*/  IMAD.MOV.U32 R194, RZ, RZ, R150 ;  /* 0x000000ffffc27224 */ /* 0x000fe200078e0096 */
[----:B------:R-:W2:Y:S01]  /*7dbe0*/  LDL.LU R148, [R1+0x20] ;  /* 0x0000200001947983 */ /* 0x000ea20000300800 */
[----:B------:R-:W-:-:S03]  /*7dbf0*/  IMAD.MOV.U32 R195, RZ, RZ, R151 ;  /* 0x000000ffffc37224 */ /* 0x000fc600078e0097 */
[----:B------:R-:W2:Y:S01]  /*7dc00*/  LDL.LU R149, [R1+0x24] ;  /* 0x0000240001957983 */ /* 0x000ea20000300800 */
[----:B------:R-:W-:Y:S01]  /*7dc10*/  MOV R98, R156 ;  /* 0x0000009c00627202 */ /* 0x000fe20000000f00 */
[----:B------:R-:W-:Y:S02]  /*7dc20*/  IMAD.MOV.U32 R99, RZ, RZ, R157 ;  /* 0x000000ffff637224 */ /* 0x000fe400078e009d */
[----:B------:R-:W2:Y:S01]  /*7dc30*/  LDL.LU R150, [R1+0x28] ;  /* 0x0000280001967983 */ /* 0x000ea20000300800 */
[----:B------:R-:W-:-:S03]  /*7dc40*/  IMAD.MOV.U32 R94, RZ, RZ, R158 ;  /* 0x000000ffff5e7224 */ /* 0x000fc600078e009e */
[----:B------:R-:W2:Y:S01]  /*7dc50*/  LDL.LU R151, [R1+0x2c] ;  /* 0x00002c0001977983 */ /* 0x000ea20000300800 */
[----:B------:R-:W-:-:S03]  /*7dc60*/  IMAD.MOV.U32 R95, RZ, RZ, R159 ;  /* 0x000000ffff5f7224 */ /* 0x000fc600078e009f */
[----:B------:R-:W2:Y:S04]  /*7dc70*/  LDL.LU R156, [R1+0x30] ;  /* 0x00003000019c7983 */ /* 0x000ea80000300800 */
[----:B------:R-:W2:Y:S04]  /*7dc80*/  LDL.LU R157, [R1+0x34] ;  /* 0x00003400019d7983 */ /* 0x000ea80000300800 */
[----:B------:R-:W2:Y:S04]  /*7dc90*/  LDL.LU R158, [R1+0x38] ;  /* 0x00003800019e7983 */ /* 0x000ea80000300800 */
[----:B------:R-:W2:Y:S01]  /*7dca0*/  LDL.LU R159, [R1+0x3c] ;  /* 0x00003c00019f7983 */ /* 0x000ea20000300800 */
[----:B------:R-:W-:-:S02]  /*7dcb0*/  LOP3.LUT R187, R2, 0x60, RZ, 0x3c, !PT ;  /* 0x0000006002bb7812 */ /* 0x000fc400078e3cff */
[----:B------:R-:W-:-:S03]  /*7dcc0*/  LOP3.LUT R186, R2, 0x40, RZ, 0x3c, !PT ;  /* 0x0000004002ba7812 */ /* 0x000fc600078e3cff */
[----:B------:R-:W-:Y:S04]  /*7dcd0*/  LDS R117, [R187+UR7+0x46000] ;  /* 0x04600007bb757984 */ /* 0x000fe80008000800 */
[----:B------:R-:W-:Y:S04]  /*7dce0*/  LDS R116, [R186+UR7+0x46000] ;  /* 0x04600007ba747984 */ /* 0x000fe80008000800 */
[----:B------:R-:W-:Y:S04]  /*7dcf0*/  LDS R118, [R186+UR7+0x46800] ;  /* 0x04680007ba767984 */ /* 0x000fe80008000800 */
[----:B------:R-:W1:Y:S04]  /*7dd00*/  LDS R119, [R187+UR7+0x46800] ;  /* 0x04680007bb777984 */ /* 0x000e680008000800 */
[----:B------:R-:W-:Y:S04]  /*7dd10*/  LDS R228, [R186+UR7+0x46080] ;  /* 0x04608007bae47984 */ /* 0x000fe80008000800 */
[----:B------:R-:W-:Y:S04]  /*7dd20*/  LDS R230, [R186+UR7+0x46880] ;  /* 0x04688007bae67984 */ /* 0x000fe80008000800 */
[----:B------:R-:W-:Y:S04]  /*7dd30*/  LDS R229, [R187+UR7+0x46080] ;  /* 0x04608007bbe57984 */ /* 0x000fe80008000800 */
[----:B------:R-:W-:Y:S01]  /*7dd40*/  LDS R231, [R187+UR7+0x46880] ;  /* 0x04688007bbe77984 */ /* 0x000fe20008000800 */
[C---:B---3--:R-:W-:Y:S06]  /*7dd50*/  HMMA.1688.F32.TF32 R180, R140.reuse, R80, R180 ;  /* 0x000000508cb4723c */ /* 0x048fec00000810b4 */
[C---:B----4-:R-:W-:Y:S06]  /*7dd60*/  HMMA.1688.F32.TF32 R176, R140.reuse, R92, R176 ;  /* 0x0000005c8cb0723c */ /* 0x050fec00000810b0 */
[----:B--2---:R-:W-:-:S15]  /*7dd70*/  HMMA.1688.F32.TF32 R140, R140, R96, R172 ;  /* 0x000000608c8c723c */ /* 0x004fde00000810ac */
[----:B------:R-:W-:-:S09]  /*7dd80*/  NOP ;  /* 0x0000000000007918 */ /* 0x000fd20000000000 */
[----:B------:R-:W-:Y:S01]  /*7dd90*/  IMAD.MOV.U32 R55, RZ, RZ, R140 ;  /* 0x000000ffff377224 */ /* 0x000fe200078e008c */
[----:B------:R-:W-:Y:S01]  /*7dda0*/  MOV R54, R141 ;  /* 0x0000008d00367202 */ /* 0x000fe20000000f00 */
[----:B------:R-:W-:Y:S02]  /*7ddb0*/  IMAD.MOV.U32 R59, RZ, RZ, R142 ;  /* 0x000000ffff3b7224 */ /* 0x000fe400078e008e */
[----:B------:R-:W-:Y:S02]  /*7ddc0*/  IMAD.MOV.U32 R58, RZ, RZ, R143 ;  /* 0x000000ffff3a7224 */ /* 0x000fe400078e008f */
[----:B-1----:R-:W-:-:S15]  /*7ddd0*/  HMMA.1688.F32.TF32 R140, R116, R20, R168 ;  /* 0x00000014748c723c */ /* 0x002fde00000810a8 */
        /* <DEDUP_REMOVED lines=11> */
[C---:B------:R-:W-:Y:S06]  /*7de90*/  HMMA.1688.F32.TF32 R140, R116.reuse, R12, R160 ;  /* 0x0000000c748c723c */ /* 0x040fec00000810a0 */
[C---:B------:R-:W-:Y:S06]  /*7dea0*/  HMMA.1688.F32.TF32 R148, R116.reuse, R212, R148 ;  /* 0x000000d47494723c */ /* 0x040fec0000081094 */
[----:B------:R-:W-:Y:S01]  /*7deb0*/  HMMA.1688.F32.TF32 R144, R116, R208, R144 ;  /* 0x000000d07490723c */ /* 0x000fe20000081090 */
[----:B------:R-:W-:Y:S01]  /*7dec0*/  MOV R164, R247 ;  /* 0x000000f700a47202 */ /* 0x000fe20000000f00 */
        /* <DEDUP_REMOVED lines=15> */
[----:B------:R-:W-:Y:S01]  /*7dfc0*/  IMAD.MOV.U32 R211, RZ, RZ, R140 ;  /* 0x000000ffffd37224 */ /* 0x000fe200078e008c */
[----:B------:R-:W-:Y:S01]  /*7dfd0*/  LDS R160, [R2+UR7+0x46080] ;  /* 0x0460800702a07984 */ /* 0x000fe20008000800 */
[----:B------:R-:W-:Y:S02]  /*7dfe0*/  IMAD.MOV.U32 R199, RZ, RZ, R141 ;  /* 0x000000ffffc77224 */ /* 0x000fe400078e008d */
[----:B------:R-:W-:Y:S01]  /*7dff0*/  IMAD.MOV.U32 R206, RZ, RZ, R142 ;  /* 0x000000ffffce7224 */ /* 0x000fe200078e008e */
[----:B------:R-:W-:Y:S01]  /*7e000*/  LDS R162, [R2+UR7+0x46880] ;  /* 0x0468800702a27984 */ /* 0x000fe20008000800 */
[----:B------:R-:W-:-:S02]  /*7e010*/  IMAD.MOV.U32 R207, RZ, RZ, R143 ;  /* 0x000000ffffcf7224 */ /* 0x000fc400078e008f */
[----:B------:R-:W-:Y:S01]  /*7e020*/  HMMA.1688.F32.TF32 R140, R116, R8, R156 ;  /* 0x00000008748c723c */ /* 0x000fe2000008109c */
[----:B------:R-:W-:Y:S01]  /*7e030*/  IMAD.MOV.U32 R168, RZ, RZ, R243 ;  /* 0x000000ffffa87224 */ /* 0x000fe200078e00f3 */
[----:B------:R-:W-:Y:S01]  /*7e040*/  LDS R161, [R6+UR7+0x46080] ;  /* 0x0460800706a17984 */ /* 0x000fe20008000800 */
[----:B------:R-:W-:Y:S02]  /*7e050*/  IMAD.MOV.U32 R170, RZ, RZ, R245 ;  /* 0x000000ffffaa7224 */ /* 0x000fe400078e00f5 */
[----:B------:R-:W-:Y:S01]  /*7e060*/  IMAD.MOV.U32 R171, RZ, RZ, R244 ;  /* 0x000000ffffab7224 */ /* 0x000fe200078e00f4 */
[----:B------:R-:W1:-:S15]  /*7e070*/  LDS R163, [R6+UR7+0x46880] ;  /* 0x0468800706a37984 */ /* 0x000e5e0008000800 */
[----:B------:R-:W-:-:S02]  /*7e080*/  NOP ;  /* 0x0000000000007918 */ /* 0x000fc40000000000 */
[----:B------:R-:W-:Y:S04]  /*7e090*/  STL.64 [R1+0x30], R140 ;  /* 0x0000308c01007387 */ /* 0x000fe80000100a00 */
[----:B------:R2:W-:Y:S02]  /*7e0a0*/  STL.64 [R1+0x38], R142 ;  /* 0x0000388e01007387 */ /* 0x0005e40000100a00 */
[----:B--2---:R-:W-:Y:S02]  /*7e0b0*/  HMMA.1688.F32.TF32 R140, R116, R204, R152 ;  /* 0x000000cc748c723c */ /* 0x004fe40000081098 */
[----:B------:R2:W-:Y:S04]  /*7e0c0*/  STL.64 [R1+0x20], R148 ;  /* 0x0000209401007387 */ /* 0x0005e80000100a00 */
[----:B------:R-:W-:Y:S04]  /*7e0d0*/  STL.64 [R1+0x28], R150 ;  /* 0x0000289601007387 */ /* 0x000fe80000100a00 */
[----:B------:R3:W-:Y:S04]  /*7e0e0*/  STL.64 [R1+0x10], R144 ;  /* 0x0000109001007387 */ /* 0x0007e80000100a00 */
[----:B------:R4:W-:Y:S04]  /*7e0f0*/  STL.64 [R1+0x18], R146 ;  /* 0x0000189201007387 */ /* 0x0009e80000100a00 */
[----:B------:R-:W2:Y:S05]  /*7e100*/  LDL.LU R247, [R1+0x36d4] ;  /* 0x0036d40001f77983 */ /* 0x000eaa0000300800 */
[----:B------:R-:W-:Y:S04]  /*7e110*/  STL.64 [R1], R140 ;  /* 0x0000008c01007387 */ /* 0x000fe80000100a00 */
[----:B------:R1:W-:Y:S04]  /*7e120*/  STL.64 [R1+0x8], R142 ;  /* 0x0000088e01007387 */ /* 0x0003e80000100a00 */
[----:B------:R-:W3:Y:S04]  /*7e130*/  LDL.LU R251, [R1+0x36d0] ;  /* 0x0036d00001fb7983 */ /* 0x000ee80000300800 */
        /* <DEDUP_REMOVED lines=21> */
[----:B------:R-:W4:Y:S04]  /*7e290*/  LDL.LU R240, [R1+0x36ac] ;  /* 0x0036ac0001f07983 */ /* 0x000f280000300800 */
[----:B------:R-:W4:Y:S01]  /*7e2a0*/  LDL.LU R241, [R1+0x36a8] ;  /* 0x0036a80001f17983 */ /* 0x000f220000300800 */
[----:B--2---:R-:W-:Y:S02]  /*7e2b0*/  IMAD.MOV.U32 R155, RZ, RZ, R247 ;  /* 0x000000ffff9b7224 */ /* 0x004fe400078e00f7 */
[----:B---3--:R-:W-:Y:S02]  /*7e2c0*/  IMAD.MOV.U32 R154, RZ, RZ, R251 ;  /* 0x000000ffff9a7224 */ /* 0x008fe400078e00fb */
[----:B----4-:R-:W-:Y:S02]  /*7e2d0*/  IMAD.MOV.U32 R153, RZ, RZ, R250 ;  /* 0x000000ffff997224 */ /* 0x010fe400078e00fa */
[----:B------:R-:W-:-:S02]  /*7e2e0*/  IMAD.MOV.U32 R152, RZ, RZ, R249 ;  /* 0x000000ffff987224 */ /* 0x000fc400078e00f9 */
[----:B------:R-:W-:Y:S02]  /*7e2f0*/  IMAD.MOV.U32 R149, RZ, RZ, R245 ;  /* 0x000000ffff957224 */ /* 0x000fe400078e00f5 */
[----:B------:R-:W-:Y:S02]  /*7e300*/  IMAD.MOV.U32 R148, RZ, RZ, R244 ;  /* 0x000000ffff947224 */ /* 0x000fe400078e00f4 */
[----:B------:R-:W2:Y:S04]  /*7e310*/  LDL.LU R244, [R1+0x36a4] ;  /* 0x0036a40001f47983 */ /* 0x000ea80000300800 */
[----:B------:R-:W2:Y:S01]  /*7e320*/  LDL.LU R245, [R1+0x36a0] ;  /* 0x0036a00001f57983 */ /* 0x000ea20000300800 */
[----:B------:R-:W-:Y:S01]  /*7e330*/  MOV R144, R242 ;  /* 0x000000f200907202 */ /* 0x000fe20000000f00 */
[----:B------:R-:W-:-:S02]  /*7e340*/  IMAD.MOV.U32 R145, RZ, RZ, R243 ;  /* 0x000000ffff917224 */ /* 0x000fc400078e00f3 */
[----:B------:R-:W-:Y:S02]  /*7e350*/  IMAD.MOV.U32 R150, RZ, RZ, R246 ;  /* 0x000000ffff967224 */ /* 0x000fe400078e00f6 */
[----:B------:R-:W2:Y:S01]  /*7e360*/  LDL.LU R246, [R1+0x369c] ;  /* 0x00369c0001f67983 */ /* 0x000ea20000300800 */
[----:B------:R-:W-:-:S03]  /*7e370*/  MOV R151, R248 ;  /* 0x000000f800977202 */ /* 0x000fc60000000f00 */
[----:B------:R-:W3:Y:S04]  /*7e380*/  LDL.LU R248, [R1+0x3698] ;  /* 0x0036980001f87983 */ /* 0x000ee80000300800 */
[----:B------:R-:W3:Y:S04]  /*7e390*/  LDL.LU R249, [R1+0x3694] ;  /* 0x0036940001f97983 */ /* 0x000ee80000300800 */
[----:B------:R-:W3:Y:S04]  /*7e3a0*/  LDL.LU R250, [R1+0x3690] ;  /* 0x0036900001fa7983 */ /* 0x000ee80000300800 */
[----:B------:R-:W3:Y:S04]  /*7e3b0*/  LDL.LU R251, [R1+0x368c] ;  /* 0x00368c0001fb7983 */ /* 0x000ee80000300800 */
[----:B------:R-:W2:Y:S04]  /*7e3c0*/  LDL.LU R247, [R1+0x3688] ;  /* 0x0036880001f77983 */ /* 0x000ea80000300800 */
[----:B------:R-:W4:Y:S04]  /*7e3d0*/  LDL.LU R242, [R1+0x3684] ;  /* 0x0036840001f27983 */ /* 0x000f280000300800 */
[----:B------:R-:W4:Y:S04]  /*7e3e0*/  LDL.LU R243, [R1+0x3680] ;  /* 0x0036800001f37983 */ /* 0x000f280000300800 */
[----:B------:R-:W4:Y:S04]  /*7e3f0*/  LDL.LU R146, [R1+0x14f8] ;  /* 0x0014f80001927983 */ /* 0x000f280000300800 */
[----:B------:R-:W4:Y:S01]  /*7e400*/  LDL.LU R147, [R1+0x14fc] ;  /* 0x0014fc0001937983 */ /* 0x000f220000300800 */
[C---:B------:R-:W-:Y:S06]  /*7e410*/  HMMA.1688.F32.TF32 R180, R116.reuse, R216, R180 ;  /* 0x000000d874b4723c */ /* 0x040fec00000810b4 */
[C---:B------:R-:W-:Y:S06]  /*7e420*/  HMMA.1688.F32.TF32 R176, R116.reuse, R220, R176 ;  /* 0x000000dc74b0723c */ /* 0x040fec00000810b0 */
[C---:B-1----:R-:W-:Y:S06]  /*7e430*/  HMMA.1688.F32.TF32 R140, R116.reuse, R224, R156 ;  /* 0x000000e0748c723c */ /* 0x042fec000008109c */
[C---:B---3--:R-:W-:Y:S06]  /*7e440*/  HMMA.1688.F32.TF32 R248, R116.reuse, R200, R248 ;  /* 0x000000c874f8723c */ /* 0x048fec00000810f8 */
[C---:B--2---:R-:W-:Y:S06]  /*7e450*/  HMMA.1688.F32.TF32 R244, R116.reuse, R196, R244 ;  /* 0x000000c474f4723c */ /* 0x044fec00000810f4 */
[C---:B----4-:R-:W-:Y:S11]  /*7e460*/  HMMA.1688.F32.TF32 R240, R116.reuse, R192, R240 ;  /* 0x000000c074f0723c */ /* 0x050ff600000810f0 */
[----:B------:R-:W-:Y:S04]  /*7e470*/  STL.64 [R1+0x32a8], R250 ;  /* 0x0032a8fa01007387 */ /* 0x000fe80000100a00 */
[----:B------:R-:W-:Y:S04]  /*7e480*/  STL.64 [R1+0x32a0], R248 ;  /* 0x0032a0f801007387 */ /* 0x000fe80000100a00 */
        /* <DEDUP_REMOVED lines=8> */
[----:B------:R-:W2:Y:S04]  /*7e510*/  LDL.LU R156, [R1+0x14a0] ;  /* 0x0014a000019c7983 */ /* 0x000ea80000300800 */
[----:B------:R-:W-:Y:S04]  /*7e520*/  STL.64 [R1+0x2e0], R176 ;  /* 0x0002e0b001007387 */ /* 0x000fe80000100a00 */
[----:B------:R-:W-:Y:S04]  /*7e530*/  STL.64 [R1+0x2e8], R178 ;  /* 0x0002e8b201007387 */ /* 0x000fe80000100a00 */
[----:B------:R-:W-:Y:S04]  /*7e540*/  STL.64 [R1+0x2d0], R140 ;  /* 0x0002d08c01007387 */ /* 0x000fe80000100a00 */
[----:B------:R1:W-:Y:S04]  /*7e550*/  STL.64 [R1+0x2d8], R142 ;  /* 0x0002d88e01007387 */ /* 0x0003e80000100a00 */
[----:B------:R-:W2:Y:S04]  /*7e560*/  LDL.LU R157, [R1+0x14a4] ;  /* 0x0014a400019d7983 */ /* 0x000ea80000300800 */
[----:B------:R-:W2:Y:S01]  /*7e570*/  LDL.LU R158, [R1+0x14a8] ;  /* 0x0014a800019e7983 */ /* 0x000ea20000300800 */
[C---:B-1----:R-:W-:Y:S03]  /*7e580*/  HMMA.1688.F32.TF32 R140, R116.reuse, R88, R148 ;  /* 0x00000058748c723c */ /* 0x042fe60000081094 */
[----:B------:R-:W2:Y:S04]  /*7e590*/  LDL.LU R159, [R1+0x14ac] ;  /* 0x0014ac00019f7983 */ /* 0x000ea80000300800 */
[----:B------:R-:W3:Y:S01]  /*7e5a0*/  LDL.LU R148, [R1+0x1490] ;  /* 0x0014900001947983 */ /* 0x000ee20000300800 */
[----:B------:R-:W-:Y:S03]  /*7e5b0*/  HMMA.1688.F32.TF32 R176, R116, R84, R144 ;  /* 0x0000005474b0723c */ /* 0x000fe60000081090 */
[----:B------:R-:W3:Y:S04]  /*7e5c0*/  LDL.LU R149, [R1+0x1494] ;  /* 0x0014940001957983 */ /* 0x000ee80000300800 */
[----:B------:R-:W3:Y:S04]  /*7e5d0*/  LDL.LU R150, [R1+0x1498] ;  /* 0x0014980001967983 */ /* 0x000ee80000300800 */
[----:B------:R-:W3:Y:S05]  /*7e5e0*/  LDL.LU R151, [R1+0x149c] ;  /* 0x00149c0001977983 */ /* 0x000eea0000300800 */
[----:B------:R-:W-:Y:S01]  /*7e5f0*/  IMAD.MOV.U32 R240, RZ, RZ, R140 ;  /* 0x000000fffff07224 */ /* 0x000fe200078e008c */
[----:B------:R-:W-:Y:S01]  /*7e600*/  MOV R243, R143 ;  /* 0x0000008f00f37202 */ /* 0x000fe20000000f00 */
[----:B------:R-:W-:-:S02]  /*7e610*/  IMAD.MOV.U32 R241, RZ, RZ, R141 ;  /* 0x000000fffff17224 */ /* 0x000fc400078e008d */
[----:B------:R-:W-:Y:S02]  /*7e620*/  IMAD.MOV.U32 R242, RZ, RZ, R142 ;  /* 0x000000fffff27224 */ /* 0x000fe400078e008e */
[C---:B------:R-:W-:Y:S03]  /*7e630*/  HMMA.1688.F32.TF32 R140, R116.reuse, R24, R152 ;  /* 0x00000018748c723c */ /* 0x040fe60000081098 */
[----:B------:R-:W-:Y:S04]  /*7e640*/  STL.64 [R1+0x32c8], R242 ;  /* 0x0032c8f201007387 */ /* 0x000fe80000100a00 */
[----:B------:R-:W-:Y:S04]  /*7e650*/  STL.64 [R1+0x32c0], R240 ;  /* 0x0032c0f001007387 */ /* 0x000fe80000100a00 */
[----:B------:R-:W4:Y:S04]  /*7e660*/  LDL.LU R144, [R1+0x1480] ;  /* 0x0014800001907983 */ /* 0x000f280000300800 */
[----:B------:R-:W-:Y:S04]  /*7e670*/  STL.64 [R1+0x2b0], R176 ;  /* 0x0002b0b001007387 */ /* 0x000fe80000100a00 */
[----:B------:R-:W-:Y:S04]  /*7e680*/  STL.64 [R1+0x2b8], R178 ;  /* 0x0002b8b201007387 */ /* 0x000fe80000100a00 */
[----:B------:R-:W-:Y:S04]  /*7e690*/  STL.64 [R1+0x2a0], R140 ;  /* 0x0002a08c01007387 */ /* 0x000fe80000100a00 */
[----:B------:R1:W-:Y:S04]  /*7e6a0*/  STL.64 [R1+0x2a8], R142 ;  /* 0x0002a88e01007387 */ /* 0x0003e80000100a00 */
[----:B------:R-:W4:Y:S04]  /*7e6b0*/  LDL.LU R145, [R1+0x1484] ;  /* 0x0014840001917983 */ /* 0x000f280000300800 */
[----:B------:R-:W4:Y:S04]  /*7e6c0*/  LDL.LU R146, [R1+0x1488] ;  /* 0x0014880001927983 */ /* 0x000f280000300800 */
[----:B------:R-:W4:Y:S01]  /*7e6d0*/  LDL.LU R147, [R1+0x148c] ;  /* 0x00148c0001937983 */ /* 0x000f220000300800 */
[C---:B-1----:R-:W-:Y:S03]  /*7e6e0*/  HMMA.1688.F32.TF32 R140, R116.reuse, R36, R164 ;  /* 0x00000024748c723c */ /* 0x042fe600000810a4 */
[----:B------:R-:W4:Y:S03]  /*7e6f0*/  LDL.LU R152, [R1+0x1470] ;  /* 0x0014700001987983 */ /* 0x000f260000300800 */
[C---:B------:R-:W-:Y:S01]  /*7e700*/  HMMA.1688.F32.TF32 R172, R116.reuse, R28, R172 ;  /* 0x0000001c74ac723c */ /* 0x040fe200000810ac */
[----:B------:R-:W4:Y:S04]  /*7e710*/  LDL.LU R153, [R1+0x1474] ;  /* 0x0014740001997983 */ /* 0x000f280000300800 */
[----:B------:R-:W4:Y:S01]  /*7e720*/  LDL.LU R154, [R1+0x1478] ;  /* 0x00147800019a7983 */ /* 0x000f220000300800 */
[----:B------:R-:W-:Y:S03]  /*7e730*/  HMMA.1688.F32.TF32 R168, R116, R32, R168 ;  /* 0x0000002074a8723c */ /* 0x000fe600000810a8 */
[----:B------:R-:W4:Y:S09]  /*7e740*/  LDL.LU R155, [R1+0x147c] ;  /* 0x00147c00019b7983 */ /* 0x000f320000300800 */
[----:B------:R-:W-:-:S02]  /*7e750*/  IMAD.MOV.U32 R243, RZ, RZ, R140 ;  /* 0x000000fffff37224 */ /* 0x000fc400078e008c */
[----:B------:R-:W-:Y:S02]  /*7e760*/  IMAD.MOV.U32 R242, RZ, RZ, R141 ;  /* 0x000000fffff27224 */ /* 0x000fe400078e008d */
[----:B------:R-:W-:Y:S02]  /*7e770*/  IMAD.MOV.U32 R241, RZ, RZ, R142 ;  /* 0x000000fffff17224 */ /* 0x000fe400078e008e */
[----:B------:R-:W-:Y:S01]  /*7e780*/  IMAD.MOV.U32 R240, RZ, RZ, R143 ;  /* 0x000000fffff07224 */ /* 0x000fe200078e008f */
[----:B------:R1:W-:Y:S04]  /*7e790*/  STL.64 [R1+0x290], R172 ;  /* 0x000290ac01007387 */ /* 0x0003e80000100a00 */
[----:B------:R1:W-:Y:S04]  /*7e7a0*/  STL.64 [R1+0x298], R174 ;  /* 0x000298ae01007387 */ /* 0x0003e80000100a00 */
[----:B------:R1:W-:Y:S04]  /*7e7b0*/  STL.64 [R1+0x280], R168 ;  /* 0x000280a801007387 */ /* 0x0003e80000100a00 */
[----:B------:R1:W-:Y:S04]  /*7e7c0*/  STL.64 [R1+0x288], R170 ;  /* 0x000288aa01007387 */ /* 0x0003e80000100a00 */
[----:B------:R-:W-:Y:S04]  /*7e7d0*/  STL [R1+0x32dc], R240 ;  /* 0x0032dcf001007387 */ /* 0x000fe80000100800 */
[----:B------:R-:W-:Y:S04]  /*7e7e0*/  STL [R1+0x32d8], R242 ;  /* 0x0032d8f201007387 */ /* 0x000fe80000100800 */
[----:B------:R-:W-:Y:S04]  /*7e7f0*/  STL [R1+0x32d4], R243 ;  /* 0x0032d4f301007387 */ /* 0x000fe80000100800 */
[----:B------:R-:W-:Y:S01]  /*7e800*/  STL [R1+0x32d0], R241 ;  /* 0x0032d0f101007387 */ /* 0x000fe20000100800 */
[----:B--2---:R-:W-:-:S15]  /*7e810*/  HMMA.1688.F32.TF32 R140, R116, R40, R156 ;  /* 0x00000028748c723c */ /* 0x004fde000008109c */
[----:B------:R-:W-:-:S09]  /*7e820*/  NOP ;  /* 0x0000000000007918 */ /* 0x000fd20000000000 */
[----:B------:R-:W-:Y:S01]  /*7e830*/  MOV R247, R140 ;  /* 0x0000008c00f77202 */ /* 0x000fe20000000f00 */
[----:B------:R-:W-:Y:S02]  /*7e840*/  IMAD.MOV.U32 R246, RZ, RZ, R141 ;  /* 0x000000fffff67224 */ /* 0x000fe400078e008d */
[----:B------:R-:W-:Y:S02]  /*7e850*/  IMAD.MOV.U32 R245, RZ, RZ, R142 ;  /* 0x000000fffff57224 */ /* 0x000fe400078e008e */
[----:B------:R-:W-:Y:S02]  /*7e860*/  IMAD.MOV.U32 R244, RZ, RZ, R143 ;  /* 0x000000fffff47224 */ /* 0x000fe400078e008f */
[C---:B---3--:R-:W-:Y:S03]  /*7e870*/  HMMA.1688.F32.TF32 R140, R116.reuse, R44, R148 ;  /* 0x0000002c748c723c */ /* 0x048fe60000081094 */
[----:B------:R-:W-:Y:S04]  /*7e880*/  STL [R1+0x32ec], R244 ;  /* 0x0032ecf401007387 */ /* 0x000fe80000100800 */
[----:B------:R-:W-:Y:S04]  /*7e890*/  STL [R1+0x32e8], R245 ;  /* 0x0032e8f501007387 */ /* 0x000fe80000100800 */
[----:B------:R-:W-:Y:S04]  /*7e8a0*/  STL [R1+0x32e4], R246 ;  /* 0x0032e4f601007387 */ /* 0x000fe80000100800 */
[----:B------:R-:W-:Y:S01]  /*7e8b0*/  STL [R1+0x32e0], R247 ;  /* 0x0032e0f701007387 */ /* 0x000fe20000100800 */
[----:B----4-:R-:W-:Y:S08]  /*7e8c0*/  HMMA.1688.F32.TF32 R144, R116, R48, R144 ;  /* 0x000000307490723c */ /* 0x010ff00000081090 */
        /* <DEDUP_REMOVED lines=8> */
[----:B------:R-:W-:Y:S04]  /*7e950*/  STL.64 [R1+0x240], R144 ;  /* 0x0002409001007387 */ /* 0x000fe80000100a00 */
[----:B------:R2:W-:Y:S04]  /*7e960*/  STL.64 [R1+0x248], R146 ;  /* 0x0002489201007387 */ /* 0x0005e80000100a00 */
[----:B------:R-:W3:Y:S04]  /*7e970*/  LDL.LU R176, [R1+0x1460] ;  /* 0x0014600001b07983 */ /* 0x000ee80000300800 */
[----:B------:R-:W3:Y:S04]  /*7e980*/  LDL.LU R177, [R1+0x1464] ;  /* 0x0014640001b17983 */ /* 0x000ee80000300800 */
[----:B------:R-:W3:Y:S04]  /*7e990*/  LDL.LU R178, [R1+0x1468] ;  /* 0x0014680001b27983 */ /* 0x000ee80000300800 */
[----:B------:R-:W3:Y:S04]  /*7e9a0*/  LDL.LU R179, [R1+0x146c] ;  /* 0x00146c0001b37983 */ /* 0x000ee80000300800 */
        /* <DEDUP_REMOVED lines=20> */
[----:B------:R-:W-:Y:S07]  /*7eaf0*/  HMMA.1688.F32.TF32 R140, R116, R52, R152 ;  /* 0x00000034748c723c */ /* 0x000fee0000081098 */
[----:B------:R-:W-:-:S02]  /*7eb00*/  IMAD.MOV.U32 R154, RZ, RZ, R101 ;  /* 0x000000ffff9a7224 */ /* 0x000fc400078e0065 */
[----:B------:R-:W-:Y:S01]  /*7eb10*/  IMAD.MOV.U32 R155, RZ, RZ, R100 ;  /* 0x000000ffff9b7224 */ /* 0x000fe200078e0064 */
[----:B--2---:R-:W-:Y:S01]  /*7eb20*/  MOV R147, R108 ;  /* 0x0000006c00937202 */ /* 0x004fe20000000f00 */
[----:B------:R-:W-:Y:S02]  /*7eb30*/  IMAD.MOV.U32 R146, RZ, RZ, R109 ;  /* 0x000000ffff927224 */ /* 0x000fe400078e006d */
[----:B------:R-:W-:Y:S02]  /*7eb40*/  IMAD.MOV.U32 R152, RZ, RZ, R105 ;  /* 0x000000ffff987224 */ /* 0x000fe400078e0069 */
[----:B------:R-:W-:-:S09]  /*7eb50*/  IMAD.MOV.U32 R153, RZ, RZ, R104 ;  /* 0x000000ffff997224 */ /* 0x000fd200078e0068 */
[----:B------:R-:W-:Y:S01]  /*7eb60*/  IMAD.MOV.U32 R242, RZ, RZ, R141 ;  /* 0x000000fffff27224 */ /* 0x000fe200078e008d */
[----:B------:R-:W-:Y:S01]  /*7eb70*/  MOV R243, R142 ;  /* 0x0000008e00f37202 */ /* 0x000fe20000000f00 */
[----:B------:R-:W-:Y:S02]  /*7eb80*/  IMAD.MOV.U32 R240, RZ, RZ, R140 ;  /* 0x000000fffff07224 */ /* 0x000fe400078e008c */
[----:B------:R-:W-:Y:S02]  /*7eb90*/  IMAD.MOV.U32 R241, RZ, RZ, R143 ;  /* 0x000000fffff17224 */ /* 0x000fe400078e008f */
[----:B------:R-:W-:Y:S04]  /*7eba0*/  STL.64 [R1+0x3308], R242 ;  /* 0x003308f201007387 */ /* 0x000fe80000100a00 */
[----:B------:R-:W-:Y:S01]  /*7ebb0*/  STL.64 [R1+0x3300], R240 ;  /* 0x003300f001007387 */ /* 0x000fe20000100a00 */
[----:B------:R-:W-:-:S02]  /*7ebc0*/  IMAD.MOV.U32 R144, RZ, RZ, R113 ;  /* 0x000000ffff907224 */ /* 0x000fc400078e0071 */
[----:B------:R-:W-:Y:S01]  /*7ebd0*/  IMAD.MOV.U32 R145, RZ, RZ, R112 ;  /* 0x000000ffff917224 */ /* 0x000fe200078e0070 */
[----:B---3--:R-:W-:-:S15]  /*7ebe0*/  HMMA.1688.F32.TF32 R100, R116, R56, R176 ;  /* 0x000000387464723c */ /* 0x008fde00000810b0 */
[----:B------:R-:W-:-:S09]  /*7ebf0*/  NOP ;  /* 0x0000000000007918 */ /* 0x000fd20000000000 */
[----:B------:R-:W-:Y:S01]  /*7ec00*/  MOV R244, R100 ;  /* 0x0000006400f47202 */ /* 0x000fe20000000f00 */
[----:B------:R-:W-:Y:S02]  /*7ec10*/  IMAD.MOV.U32 R245, RZ, RZ, R101 ;  /* 0x000000fffff57224 */ /* 0x000fe400078e0065 */
[----:B------:R-:W-:Y:S02]  /*7ec20*/  IMAD.MOV.U32 R246, RZ, RZ, R102 ;  /* 0x000000fffff67224 */ /* 0x000fe400078e0066 */
[----:B------:R-:W-:Y:S02]  /*7ec30*/  IMAD.MOV.U32 R247, RZ, RZ, R103 ;  /* 0x000000fffff77224 */ /* 0x000fe400078e0067 */
[C---:B----4-:R-:W-:Y:S06]  /*7ec40*/  HMMA.1688.F32.TF32 R100, R116.reuse, R60, R172 ;  /* 0x0000003c7464723c */ /* 0x050fec00000810ac */
[C---:B------:R-:W-:Y:S06]  /*7ec50*/  HMMA.1688.F32.TF32 R104, R116.reuse, R68, R164 ;  /* 0x000000447468723c */ /* 0x040fec00000810a4 */
[----:B------:R-:W-:-:S12]  /*7ec60*/  HMMA.1688.F32.TF32 R108, R116, R64, R168 ;  /* 0x00000040746c723c */ /* 0x000fd800000810a8 */
[----:B------:R-:W-:Y:S01]  /*7ec70*/  IMAD.MOV.U32 R248, RZ, RZ, R100 ;  /* 0x000000fffff87224 */ /* 0x000fe200078e0064 */
[----:B------:R-:W-:Y:S01]  /*7ec80*/  MOV R249, R101 ;  /* 0x0000006500f97202 */ /* 0x000fe20000000f00 */
[----:B------:R-:W-:Y:S02]  /*7ec90*/  IMAD.MOV.U32 R250, RZ, RZ, R102 ;  /* 0x000000fffffa7224 */ /* 0x000fe400078e0066 */
[----:B------:R-:W-:Y:S02]  /*7eca0*/  IMAD.MOV.U32 R251, RZ, RZ, R103 ;  /* 0x000000fffffb7224 */ /* 0x000fe400078e0067 */
[C---:B------:R-:W-:Y:S01]  /*7ecb0*/  HMMA.1688.F32.TF32 R100, R116.reuse, R72, R156 ;  /* 0x000000487464723c */ /* 0x040fe2000008109c */
[----:B------:R-:W-:Y:S04]  /*7ecc0*/  STL.64 [R1+0x3318], R246 ;  /* 0x003318f601007387 */ /* 0x000fe80000100a00 */
[----:B------:R-:W-:Y:S04]  /*7ecd0*/  STL.64 [R1+0x3310], R244 ;  /* 0x003310f401007387 */ /* 0x000fe80000100a00 */
[----:B------:R-:W-:Y:S04]  /*7ece0*/  STL.64 [R1+0x3328], R250 ;  /* 0x003328fa01007387 */ /* 0x000fe80000100a00 */
[----:B------:R-:W-:Y:S04]  /*7ecf0*/  STL.64 [R1+0x3320], R248 ;  /* 0x003320f801007387 */ /* 0x000fe80000100a00 */
[----:B------:R-:W-:Y:S04]  /*7ed00*/  STL.64 [R1+0xb0], R108 ;  /* 0x0000b06c01007387 */ /* 0x000fe80000100a00 */
[----:B------:R1:W-:Y:S04]  /*7ed10*/  STL.64 [R1+0xb8], R110 ;  /* 0x0000b86e01007387 */ /* 0x0003e80000100a00 */
[----:B------:R-:W-:Y:S04]  /*7ed20*/  STL [R1+0x3270], R100 ;  /* 0x0032706401007387 */ /* 0x000fe80000100800 */
[----:B------:R-:W-:Y:S04]  /*7ed30*/  STL.64 [R1+0xa0], R104 ;  /* 0x0000a06801007387 */ /* 0x000fe80000100a00 */
[----:B------:R2:W-:Y:S01]  /*7ed40*/  STL.64 [R1+0xa8], R106 ;  /* 0x0000a86a01007387 */ /* 0x0005e20000100a00 */
[C---:B-1----:R-:W-:Y:S06]  /*7ed50*/  HMMA.1688.F32.TF32 R108, R116.reuse, R80, R144 ;  /* 0x00000050746c723c */ /* 0x042fec0000081090 */
[----:B--2---:R-:W-:Y:S01]  /*7ed60*/  HMMA.1688.F32.TF32 R104, R116, R76, R148 ;  /* 0x0000004c7468723c */ /* 0x004fe20000081094 */
[----:B------:R-:W-:Y:S04]  /*7ed70*/  STL [R1+0x326c], R101 ;  /* 0x00326c6501007387 */ /* 0x000fe80000100800 */
[----:B------:R-:W-:Y:S04]  /*7ed80*/  STL [R1+0x3268], R102 ;  /* 0x0032686601007387 */ /* 0x000fe80000100800 */
[----:B------:R-:W-:-:S14]  /*7ed90*/  STL [R1+0x3264], R103 ;  /* 0x0032646701007387 */ /* 0x000fdc0000100800 */
[----:B------:R-:W-:Y:S04]  /*7eda0*/  STL [R1+0x327c], R104 ;  /* 0x00327c6801007387 */ /* 0x000fe80000100800 */
[----:B------:R-:W-:Y:S04]  /*7edb0*/  STL [R1+0x3278], R105 ;  /* 0x0032786901007387 */ /* 0x000fe80000100800 */
[----:B------:R-:W-:Y:S04]  /*7edc0*/  STL [R1+0x3274], R106 ;  /* 0x0032746a01007387 */ /* 0x000fe80000100800 */
[----:B------:R1:W-:Y:S04]  /*7edd0*/  STL [R1+0x3260], R107 ;  /* 0x0032606b01007387 */ /* 0x0003e80000100800 */
[----:B------:R-:W-:Y:S04]  /*7ede0*/  STL [R1+0x325c], R108 ;  /* 0x00325c6c01007387 */ /* 0x000fe80000100800 */
[----:B------:R-:W-:Y:S04]  /*7edf0*/  STL [R1+0x3258], R109 ;  /* 0x0032586d01007387 */ /* 0x000fe80000100800 */
[----:B------:R-:W-:Y:S04]  /*7ee00*/  STL [R1+0x3254], R110 ;  /* 0x0032546e01007387 */ /* 0x000fe80000100800 */
[----:B------:R2:W-:Y:S04]  /*7ee10*/  STL [R1+0x3250], R111 ;  /* 0x0032506f01007387 */ /* 0x0005e80000100800 */
        /* <DEDUP_REMOVED lines=40> */
[----:B------:R-:W3:Y:S08]  /*7f0a0*/  LDL.LU R155, [R1+0x136c] ;  /* 0x00136c00019b7983 */ /* 0x000ef00000300800 */
[----:B------:R-:W-:Y:S04]  /*7f0b0*/  STL [R1+0x3224], R112 ;  /* 0x0032247001007387 */ /* 0x000fe80000100800 */
[----:B------:R-:W-:Y:S04]  /*7f0c0*/  STL [R1+0x3220], R113 ;  /* 0x0032207101007387 */ /* 0x000fe80000100800 */
[----:B------:R-:W-:Y:S04]  /*7f0d0*/  STL [R1+0x321c], R114 ;  /* 0x00321c7201007387 */ /* 0x000fe80000100800 */
[----:B------:R-:W-:Y:S01]  /*7f0e0*/  STL [R1+0x3218], R115 ;  /* 0x0032187301007387 */ /* 0x000fe20000100800 */
[----:B--2---:R-:W-:Y:S06]  /*7f0f0*/  HMMA.1688.F32.TF32 R116, R116, R96, R188 ;  /* 0x000000607474723c */ /* 0x004fec00000810bc */
[C---:B-1----:R-:W-:Y:S06]  /*7f100*/  HMMA.1688.F32.TF32 R104, R160.reuse, R20, R180 ;  /* 0x00000014a068723c */ /* 0x042fec00000810b4 */
[C---:B----4-:R-:W-:Y:S11]  /*7f110*/  HMMA.1688.F32.TF32 R100, R160.reuse, R16, R176 ;  /* 0x00000010a064723c */ /* 0x050ff600000810b0 */
[----:B------:R-:W-:Y:S04]  /*7f120*/  STL [R1+0x3214], R116 ;  /* 0x0032147401007387 */ /* 0x000fe80000100800 */
[----:B------:R-:W-:Y:S04]  /*7f130*/  STL [R1+0x3210], R117 ;  /* 0x0032107501007387 */ /* 0x000fe80000100800 */
[----:B------:R-:W-:Y:S01]  /*7f140*/  STL [R1+0x320c], R118 ;  /* 0x00320c7601007387 */ /* 0x000fe20000100800 */
[C---:B---3--:R-:W-:Y:S03]  /*7f150*/  HMMA.1688.F32.TF32 R108, R160.reuse, R12, R172 ;  /* 0x0000000ca06c723c */ /* 0x048fe600000810ac */
[----:B------:R-:W-:Y:S04]  /*7f160*/  STL [R1+0x3208], R119 ;  /* 0x0032087701007387 */ /* 0x000fe80000100800 */
[----:B------:R-:W-:Y:S04]  /*7f170*/  STL.64 [R1+0x230], R104 ;  /* 0x0002306801007387 */ /* 0x000fe80000100a00 */
[----:B------:R1:W-:Y:S04]  /*7f180*/  STL.64 [R1+0x238], R106 ;  /* 0x0002386a01007387 */ /* 0x0003e80000100a00 */
[----:B------:R-:W-:Y:S04]  /*7f190*/  STL.64 [R1+0x220], R100 ;  /* 0x0002206401007387 */ /* 0x000fe80000100a00 */
[----:B------:R2:W-:Y:S01]  /*7f1a0*/  STL.64 [R1+0x228], R102 ;  /* 0x0002286601007387 */ /* 0x0005e20000100a00 */
[C---:B-1----:R-:W-:Y:S06]  /*7f1b0*/  HMMA.1688.F32.TF32 R104, R160.reuse, R8, R168 ;  /* 0x00000008a068723c */ /* 0x042fec00000810a8 */
[----:B--2---:R-:W-:Y:S01]  /*7f1c0*/  HMMA.1688.F32.TF32 R100, R160, R212, R164 ;  /* 0x000000d4a064723c */ /* 0x004fe200000810a4 */
[----:B------:R-:W-:Y:S04]  /*7f1d0*/  STL.64 [R1+0x210], R108 ;  /* 0x0002106c01007387 */ /* 0x000fe80000100a00 */
[----:B------:R-:W-:-:S15]  /*7f1e0*/  STL.64 [R1+0x218], R110 ;  /* 0x0002186e01007387 */ /* 0x000fde0000100a00 */
[----:B------:R-:W-:-:S03]  /*7f1f0*/  NOP ;  /* 0x0000000000007918 */ /* 0x000fc60000000000 */
[----:B------:R-:W-:Y:S01]  /*7f200*/  STL.64 [R1+0x1f0], R100 ;  /* 0x0001f06401007387 */ /* 0x000fe20000100a00 */
[----:B------:R-:W-:-:S03]  /*7f210*/  IMAD.MOV.U32 R112, RZ, RZ, R103 ;  /* 0x000000ffff707224 */ /* 0x000fc600078e0067 */
[----:B------:R-:W-:Y:S04]  /*7f220*/  STL.64 [R1+0x200], R104 ;  /* 0x0002006801007387 */ /* 0x000fe80000100a00 */
[----:B------:R-:W-:Y:S04]  /*7f230*/  STL.64 [R1+0x208], R106 ;  /* 0x0002086a01007387 */ /* 0x000fe80000100a00 */
[----:B------:R1:W-:Y:S02]  /*7f240*/  STL [R1+0x1f8], R102 ;  /* 0x0001f86601007387 */ /* 0x0003e40000100800 */
[----:B-1----:R-:W-:Y:S02]  /*7f250*/  HMMA.1688.F32.TF32 R100, R160, R208, R148 ;  /* 0x000000d0a064723c */ /* 0x002fe40000081094 */
[----:B------:R-:W-:Y:S04]  /*7f260*/  STL [R1+0x3228], R112 ;  /* 0x0032287001007387 */ /* 0x000fe80000100800 */
[----:B------:R-:W2:-:S15]  /*7f270*/  LDL.LU R148, [R1+0x1350] ;  /* 0x0013500001947983 */ /* 0x000e9e0000300800 */
[----:B------:R-:W-:-:S02]  /*7f280*/  NOP ;  /* 0x0000000000007918 */ /* 0x000fc40000000000 */
[----:B------:R-:W-:Y:S04]  /*7f290*/  STL.64 [R1+0x1e0], R100 ;  /* 0x0001e06401007387 */ /* 0x000fe80000100a00 */
[----:B------:R1:W-:Y:S04]  /*7f2a0*/  STL.64 [R1+0x1e8], R102 ;  /* 0x0001e86601007387 */ /* 0x0003e80000100a00 */
[----:B------:R-:W2:Y:S04]  /*7f2b0*/  LDL.LU R149, [R1+0x1354] ;  /* 0x0013540001957983 */ /* 0x000ea80000300800 */
[----:B------:R-:W2:Y:S01]  /*7f2c0*/  LDL.LU R150, [R1+0x1358] ;  /* 0x0013580001967983 */ /* 0x000ea20000300800 */
[----:B-1----:R-:W-:Y:S03]  /*7f2d0*/  HMMA.1688.F32.TF32 R100, R160, R204, R156 ;  /* 0x000000cca064723c */ /* 0x002fe6000008109c */
[----:B------:R-:W2:-:S15]  /*7f2e0*/  LDL.LU R151, [R1+0x135c] ;  /* 0x00135c0001977983 */ /* 0x000e9e0000300800 */
[----:B------:R-:W-:-:S05]  /*7f2f0*/  NOP ;  /* 0x0000000000007918 */ /* 0x000fca0000000000 */
[----:B------:R-:W-:Y:S01]  /*7f300*/  STL.64 [R1+0x1d0], R100 ;  /* 0x0001d06401007387 */ /* 0x000fe20000100a00 */
[----:B------:R-:W-:-:S03]  /*7f310*/  IMAD.MOV.U32 R112, RZ, RZ, R103 ;  /* 0x000000ffff707224 */ /* 0x000fc600078e0067 */
[----:B------:R1:W-:Y:S02]  /*7f320*/  STL [R1+0x1d8], R102 ;  /* 0x0001d86601007387 */ /* 0x0003e40000100800 */
[----:B-1----:R-:W-:Y:S02]  /*7f330*/  HMMA.1688.F32.TF32 R100, R160, R200, R144 ;  /* 0x000000c8a064723c */ /* 0x002fe40000081090 */
[----:B------:R-:W-:Y:S04]  /*7f340*/  STL [R1+0x322c], R112 ;  /* 0x00322c7001007387 */ /* 0x000fe80000100800 */
[----:B------:R-:W3:-:S15]  /*7f350*/  LDL.LU R144, [R1+0x1340] ;  /* 0x0013400001907983 */ /* 0x000ede0000300800 */
[----:B------:R-:W-:-:S02]  /*7f360*/  NOP ;  /* 0x0000000000007918 */ /* 0x000fc40000000000 */
[----:B------:R-:W-:Y:S04]  /*7f370*/  STL.64 [R1+0x1c0], R100 ;  /* 0x0001c06401007387 */ /* 0x000fe80000100a00 */
[----:B------:R1:W-:Y:S04]  /*7f380*/  STL.64 [R1+0x1c8], R102 ;  /* 0x0001c86601007387 */ /* 0x0003e80000100a00 */
[----:B------:R-:W3:Y:S04]  /*7f390*/  LDL.LU R145, [R1+0x1344] ;  /* 0x0013440001917983 */ /* 0x000ee80000300800 */
[----:B------:R-:W3:Y:S01]  /*7f3a0*/  LDL.LU R146, [R1+0x1348] ;  /* 0x0013480001927983 */ /* 0x000ee20000300800 */
[----:B-1----:R-:W-:Y:S03]  /*7f3b0*/  HMMA.1688.F32.TF32 R100, R160, R196, R152 ;  /* 0x000000c4a064723c */ /* 0x002fe60000081098 */
[----:B------:R-:W3:-:S15]  /*7f3c0*/  LDL.LU R147, [R1+0x134c] ;  /* 0x00134c0001937983 */ /* 0x000ede0000300800 */
[----:B------:R-:W-:-:S05]  /*7f3d0*/  NOP ;  /* 0x0000000000007918 */ /* 0x000fca0000000000 */
        /* <DEDUP_REMOVED lines=19> */
[----:B------:R-:W-:-:S05]  /*7f510*/  IMAD.MOV.U32 R115, RZ, RZ, R102 ;  /* 0x000000ffff737224 */ /* 0x000fca00078e0066 */
[----:B------:R-:W-:Y:S04]  /*7f520*/  STL [R1+0x3238], R115 ;  /* 0x0032387301007387 */ /* 0x000fe80000100800 */
[----:B------:R-:W-:Y:S04]  /*7f530*/  STL [R1+0x3234], R114 ;  /* 0x0032347201007387 */ /* 0x000fe80000100800 */
[----:B------:R-:W-:Y:S01]  /*7f540*/  STL [R1+0x3230], R113 ;  /* 0x0032307101007387 */ /* 0x000fe20000100800 */
[----:B--2---:R-:W-:-:S15]  /*7f550*/  HMMA.1688.F32.TF32 R100, R160, R192, R148 ;  /* 0x000000c0a064723c */ /* 0x004fde0000081094 */
[----:B------:R-:W-:-:S08]  /*7f560*/  NOP ;  /* 0x0000000000007918 */ /* 0x000fd00000000000 */
[----:B------:R-:W-:Y:S01]  /*7f570*/  STL.64 [R1+0x1a0], R100 ;  /* 0x0001a06401007387 */ /* 0x000fe20000100a00 */
[----:B------:R-:W-:-:S03]  /*7f580*/  IMAD.MOV.U32 R112, RZ, RZ, R103 ;  /* 0x000000ffff707224 */ /* 0x000fc600078e0067 */
[----:B------:R3:W-:Y:S04]  /*7f590*/  STL [R1+0x1a8], R102 ;  /* 0x0001a86601007387 */ /* 0x0007e80000100800 */
[----:B------:R-:W2:Y:S04]  /*7f5a0*/  LDL.LU R164, [R1+0x12f0] ;  /* 0x0012f00001a47983 */ /* 0x000ea80000300800 */
[----:B------:R-:W2:Y:S04]  /*7f5b0*/  LDL.LU R165, [R1+0x12f4] ;  /* 0x0012f40001a57983 */ /* 0x000ea80000300800 */
[----:B------:R-:W2:Y:S04]  /*7f5c0*/  LDL.LU R166, [R1+0x12f8] ;  /* 0x0012f80001a67983 */ /* 0x000ea80000300800 */
[----:B------:R-:W2:Y:S04]  /*7f5d0*/  LDL.LU R167, [R1+0x12fc] ;  /* 0x0012fc0001a77983 */ /* 0x000ea80000300800 */
[----:B------:R-:W-:Y:S01]  /*7f5e0*/  STL [R1+0x323c], R112 ;  /* 0x00323c7001007387 */ /* 0x000fe20000100800 */
[----:B---3--:R-:W-:-:S15]  /*7f5f0*/  HMMA.1688.F32.TF32 R100, R160, R216, R144 ;  /* 0x000000d8a064723c */ /* 0x008fde0000081090 */
[----:B------:R-:W-:-:S08]  /*7f600*/  NOP ;  /* 0x0000000000007918 */ /* 0x000fd00000000000 */
[----:B------:R4:W-:Y:S01]  /*7f610*/  STL [R1+0x190], R100 ;  /* 0x0001906401007387 */ /* 0x0009e20000100800 */
[----:B------:R-:W-:Y:S01]  /*7f620*/  IMAD.MOV.U32 R115, RZ, RZ, R101 ;  /* 0x000000ffff737224 */ /* 0x000fe200078e0065 */
[----:B------:R-:W-:Y:S01]  /*7f630*/  MOV R114, R102 ;  /* 0x0000006600727202 */ /* 0x000fe20000000f00 */
[----:B------:R-:W-:Y:S01]  /*7f640*/  IMAD.MOV.U32 R113, RZ, RZ, R103 ;  /* 0x000000ffff717224 */ /* 0x000fe200078e0067 */
        /* <DEDUP_REMOVED lines=11> */
[C---:B----4-:R-:W-:Y:S03]  /*7f700*/  HMMA.1688.F32.TF32 R100, R160.reuse, R220, R176 ;  /* 0x000000dca064723c */ /* 0x050fe600000810b0 */
[----:B------:R-:W4:Y:S04]  /*7f710*/  LDL.LU R147, [R1+0x12dc] ;  /* 0x0012dc0001937983 */ /* 0x000f280000300800 */
[----:B------:R-:W-:Y:S01]  /*7f720*/  STL [R1+0x3248], R113 ;  /* 0x0032487101007387 */ /* 0x000fe20000100800 */
[C---:B------:R-:W-:Y:S03]  /*7f730*/  HMMA.1688.F32.TF32 R104, R160.reuse, R88, R168 ;  /* 0x00000058a068723c */ /* 0x040fe600000810a8 */
[----:B------:R-:W-:Y:S04]  /*7f740*/  STL [R1+0x3244], R114 ;  /* 0x0032447201007387 */ /* 0x000fe80000100800 */
[----:B------:R-:W-:Y:S01]  /*7f750*/  STL [R1+0x3240], R115 ;  /* 0x0032407301007387 */ /* 0x000fe20000100800 */
[----:B------:R-:W-:Y:S07]  /*7f760*/  HMMA.1688.F32.TF32 R108, R160, R224, R172 ;  /* 0x000000e0a06c723c */ /* 0x000fee00000810ac */
[----:B------:R-:W-:Y:S01]  /*7f770*/  STL.64 [R1+0x180], R100 ;  /* 0x0001806401007387 */ /* 0x000fe20000100a00 */
[----:B------:R-:W-:-:S03]  /*7f780*/  IMAD.MOV.U32 R112, RZ, RZ, R103 ;  /* 0x000000ffff707224 */ /* 0x000fc600078e0067 */
[----:B------:R1:W-:Y:S02]  /*7f790*/  STL [R1+0x188], R102 ;  /* 0x0001886601007387 */ /* 0x0003e40000100800 */
[C---:B-1----:R-:W-:Y:S02]  /*7f7a0*/  HMMA.1688.F32.TF32 R100, R160.reuse, R84, R152 ;  /* 0x00000054a064723c */ /* 0x042fe40000081098 */
[----:B------:R-:W-:Y:S08]  /*7f7b0*/  STL [R1+0x324c], R112 ;  /* 0x00324c7001007387 */ /* 0x000ff00000100800 */
        /* <DEDUP_REMOVED lines=10> */
[----:B--2---:R-:W-:-:S15]  /*7f860*/  HMMA.1688.F32.TF32 R100, R160, R24, R164 ;  /* 0x00000018a064723c */ /* 0x004fde00000810a4 */
[----:B------:R-:W-:-:S09]  /*7f870*/  NOP ;  /* 0x0000000000007918 */ /* 0x000fd20000000000 */
[----:B------:R-:W-:Y:S01]  /*7f880*/  IMAD.MOV.U32 R116, RZ, RZ, R100 ;  /* 0x000000ffff747224 */ /* 0x000fe200078e0064 */
[----:B------:R-:W-:Y:S01]  /*7f890*/  MOV R118, R102 ;  /* 0x0000006600767202 */ /* 0x000fe20000000f00 */
[----:B------:R-:W-:Y:S02]  /*7f8a0*/  IMAD.MOV.U32 R117, RZ, RZ, R101 ;  /* 0x000000ffff757224 */ /* 0x000fe400078e0065 */
[----:B------:R-:W-:-:S05]  /*7f8b0*/  IMAD.MOV.U32 R119, RZ, RZ, R103 ;  /* 0x000000ffff777224 */ /* 0x000fca00078e0067 */
[----:B------:R-:W-:Y:S04]  /*7f8c0*/  STL [R1+0x328c], R119 ;  /* 0x00328c7701007387 */ /* 0x000fe80000100800 */
[----:B------:R-:W-:Y:S04]  /*7f8d0*/  STL [R1+0x3288], R118 ;  /* 0x0032887601007387 */ /* 0x000fe80000100800 */
[----:B------:R1:W-:Y:S01]  /*7f8e0*/  STL [R1+0x3284], R117 ;  /* 0x0032847501007387 */ /* 0x0003e20000100800 */
[C---:B---3--:R-:W-:Y:S06]  /*7f8f0*/  HMMA.1688.F32.TF32 R100, R160.reuse, R28, R156 ;  /* 0x0000001ca064723c */ /* 0x048fec000008109c */
[C---:B------:R-:W-:Y:S06]  /*7f900*/  HMMA.1688.F32.TF32 R104, R160.reuse, R32, R148 ;  /* 0x00000020a068723c */ /* 0x040fec0000081094 */
[----:B----4-:R-:W-:-:S12]  /*7f910*/  HMMA.1688.F32.TF32 R108, R160, R36, R144 ;  /* 0x00000024a06c723c */ /* 0x010fd80000081090 */
[----:B------:R-:W-:Y:S01]  /*7f920*/  IMAD.MOV.U32 R114, RZ, RZ, R102 ;  /* 0x000000ffff727224 */ /* 0x000fe200078e0066 */
[----:B------:R-:W-:Y:S01]  /*7f930*/  MOV R115, R103 ;  /* 0x0000006700737202 */ /* 0x000fe20000000f00 */
[----:B------:R-:W-:Y:S02]  /*7f940*/  IMAD.MOV.U32 R112, RZ, RZ, R100 ;  /* 0x000000ffff707224 */ /* 0x000fe400078e0064 */
[----:B------:R-:W-:Y:S01]  /*7f950*/  IMAD.MOV.U32 R113, RZ, RZ, R101 ;  /* 0x000000ffff717224 */ /* 0x000fe200078e0065 */
[----:B------:R2:W-:Y:S01]  /*7f960*/  STL [R1+0x3280], R116 ;  /* 0x0032807401007387 */ /* 0x0005e20000100800 */
[----:B------:R-:W-:Y:S02]  /*7f970*/  IMAD.MOV.U32 R102, RZ, RZ, R105 ;  /* 0x000000ffff667224 */ /* 0x000fe400078e0069 */
[----:B------:R-:W-:Y:S02]  /*7f980*/  IMAD.MOV.U32 R103, RZ, RZ, R106 ;  /* 0x000000ffff677224 */ /* 0x000fe400078e006a */
[----:B------:R-:W-:Y:S01]  /*7f990*/  IMAD.MOV.U32 R101, RZ, RZ, R104 ;  /* 0x000000ffff657224 */ /* 0x000fe200078e0068 */
[----:B------:R-:W-:Y:S04]  /*7f9a0*/  STL.64 [R1+0x3338], R114 ;  /* 0x0033387201007387 */ /* 0x000fe80000100a00 */
[----:B------:R-:W-:Y:S01]  /*7f9b0*/  STL.64 [R1+0x3330], R112 ;  /* 0x0033307001007387 */ /* 0x000fe20000100a00 */
[----:B------:R-:W-:Y:S01]  /*7f9c0*/  IMAD.MOV.U32 R100, RZ, RZ, R111 ;  /* 0x000000ffff647224 */ /* 0x000fe200078e006f */
[----:B------:R-:W-:Y:S01]  /*7f9d0*/  MOV R105, R109 ;  /* 0x0000006d00697202 */ /* 0x000fe20000000f00 */
[----:B------:R-:W-:-:S02]  /*7f9e0*/  IMAD.MOV.U32 R106, RZ, RZ, R110 ;  /* 0x000000ffff6a7224 */ /* 0x000fc400078e006e */
[----:B------:R-:W-:Y:S01]  /*7f9f0*/  IMAD.MOV.U32 R104, RZ, RZ, R108 ;  /* 0x000000ffff687224 */ /* 0x000fe200078e006c */
[----:B------:R-:W-:Y:S04]  /*7fa00*/  STL.64 [R1+0x3358], R102 ;  /* 0x0033586601007387 */ /* 0x000fe80000100a00 */
[----:B------:R3:W-:Y:S01]  /*7fa10*/  STL.64 [R1+0x3350], R100 ;  /* 0x0033506401007387 */ /* 0x0007e20000100a00 */
[----:B------:R-:W-:-:S03]  /*7fa20*/  IMAD.MOV.U32 R150, RZ, RZ, R136 ;  /* 0x000000ffff967224 */ /* 0x000fc600078e0088 */
[----:B------:R-:W-:Y:S01]  /*7fa30*/  STL.64 [R1+0x3348], R106 ;  /* 0x0033486a01007387 */ /* 0x000fe20000100a00 */
[----:B------:R-:W-:-:S03]  /*7fa40*/  IMAD.MOV.U32 R151, RZ, RZ, R137 ;  /* 0x000000ffff977224 */ /* 0x000fc600078e0089 */
[----:B------:R-:W-:Y:S04]  /*7fa50*/  STL.64 [R1+0x3340], R104 ;  /* 0x0033406801007387 */ /* 0x000fe80000100a00 */
[----:B------:R-:W4:Y:S04]  /*7fa60*/  LDL.LU R148, [R1+0x1240] ;  /* 0x0012400001947983 */ /* 0x000f280000300800 */
[----:B------:R-:W4:Y:S04]  /*7fa70*/  LDL.LU R149, [R1+0x1244] ;  /* 0x0012440001957983 */ /* 0x000f280000300800 */
[----:B------:R-:W3:Y:S04]  /*7fa80*/  LDL.LU R136, [R1+0x367c] ;  /* 0x00367c0001887983 */ /* 0x000ee80000300800 */
        /* <DEDUP_REMOVED lines=32> */
[----:B-1----:R-:W-:Y:S01]  /*7fc90*/  MOV R117, R110 ;  /* 0x0000006e00757202 */ /* 0x002fe20000000f00 */
[----:B------:R-:W-:Y:S02]  /*7fca0*/  IMAD.MOV.U32 R119, RZ, RZ, R108 ;  /* 0x000000ffff777224 */ /* 0x000fe400078e006c */
[----:B------:R-:W-:-:S03]  /*7fcb0*/  IMAD.MOV.U32 R118, RZ, RZ, R109 ;  /* 0x000000ffff767224 */ /* 0x000fc600078e006d */
[C---:B------:R-:W-:Y:S01]  /*7fcc0*/  HMMA.1688.F32.TF32 R144, R160.reuse, R72, R144 ;  /* 0x00000048a090723c */ /* 0x040fe20000081090 */
[----:B--2---:R-:W-:Y:S01]  /*7fcd0*/  IMAD.MOV.U32 R116, RZ, RZ, R111 ;  /* 0x000000ffff747224 */ /* 0x004fe200078e006f */
[----:B------:R-:W-:Y:S04]  /*7fce0*/  STL.64 [R1+0x3368], R118 ;  /* 0x0033687601007387 */ /* 0x000fe80000100a00 */
[----:B------:R1:W-:Y:S01]  /*7fcf0*/  STL.64 [R1+0x3360], R116 ;  /* 0x0033607401007387 */ /* 0x0003e20000100a00 */
[----:B---3--:R-:W-:Y:S01]  /*7fd00*/  MOV R159, R136 ;  /* 0x00000088009f7202 */ /* 0x008fe20000000f00 */
[----:B----4-:R-:W-:Y:S01]  /*7fd10*/  IMAD.MOV.U32 R158, RZ, RZ, R137 ;  /* 0x000000ffff9e7224 */ /* 0x010fe200078e0089 */
[C---:B------:R-:W-:Y:S06]  /*7fd20*/  HMMA.1688.F32.TF32 R100, R160.reuse, R44, R180 ;  /* 0x0000002ca064723c */ /* 0x040fec00000810b4 */
[C---:B------:R-:W-:Y:S06]  /*7fd30*/  HMMA.1688.F32.TF32 R120, R160.reuse, R48, R176 ;  /* 0x00000030a078723c */ /* 0x040fec00000810b0 */
[----:B------:R-:W-:Y:S07]  /*7fd40*/  HMMA.1688.F32.TF32 R124, R160, R52, R152 ;  /* 0x00000034a07c723c */ /* 0x000fee0000081098 */
[----:B------:R-:W-:-:S02]  /*7fd50*/  IMAD.MOV.U32 R154, RZ, RZ, R129 ;  /* 0x000000ffff9a7224 */ /* 0x000fc400078e0081 */
[----:B------:R-:W-:Y:S01]  /*7fd60*/  IMAD.MOV.U32 R155, RZ, RZ, R128 ;  /* 0x000000ffff9b7224 */ /* 0x000fe200078e0080 */
[----:B------:R-:W-:Y:S01]  /*7fd70*/  MOV R153, R132 ;  /* 0x0000008400997202 */ /* 0x000fe20000000f00 */
[----:B------:R-:W-:Y:S01]  /*7fd80*/  IMAD.MOV.U32 R152, RZ, RZ, R133 ;  /* 0x000000ffff987224 */ /* 0x000fe200078e0085 */
[----:B------:R-:W-:Y:S01]  /*7fd90*/  HMMA.1688.F32.TF32 R136, R160, R64, R164 ;  /* 0x00000040a088723c */ /* 0x000fe200000810a4 */
[----:B------:R-:W-:Y:S01]  /*7fda0*/  IMAD.MOV.U32 R110, RZ, RZ, R102 ;  /* 0x000000ffff6e7224 */ /* 0x000fe200078e0066 */
[----:B------:R-:W-:Y:S01]  /*7fdb0*/  MOV R108, R100 ;  /* 0x00000064006c7202 */ /* 0x000fe20000000f00 */
[----:B------:R-:W-:-:S03]  /*7fdc0*/  IMAD.MOV.U32 R111, RZ, RZ, R103 ;  /* 0x000000ffff6f7224 */ /* 0x000fc600078e0067 */
[----:B------:R-:W-:Y:S01]  /*7fdd0*/  HMMA.1688.F32.TF32 R128, R160, R56, R172 ;  /* 0x00000038a080723c */ /* 0x000fe200000810ac */
[----:B------:R-:W-:-:S05]  /*7fde0*/  IMAD.MOV.U32 R109, RZ, RZ, R101 ;  /* 0x000000ffff6d7224 */ /* 0x000fca00078e0065 */
[C---:B------:R-:W-:Y:S06]  /*7fdf0*/  HMMA.1688.F32.TF32 R132, R160.reuse, R60, R168 ;  /* 0x0000003ca084723c */ /* 0x040fec00000810a8 */
[C---:B------:R-:W-:Y:S01]  /*7fe00*/  HMMA.1688.F32.TF32 R140, R160.reuse, R68, R156 ;  /* 0x00000044a08c723c */ /* 0x040fe2000008109c */
        /* <DEDUP_REMOVED lines=54> */
[----:B------:R-:W-:Y:S01]  /*80170*/  STL.64 [R1+0x31c8], R152 ;  /* 0x0031c89801007387 */ /* 0x000fe20000100a00 */
[C---:B--2---:R-:W-:Y:S06]  /*80180*/  HMMA.1688.F32.TF32 R156, R160.reuse, R92, R156 ;  /* 0x0000005ca09c723c */ /* 0x044fec000008109c */
[----:B---3--:R-:W-:Y:S06]  /*80190*/  HMMA.1688.F32.TF32 R160, R160, R96, R188 ;  /* 0x00000060a0a0723c */ /* 0x008fec00000810bc */
[C---:B----4-:R-:W-:Y:S11]  /*801a0*/  HMMA.1688.F32.TF32 R164, R228.reuse, R20, R164 ;  /* 0x00000014e4a4723c */ /* 0x050ff600000810a4 */
[----:B------:R-:W-:Y:S04]  /*801b0*/  STL.64 [R1+0x31e0], R158 ;  /* 0x0031e09e01007387 */ /* 0x000fe80000100a00 */
[----:B------:R-:W-:Y:S04]  /*801c0*/  STL.64 [R1+0x31d8], R156 ;  /* 0x0031d89c01007387 */ /* 0x000fe80000100a00 */
[----:B------:R-:W-:Y:S01]  /*801d0*/  STL.64 [R1+0x31f0], R162 ;  /* 0x0031f0a201007387 */ /* 0x000fe20000100a00 */
[C---:B------:R-:W-:Y:S03]  /*801e0*/  HMMA.1688.F32.TF32 R168, R228.reuse, R16, R168 ;  /* 0x00000010e4a8723c */ /* 0x040fe600000810a8 */
[----:B------:R-:W-:Y:S04]  /*801f0*/  STL.64 [R1+0x31e8], R160 ;  /* 0x0031e8a001007387 */ /* 0x000fe80000100a00 */
[----:B------:R-:W2:Y:S04]  /*80200*/  LDL.LU R188, [R1+0xa40] ;  /* 0x000a400001bc7983 */ /* 0x000ea80000300800 */
[----:B------:R-:W2:Y:S04]  /*80210*/  LDL.LU R189, [R1+0xa44] ;  /* 0x000a440001bd7983 */ /* 0x000ea80000300800 */
[----:B------:R-:W2:Y:S01]  /*80220*/  LDL.LU R190, [R1+0xa48] ;  /* 0x000a480001be7983 */ /* 0x000ea20000300800 */
[C---:B------:R-:W-:Y:S03]  /*80230*/  HMMA.1688.F32.TF32 R172, R228.reuse, R12, R172 ;  /* 0x0000000ce4ac723c */ /* 0x040fe600000810ac */
[----:B------:R-:W2:Y:S03]  /*80240*/  LDL.LU R191, [R1+0xa4c] ;  /* 0x000a4c0001bf7983 */ /* 0x000ea60000300800 */
[C---:B------:R-:W-:Y:S01]  /*80250*/  HMMA.1688.F32.TF32 R176, R228.reuse, R8, R176 ;  /* 0x00000008e4b0723c */ /* 0x040fe200000810b0 */
[----:B------:R-:W-:Y:S05]  /*80260*/  STL.64 [R1+0x3200], R166 ;  /* 0x003200a601007387 */ /* 0x000fea0000100a00 */
[C---:B------:R-:W-:Y:S01]  /*80270*/  HMMA.1688.F32.TF32 R180, R228.reuse, R212, R180 ;  /* 0x000000d4e4b4723c */ /* 0x040fe200000810b4 */
[----:B------:R-:W-:Y:S04]  /*80280*/  STL.64 [R1+0x31f8], R164 ;  /* 0x0031f8a401007387 */ /* 0x000fe80000100a00 */
        /* <DEDUP_REMOVED lines=12> */
[----:B------:R-:W3:Y:S04]  /*80350*/  LDL.LU R244, [R1+0xa30] ;  /* 0x000a300001f47983 */ /* 0x000ee80000300800 */
[----:B------:R-:W3:Y:S04]  /*80360*/  LDL.LU R245, [R1+0xa34] ;  /* 0x000a340001f57983 */ /* 0x000ee80000300800 */
[----:B------:R-:W3:Y:S01]  /*80370*/  LDL.LU R246, [R1+0xa38] ;  /* 0x000a380001f67983 */ /* 0x000ee20000300800 */
[C---:B------:R-:W-:Y:S03]  /*80380*/  HMMA.1688.F32.TF32 R184, R228.reuse, R208, R184 ;  /* 0x000000d0e4b8723c */ /* 0x040fe600000810b8 */
[----:B------:R-:W3:Y:S04]  /*80390*/  LDL.LU R247, [R1+0xa3c] ;  /* 0x000a3c0001f77983 */ /* 0x000ee80000300800 */
[----:B------:R-:W4:Y:S04]  /*803a0*/  LDL.LU R240, [R1+0xa20] ;  /* 0x000a200001f07983 */ /* 0x000f280000300800 */
[----:B------:R-:W4:Y:S04]  /*803b0*/  LDL.LU R241, [R1+0xa24] ;  /* 0x000a240001f17983 */ /* 0x000f280000300800 */
[----:B------:R-:W4:Y:S04]  /*803c0*/  LDL.LU R242, [R1+0xa28] ;  /* 0x000a280001f27983 */ /* 0x000f280000300800 */
[----:B------:R-:W4:Y:S04]  /*803d0*/  LDL.LU R243, [R1+0xa2c] ;  /* 0x000a2c0001f37983 */ /* 0x000f280000300800 */
        /* <DEDUP_REMOVED lines=26> */
[----:B------:R-:W-:Y:S04]  /*80580*/  STL [R1+0x30f4], R188 ;  /* 0x0030f4bc01007387 */ /* 0x000fe80000100800 */
[----:B------:R-:W-:Y:S04]  /*80590*/  STL [R1+0x30f0], R189 ;  /* 0x0030f0bd01007387 */ /* 0x000fe80000100800 */
[----:B------:R-:W-:Y:S04]  /*805a0*/  STL [R1+0x30ec], R190 ;  /* 0x0030ecbe01007387 */ /* 0x000fe80000100800 */
[----:B------:R-:W-:Y:S04]  /*805b0*/  STL [R1+0x30d8], R191 ;  /* 0x0030d8bf01007387 */ /* 0x000fe80000100800 */
[----:B------:R-:W2:Y:S01]  /*805c0*/  LDL.LU R112, [R1+0x11d0] ;  /* 0x0011d00001707983 */ /* 0x000ea20000300800 */
[C---:B---3--:R-:W-:Y:S06]  /*805d0*/  HMMA.1688.F32.TF32 R16, R228.reuse, R200, R244 ;  /* 0x000000c8e410723c */ /* 0x048fec00000810f4 */
[----:B----4-:R-:W-:-:S15]  /*805e0*/  HMMA.1688.F32.TF32 R12, R228, R196, R240 ;  /* 0x000000c4e40c723c */ /* 0x010fde00000810f0 */
[----:B------:R-:W-:-:S02]  /*805f0*/  NOP ;  /* 0x0000000000007918 */ /* 0x000fc40000000000 */
[----:B------:R-:W-:Y:S04]  /*80600*/  STL.64 [R1+0x4d0], R16 ;  /* 0x0004d01001007387 */ /* 0x000fe80000100a00 */
[----:B------:R-:W-:Y:S04]  /*80610*/  STL.64 [R1+0x4d8], R18 ;  /* 0x0004d81201007387 */ /* 0x000fe80000100a00 */
[----:B------:R-:W-:Y:S04]  /*80620*/  STL.64 [R1+0x4f0], R12 ;  /* 0x0004f00c01007387 */ /* 0x000fe80000100a00 */
[----:B------:R1:W-:Y:S04]  /*80630*/  STL.64 [R1+0x4f8], R14 ;  /* 0x0004f80e01007387 */ /* 0x0003e80000100a00 */
[----:B------:R-:W2:Y:S04]  /*80640*/  LDL.LU R113, [R1+0x11d4] ;  /* 0x0011d40001717983 */ /* 0x000ea80000300800 */
[----:B------:R-:W2:Y:S04]  /*80650*/  LDL.LU R114, [R1+0x11d8] ;  /* 0x0011d80001727983 */ /* 0x000ea80000300800 */
[----:B------:R-:W2:Y:S01]  /*80660*/  LDL.LU R115, [R1+0x11dc] ;  /* 0x0011dc0001737983 */ /* 0x000ea20000300800 */
[C---:B-1----:R-:W-:Y:S03]  /*80670*/  HMMA.1688.F32.TF32 R12, R228.reuse, R192, R232 ;  /* 0x000000c0e40c723c */ /* 0x042fe600000810e8 */
[----:B------:R-:W3:Y:S04]  /*80680*/  LDL.LU R248, [R1+0x11c0] ;  /* 0x0011c00001f87983 */ /* 0x000ee80000300800 */
[----:B------:R-:W3:Y:S04]  /*80690*/  LDL.LU R249, [R1+0x11c4] ;  /* 0x0011c40001f97983 */ /* 0x000ee80000300800 */
[----:B------:R-:W3:Y:S04]  /*806a0*/  LDL.LU R250, [R1+0x11c8] ;  /* 0x0011c80001fa7983 */ /* 0x000ee80000300800 */
[----:B------:R-:W3:Y:S04]  /*806b0*/  LDL.LU R251, [R1+0x11cc] ;  /* 0x0011cc0001fb7983 */ /* 0x000ee80000300800 */
[----:B------:R-:W4:Y:S04]  /*806c0*/  LDL.LU R240, [R1+0x11a0] ;  /* 0x0011a00001f07983 */ /* 0x000f280000300800 */
[----:B------:R-:W-:Y:S04]  /*806d0*/  STL.64 [R1+0x530], R12 ;  /* 0x0005300c01007387 */ /* 0x000fe80000100a00 */
[----:B------:R1:W-:Y:S04]  /*806e0*/  STL.64 [R1+0x538], R14 ;  /* 0x0005380e01007387 */ /* 0x0003e80000100a00 */
[----:B------:R-:W4:Y:S04]  /*806f0*/  LDL.LU R241, [R1+0x11a4] ;  /* 0x0011a40001f17983 */ /* 0x000f280000300800 */
[----:B------:R-:W4:Y:S04]  /*80700*/  LDL.LU R242, [R1+0x11a8] ;  /* 0x0011a80001f27983 */ /* 0x000f280000300800 */
[----:B------:R-:W4:Y:S01]  /*80710*/  LDL.LU R243, [R1+0x11ac] ;  /* 0x0011ac0001f37983 */ /* 0x000f220000300800 */
[C---:B------:R-:W-:Y:S03]  /*80720*/  HMMA.1688.F32.TF32 R16, R228.reuse, R216, R116 ;  /* 0x000000d8e410723c */ /* 0x040fe60000081074 */
[----:B------:R-:W4:Y:S04]  /*80730*/  LDL.LU R244, [R1+0x11b0] ;  /* 0x0011b00001f47983 */ /* 0x000f280000300800 */
[----:B------:R-:W4:Y:S01]  /*80740*/  LDL.LU R245, [R1+0x11b4] ;  /* 0x0011b40001f57983 */ /* 0x000f220000300800 */
[C---:B-1----:R-:W-:Y:S03]  /*80750*/  HMMA.1688.F32.TF32 R12, R228.reuse, R220, R236 ;  /* 0x000000dce40c723c */ /* 0x042fe600000810ec */
[----:B------:R-:W4:Y:S04]  /*80760*/  LDL.LU R246, [R1+0x11b8] ;  /* 0x0011b80001f67983 */ /* 0x000f280000300800 */
[----:B------:R-:W4:Y:S04]  /*80770*/  LDL.LU R247, [R1+0x11bc] ;  /* 0x0011bc0001f77983 */ /* 0x000f280000300800 */
        /* <DEDUP_REMOVED lines=9> */
[----:B------:R-:W-:Y:S03]  /*80810*/  LDS R232, [R2+UR7+0x46100] ;  /* 0x0461000702e87984 */ /* 0x000fe60008000800 */
[----:B------:R-:W-:Y:S01]  /*80820*/  HMMA.1688.F32.TF32 R16, R228, R224, R104 ;  /* 0x000000e0e410723c */ /* 0x000fe20000081068 */
[----:B------:R-:W-:Y:S04]  /*80830*/  LDS R234, [R2+UR7+0x46900] ;  /* 0x0469000702ea7984 */ /* 0x000fe80008000800 */
[----:B------:R-:W-:Y:S04]  /*80840*/  LDS R233, [R6+UR7+0x46100] ;  /* 0x0461000706e97984 */ /* 0x000fe80008000800 */
[----:B------:R-:W1:Y:S09]  /*80850*/  LDS R235, [R6+UR7+0x46900] ;  /* 0x0469000706eb7984 */ /* 0x000e720008000800 */
[----:B------:R-:W-:Y:S01]  /*80860*/  IMAD.MOV.U32 R188, RZ, RZ, R12 ;  /* 0x000000ffffbc7224 */ /* 0x000fe200078e000c */
[----:B------:R-:W-:Y:S01]  /*80870*/  MOV R190, R14 ;  /* 0x0000000e00be7202 */ /* 0x000fe20000000f00 */
[----:B------:R-:W-:-:S02]  /*80880*/  IMAD.MOV.U32 R189, RZ, RZ, R13 ;  /* 0x000000ffffbd7224 */ /* 0x000fc400078e000d */
[----:B------:R-:W-:Y:S01]  /*80890*/  IMAD.MOV.U32 R184, RZ, RZ, R15 ;  /* 0x000000ffffb87224 */ /* 0x000fe200078e000f */
[----:B------:R-:W-:Y:S04]  /*808a0*/  STL.64 [R1+0x6d0], R16 ;  /* 0x0006d01001007387 */ /* 0x000fe80000100a00 */
[----:B------:R2:W-:Y:S04]  /*808b0*/  STL.64 [R1+0x6d8], R18 ;  /* 0x0006d81201007387 */ /* 0x0005e80000100a00 */
[----:B------:R1:W-:Y:S04]  /*808c0*/  STL [R1+0x3104], R184 ;  /* 0x003104b801007387 */ /* 0x0003e80000100800 */
[----:B------:R-:W-:Y:S04]  /*808d0*/  STL [R1+0x3100], R190 ;  /* 0x003100be01007387 */ /* 0x000fe80000100800 */
[----:B------:R-:W-:Y:S04]  /*808e0*/  STL [R1+0x30fc], R189 ;  /* 0x0030fcbd01007387 */ /* 0x000fe80000100800 */
[----:B------:R1:W-:Y:S01]  /*808f0*/  STL [R1+0x30f8], R188 ;  /* 0x0030f8bc01007387 */ /* 0x0003e20000100800 */
[C---:B--2---:R-:W-:Y:S06]  /*80900*/  HMMA.1688.F32.TF32 R16, R228.reuse, R84, R112 ;  /* 0x00000054e410723c */ /* 0x044fec0000081070 */
[----:B---3--:R-:W-:-:S15]  /*80910*/  HMMA.1688.F32.TF32 R12, R228, R24, R248 ;  /* 0x00000018e40c723c */ /* 0x008fde00000810f8 */
[----:B------:R-:W-:-:S02]  /*80920*/  NOP ;  /* 0x0000000000007918 */ /* 0x000fc40000000000 */
[----:B------:R-:W-:Y:S04]  /*80930*/  STL.64 [R1+0x6b0], R16 ;  /* 0x0006b01001007387 */ /* 0x000fe80000100a00 */
[----:B------:R2:W-:Y:S03]  /*80940*/  STL.64 [R1+0x6b8], R18 ;  /* 0x0006b81201007387 */ /* 0x0005e60000100a00 */
[----:B-1----:R-:W-:Y:S01]  /*80950*/  IMAD.MOV.U32 R184, RZ, RZ, R12 ;  /* 0x000000ffffb87224 */ /* 0x002fe200078e000c */
[----:B------:R-:W-:Y:S01]  /*80960*/  MOV R188, R15 ;  /* 0x0000000f00bc7202 */ /* 0x000fe20000000f00 */
[----:B------:R-:W-:Y:S02]  /*80970*/  IMAD.MOV.U32 R190, RZ, RZ, R13 ;  /* 0x000000ffffbe7224 */ /* 0x000fe400078e000d */
[----:B------:R-:W-:-:S02]  /*80980*/  IMAD.MOV.U32 R189, RZ, RZ, R14 ;  /* 0x000000ffffbd7224 */ /* 0x000fc400078e000e */
[C---:B----4-:R-:W-:Y:S06]  /*80990*/  HMMA.1688.F32.TF32 R12, R228.reuse, R32, R240 ;  /* 0x00000020e40c723c */ /* 0x050fec00000810f0 */
[----:B--2---:R-:W-:Y:S01]  /*809a0*/  HMMA.1688.F32.TF32 R16, R228, R28, R244 ;  /* 0x0000001ce410723c */ /* 0x004fe200000810f4 */
[----:B------:R1:W-:Y:S04]  /*809b0*/  STL [R1+0x3114], R188 ;  /* 0x003114bc01007387 */ /* 0x0003e80000100800 */
[----:B------:R2:W-:Y:S04]  /*809c0*/  STL [R1+0x3110], R189 ;  /* 0x003110bd01007387 */ /* 0x0005e80000100800 */
[----:B------:R3:W-:Y:S09]  /*809d0*/  STL [R1+0x310c], R184 ;  /* 0x00310cb801007387 */ /* 0x0007f20000100800 */
[----:B------:R-:W-:Y:S01]  /*809e0*/  IMAD.MOV.U32 R191, RZ, RZ, R15 ;  /* 0x000000ffffbf7224 */ /* 0x000fe200078e000f */
[----:B------:R4:W-:Y:S01]  /*809f0*/  STL [R1+0x3108], R190 ;  /* 0x003108be01007387 */ /* 0x0009e20000100800 */
[----:B------:R-:W-:-:S02]  /*80a00*/  IMAD.MOV.U32 R187, RZ, RZ, R14 ;  /* 0x000000ffffbb7224 */ /* 0x000fc400078e000e */
[----:B------:R-:W-:Y:S02]  /*80a10*/  IMAD.MOV.U32 R186, RZ, RZ, R13 ;  /* 0x000000ffffba7224 */ /* 0x000fe400078e000d */
[----:B------:R-:W-:Y:S01]  /*80a20*/  IMAD.MOV.U32 R185, RZ, RZ, R12 ;  /* 0x000000ffffb97224 */ /* 0x000fe200078e000c */
[----:B------:R-:W-:Y:S04]  /*80a30*/  STL.64 [R1+0x690], R16 ;  /* 0x0006901001007387 */ /* 0x000fe80000100a00 */
[----:B------:R-:W-:Y:S04]  /*80a40*/  STL.64 [R1+0x698], R18 ;  /* 0x0006981201007387 */ /* 0x000fe80000100a00 */
[----:B------:R4:W-:Y:S01]  /*80a50*/  STL [R1+0x3124], R191 ;  /* 0x003124bf01007387 */ /* 0x0009e20000100800 */
[----:B------:R-:W-:Y:S03]  /*80a60*/  HMMA.1688.F32.TF32 R12, R228, R36, R236 ;  /* 0x00000024e40c723c */ /* 0x000fe600000810ec */
        /* <DEDUP_REMOVED lines=56> */
[----:B--2---:R-:W-:-:S02]  /*80df0*/  IMAD.MOV.U32 R189, RZ, RZ, R13 ;  /* 0x000000ffffbd7224 */ /* 0x004fc400078e000d */
[----:B---3--:R-:W-:Y:S02]  /*80e00*/  IMAD.MOV.U32 R184, RZ, RZ, R14 ;  /* 0x000000ffffb87224 */ /* 0x008fe400078e000e */
[----:B----4-:R-:W-:-:S05]  /*80e10*/  IMAD.MOV.U32 R190, RZ, RZ, R15 ;  /* 0x000000ffffbe7224 */ /* 0x010fca00078e000f */
[----:B------:R1:W-:Y:S04]  /*80e20*/  STL [R1+0x3134], R190 ;  /* 0x003134be01007387 */ /* 0x0003e80000100800 */
[----:B------:R-:W-:Y:S04]  /*80e30*/  STL [R1+0x3130], R184 ;  /* 0x003130b801007387 */ /* 0x000fe80000100800 */
[----:B------:R2:W-:Y:S04]  /*80e40*/  STL [R1+0x312c], R188 ;  /* 0x00312cbc01007387 */ /* 0x0005e80000100800 */
[----:B------:R3:W-:Y:S01]  /*80e50*/  STL [R1+0x3128], R189 ;  /* 0x003128bd01007387 */ /* 0x0007e20000100800 */
[----:B------:R-:W-:-:S15]  /*80e60*/  HMMA.1688.F32.TF32 R12, R228, R40, R132 ;  /* 0x00000028e40c723c */ /* 0x000fde0000081084 */
[----:B------:R-:W-:-:S09]  /*80e70*/  NOP ;  /* 0x0000000000007918 */ /* 0x000fd20000000000 */
[----:B------:R-:W-:Y:S01]  /*80e80*/  IMAD.MOV.U32 R191, RZ, RZ, R12 ;  /* 0x000000ffffbf7224 */ /* 0x000fe200078e000c */
[----:B------:R-:W-:Y:S01]  /*80e90*/  MOV R187, R13 ;  /* 0x0000000d00bb7202 */ /* 0x000fe20000000f00 */
[----:B------:R-:W-:Y:S02]  /*80ea0*/  IMAD.MOV.U32 R186, RZ, RZ, R14 ;  /* 0x000000ffffba7224 */ /* 0x000fe400078e000e */
[----:B------:R-:W-:Y:S02]  /*80eb0*/  IMAD.MOV.U32 R185, RZ, RZ, R15 ;  /* 0x000000ffffb97224 */ /* 0x000fe400078e000f */
[----:B------:R-:W-:Y:S03]  /*80ec0*/  HMMA.1688.F32.TF32 R12, R228, R44, R128 ;  /* 0x0000002ce40c723c */ /* 0x000fe60000081080 */
[----:B------:R4:W-:-:S15]  /*80ed0*/  STL [R1+0x3144], R185 ;  /* 0x003144b901007387 */ /* 0x0009de0000100800 */
[----:B------:R-:W-:-:S06]  /*80ee0*/  NOP ;  /* 0x0000000000007918 */ /* 0x000fcc0000000000 */
[----:B-1----:R-:W-:Y:S01]  /*80ef0*/  IMAD.MOV.U32 R190, RZ, RZ, R12 ;  /* 0x000000ffffbe7224 */ /* 0x002fe200078e000c */
[----:B--2---:R-:W-:Y:S01]  /*80f00*/  MOV R188, R14 ;  /* 0x0000000e00bc7202 */ /* 0x004fe20000000f00 */
[----:B------:R-:W-:Y:S02]  /*80f10*/  IMAD.MOV.U32 R184, RZ, RZ, R13 ;  /* 0x000000ffffb87224 */ /* 0x000fe400078e000d */
[----:B---3--:R-:W-:Y:S02]  /*80f20*/  IMAD.MOV.U32 R189, RZ, RZ, R15 ;  /* 0x000000ffffbd7224 */ /* 0x008fe400078e000f */
[C---:B------:R-:W-:Y:S01]  /*80f30*/  HMMA.1688.F32.TF32 R12, R228.reuse, R52, R120 ;  /* 0x00000034e40c723c */ /* 0x040fe20000081078 */
[----:B------:R-:W-:Y:S05]  /*80f40*/  STL [R1+0x3140], R186 ;  /* 0x003140ba01007387 */ /* 0x000fea0000100800 */
[----:B------:R-:W-:Y:S01]  /*80f50*/  HMMA.1688.F32.TF32 R16, R228, R48, R124 ;  /* 0x00000030e410723c */ /* 0x000fe2000008107c */
[----:B------:R-:W-:Y:S04]  /*80f60*/  STL [R1+0x313c], R191 ;  /* 0x00313cbf01007387 */ /* 0x000fe80000100800 */
[----:B------:R1:W-:-:S13]  /*80f70*/  STL [R1+0x3138], R187 ;  /* 0x003138bb01007387 */ /* 0x0003da0000100800 */
[----:B----4-:R-:W-:Y:S01]  /*80f80*/  IMAD.MOV.U32 R185, RZ, RZ, R12 ;  /* 0x000000ffffb97224 */ /* 0x010fe200078e000c */
[----:B-1----:R-:W-:Y:S01]  /*80f90*/  MOV R187, R15 ;  /* 0x0000000f00bb7202 */ /* 0x002fe20000000f00 */
[----:B------:R-:W-:Y:S02]  /*80fa0*/  IMAD.MOV.U32 R186, RZ, RZ, R13 ;  /* 0x000000ffffba7224 */ /* 0x000fe400078e000d */
[----:B------:R-:W-:Y:S02]  /*80fb0*/  IMAD.MOV.U32 R191, RZ, RZ, R14 ;  /* 0x000000ffffbf7224 */ /* 0x000fe400078e000e */
[C---:B------:R-:W-:Y:S01]  /*80fc0*/  HMMA.1688.F32.TF32 R12, R228.reuse, R56, R108 ;  /* 0x00000038e40c723c */ /* 0x040fe2000008106c */
[----:B------:R-:W-:Y:S04]  /*80fd0*/  STL.64 [R1+0x630], R16 ;  /* 0x0006301001007387 */ /* 0x000fe80000100a00 */
[----:B------:R1:W-:Y:S01]  /*80fe0*/  STL.64 [R1+0x638], R18 ;  /* 0x0006381201007387 */ /* 0x0003e20000100a00 */
[C---:B------:R-:W-:Y:S03]  /*80ff0*/  HMMA.1688.F32.TF32 R108, R228.reuse, R60, R116 ;  /* 0x0000003ce46c723c */ /* 0x040fe60000081074 */
[----:B------:R-:W-:Y:S04]  /*81000*/  STL.64 [R1+0x33d8], R186 ;  /* 0x0033d8ba01007387 */ /* 0x000fe80000100a00 */
[----:B------:R-:W-:Y:S04]  /*81010*/  STL.64 [R1+0x33d0], R184 ;  /* 0x0033d0b801007387 */ /* 0x000fe80000100a00 */
[----:B------:R-:W-:Y:S01]  /*81020*/  STL.64 [R1+0x33c8], R190 ;  /* 0x0033c8be01007387 */ /* 0x000fe20000100a00 */
[C---:B-1----:R-:W-:Y:S03]  /*81030*/  HMMA.1688.F32.TF32 R16, R228.reuse, R64, R104 ;  /* 0x00000040e410723c */ /* 0x042fe60000081068 */
[----:B------:R-:W-:Y:S04]  /*81040*/  STL.64 [R1+0x33c0], R188 ;  /* 0x0033c0bc01007387 */ /* 0x000fe80000100a00 */
[----:B------:R-:W-:Y:S04]  /*81050*/  STL.64 [R1+0x610], R12 ;  /* 0x0006100c01007387 */ /* 0x000fe80000100a00 */
[----:B------:R1:W-:Y:S02]  /*81060*/  STL.64 [R1+0x618], R14 ;  /* 0x0006180e01007387 */ /* 0x0003e40000100a00 */
[C---:B-1----:R-:W-:Y:S02]  /*81070*/  HMMA.1688.F32.TF32 R12, R228.reuse, R68, R100 ;  /* 0x00000044e40c723c */ /* 0x042fe40000081064 */
[----:B------:R-:W-:Y:S04]  /*81080*/  STL.64 [R1+0x600], R108 ;  /* 0x0006006c01007387 */ /* 0x000fe80000100a00 */
[----:B------:R-:W-:Y:S01]  /*81090*/  STL.64 [R1+0x608], R110 ;  /* 0x0006086e01007387 */ /* 0x000fe20000100a00 */
[C---:B------:R-:W-:Y:S03]  /*810a0*/  HMMA.1688.F32.TF32 R100, R228.reuse, R72, R112 ;  /* 0x00000048e464723c */ /* 0x040fe60000081070 */
[----:B------:R-:W-:Y:S04]  /*810b0*/  STL.64 [R1+0x5f0], R16 ;  /* 0x0005f01001007387 */ /* 0x000fe80000100a00 */
[----:B------:R1:W-:Y:S09]  /*810c0*/  STL.64 [R1+0x5f8], R18 ;  /* 0x0005f81201007387 */ /* 0x0003f20000100a00 */
[----:B------:R-:W-:Y:S01]  /*810d0*/  STL.64 [R1+0x5e0], R12 ;  /* 0x0005e00c01007387 */ /* 0x000fe20000100a00 */
[C---:B-1----:R-:W-:Y:S03]  /*810e0*/  HMMA.1688.F32.TF32 R16, R228.reuse, R76, R248 ;  /* 0x0000004ce410723c */ /* 0x042fe600000810f8 */
[----:B------:R1:W-:Y:S03]  /*810f0*/  STL.64 [R1+0x5e8], R14 ;  /* 0x0005e80e01007387 */ /* 0x0003e60000100a00 */
[----:B-1----:R-:W-:Y:S01]  /*81100*/  HMMA.1688.F32.TF32 R12, R228, R80, R244 ;  /* 0x00000050e40c723c */ /* 0x002fe200000810f4 */
[----:B------:R-:W-:Y:S04]  /*81110*/  STL.64 [R1+0x5d0], R100 ;  /* 0x0005d06401007387 */ /* 0x000fe80000100a00 */
[----:B------:R-:W-:-:S12]  /*81120*/  STL.64 [R1+0x5d8], R102 ;  /* 0x0005d86601007387 */ /* 0x000fd80000100a00 */
[----:B------:R-:W-:Y:S04]  /*81130*/  STL.64 [R1+0x5c0], R16 ;  /* 0x0005c01001007387 */ /* 0x000fe80000100a00 */
[----:B------:R1:W-:Y:S04]  /*81140*/  STL.64 [R1+0x5c8], R18 ;  /* 0x0005c81201007387 */ /* 0x0003e80000100a00 */
[----:B------:R-:W-:Y:S01]  /*81150*/  STL.64 [R1+0x5b0], R12 ;  /* 0x0005b00c01007387 */ /* 0x000fe20000100a00 */
[C---:B-1----:R-:W-:Y:S03]  /*81160*/  HMMA.1688.F32.TF32 R16, R228.reuse, R92, R240 ;  /* 0x0000005ce410723c */ /* 0x042fe600000810f0 */
[----:B------:R1:W-:Y:S03]  /*81170*/  STL.64 [R1+0x5b8], R14 ;  /* 0x0005b80e01007387 */ /* 0x0003e60000100a00 */
[----:B-1----:R-:W-:-:S15]  /*81180*/  HMMA.1688.F32.TF32 R12, R228, R96, R236 ;  /* 0x00000060e40c723c */ /* 0x002fde00000810ec */
[----:B------:R-:W-:-:S02]  /*81190*/  NOP ;  /* 0x0000000000007918 */ /* 0x000fc40000000000 */
[----:B------:R1:W-:Y:S04]  /*811a0*/  STL.64 [R1+0x5a0], R16 ;  /* 0x0005a01001007387 */ /* 0x0003e80000100a00 */
[----:B------:R2:W-:Y:S04]  /*811b0*/  STL.64 [R1+0x5a8], R18 ;  /* 0x0005a81201007387 */ /* 0x0005e80000100a00 */
[----:B------:R-:W3:Y:S04]  /*811c0*/  LDL.LU R236, [R1+0x1090] ;  /* 0x0010900001ec7983 */ /* 0x000ee80000300800 */
        /* <DEDUP_REMOVED lines=89> */
[----:B----4-:R-:W2:Y:S04]  /*81760*/  LDL.LU R12, [R1+0x8a0] ;  /* 0x0008a000010c7983 */ /* 0x010ea80000300800 */
        /* <DEDUP_REMOVED lines=15> */
[----:B------:R-:W-:-:S03]  /*81860*/  LOP3.LUT R166, R2, 0x40, RZ, 0x3c, !PT ;  /* 0x0000004002a67812 */ /* 0x000fc600078e3cff */
[----:B------:R-:W4:Y:S01]  /*81870*/  LDL.LU R116, [R1+0x10b0] ;  /* 0x0010b00001747983 */ /* 0x000f220000300800 */
[----:B------:R-:W-:-:S03]  /*81880*/  LOP3.LUT R167, R2, 0x60, RZ, 0x3c, !PT ;  /* 0x0000006002a77812 */ /* 0x000fc600078e3cff */
        /* <DEDUP_REMOVED lines=8> */
[----:B------:R-:W4:Y:S04]  /*81910*/  LDL.LU R164, [R1+0x890] ;  /* 0x0008900001a47983 */ /* 0x000f280000300800 */
[----:B------:R-:W-:Y:S04]  /*81920*/  LDS R228, [R166+UR7+0x46100] ;  /* 0x04610007a6e47984 */ /* 0x000fe80008000800 */
[----:B------:R1:W-:Y:S04]  /*81930*/  LDS R230, [R166+UR7+0x46900] ;  /* 0x04690007a6e67984 */ /* 0x0003e80008000800 */
[----:B------:R-:W4:Y:S04]  /*81940*/  LDL.LU R165, [R1+0x894] ;  /* 0x0008940001a57983 */ /* 0x000f280000300800 */
[----:B------:R-:W-:Y:S04]  /*81950*/  LDS R229, [R167+UR7+0x46100] ;  /* 0x04610007a7e57984 */ /* 0x000fe80008000800 */
[----:B------:R1:W4:Y:S04]  /*81960*/  LDS R231, [R167+UR7+0x46900] ;  /* 0x04690007a7e77984 */ /* 0x0003280008000800 */
[----:B-1----:R-:W4:Y:S04]  /*81970*/  LDL.LU R166, [R1+0x898] ;  /* 0x0008980001a67983 */ /* 0x002f280000300800 */
        /* <DEDUP_REMOVED lines=22> */
[----:B-1----:R-:W-:-:S15]  /*81ae0*/  HMMA.1688.F32.TF32 R164, R232, R8, R188 ;  /* 0x00000008e8a4723c */ /* 0x002fde00000810bc */
        /* <DEDUP_REMOVED lines=50> */
[----:B------:R1:W-:Y:S01]  /*81e10*/  STL.64 [R1+0x778], R110 ;  /* 0x0007786e01007387 */ /* 0x0003e20000100a00 */
[C---:B------:R-:W-:Y:S06]  /*81e20*/  HMMA.1688.F32.TF32 R104, R232.reuse, R60, R112 ;  /* 0x0000003ce868723c */ /* 0x040fec0000081070 */
[C---:B-1----:R-:W-:Y:S06]  /*81e30*/  HMMA.1688.F32.TF32 R108, R232.reuse, R56, R100 ;  /* 0x00000038e86c723c */ /* 0x042fec0000081064 */
[C---:B------:R-:W-:Y:S01]  /*81e40*/  HMMA.1688.F32.TF32 R100, R232.reuse, R64, R248 ;  /* 0x00000040e864723c */ /* 0x040fe200000810f8 */
        /* <DEDUP_REMOVED lines=8> */
[----:B------:R-:W-:Y:S04]  /*81ed0*/  STL.64 [R1+0x720], R100 ;  /* 0x0007206401007387 */ /* 0x000fe80000100a00 */
[----:B------:R3:W-:Y:S01]  /*81ee0*/  STL.64 [R1+0x728], R102 ;  /* 0x0007286601007387 */ /* 0x0007e20000100a00 */
[C---:B-1----:R-:W-:Y:S06]  /*81ef0*/  HMMA.1688.F32.TF32 R108, R232.reuse, R68, R244 ;  /* 0x00000044e86c723c */ /* 0x042fec00000810f4 */
[C---:B----4-:R-:W-:Y:S06]  /*81f00*/  HMMA.1688.F32.TF32 R104, R232.reuse, R72, R240 ;  /* 0x00000048e868723c */ /* 0x050fec00000810f0 */
[C---:B---3--:R-:W-:Y:S11]  /*81f10*/  HMMA.1688.F32.TF32 R100, R232.reuse, R76, R236 ;  /* 0x0000004ce864723c */ /* 0x048ff600000810ec */
        /* <DEDUP_REMOVED lines=116> */
[----:B----4-:R-:W-:Y:S06]  /*82660*/  HMMA.1688.F32.TF32 R184, R232, R96, R184 ;  /* 0x00000060e8b8723c */ /* 0x010fec00000810b8 */
        /* <DEDUP_REMOVED lines=8> */
[----:B------:R-:W-:Y:S04]  /*826f0*/  LDS R232, [R2+UR7+0x46180] ;  /* 0x0461800702e87984 */ /* 0x000fe80008000800 */
[----:B------:R-:W-:Y:S04]  /*82700*/  LDS R234, [R2+UR7+0x46980] ;  /* 0x0469800702ea7984 */ /* 0x000fe80008000800 */
[----:B------:R-:W-:Y:S04]  /*82710*/  LDS R233, [R6+UR7+0x46180] ;  /* 0x0461800706e97984 */ /* 0x000fe80008000800 */
[----:B------:R-:W1:Y:S04]  /*82720*/  LDS R235, [R6+UR7+0x46980] ;  /* 0x0469800706eb7984 */ /* 0x000e680008000800 */
        /* <DEDUP_REMOVED lines=28> */
[C---:B------:R-:W-:Y:S06]  /*828f0*/  HMMA.1688.F32.TF32 R108, R228.reuse, R24, R108 ;  /* 0x00000018e46c723c */ /* 0x040fec000008106c */
        /* <DEDUP_REMOVED lines=20> */
[C---:B--2---:R-:W-:Y:S06]  /*82a40*/  HMMA.1688.F32.TF32 R108, R228.reuse, R36, R100 ;  /* 0x00000024e46c723c */ /* 0x044fec0000081064 */
        /* <DEDUP_REMOVED lines=11> */
[C---:B--2---:R-:W-:Y:S06]  /*82b00*/  HMMA.1688.F32.TF32 R108, R228.reuse, R48, R244 ;  /* 0x00000030e46c723c */ /* 0x044fec00000810f4 */
[C---:B---3--:R-:W-:Y:S06]  /*82b10*/  HMMA.1688.F32.TF32 R104, R228.reuse, R52, R240 ;  /* 0x00000034e468723c */ /* 0x048fec00000810f0 */
[C---:B----4-:R-:W-:Y:S11]  /*82b20*/  HMMA.1688.F32.TF32 R100, R228.reuse, R56, R236 ;  /* 0x00000038e464723c */ /* 0x050ff600000810ec */
        /* <DEDUP_REMOVED lines=118> */
[----:B-1----:R-:W3:Y:S01]  /*83290*/  LDL.LU.64 R166, [R1+0x3650] ;  /* 0x0036500001a67983 */ /* 0x002ee20000300a00 */
[C---:B--2---:R-:W-:Y:S06]  /*832a0*/  HMMA.1688.F32.TF32 R236, R228.reuse, R64, R236 ;  /* 0x00000040e4ec723c */ /* 0x044fec00000810ec */
[C---:B----4-:R-:W-:Y:S06]  /*832b0*/  HMMA.1688.F32.TF32 R188, R228.reuse, R68, R188 ;  /* 0x00000044e4bc723c */ /* 0x050fec00000810bc */
[C---:B------:R-:W-:Y:S06]  /*832c0*/  HMMA.1688.F32.TF32 R184, R228.reuse, R72, R184 ;  /* 0x00000048e4b8723c */ /* 0x040fec00000810b8 */
[C---:B------:R-:W-:Y:S06]  /*832d0*/  HMMA.1688.F32.TF32 R180, R228.reuse, R76, R180 ;  /* 0x0000004ce4b4723c */ /* 0x040fec00000810b4 */
[C---:B------:R-:W-:Y:S06]  /*832e0*/  HMMA.1688.F32.TF32 R176, R228.reuse, R80, R176 ;  /* 0x00000050e4b0723c */ /* 0x040fec00000810b0 */
[C---:B------:R-:W-:Y:S06]  /*832f0*/  HMMA.1688.F32.TF32 R172, R228.reuse, R92, R172 ;  /* 0x0000005ce4ac723c */ /* 0x040fec00000810ac */
[----:B------:R-:W-:Y:S01]  /*83300*/  HMMA.1688.F32.TF32 R168, R228, R96, R168 ;  /* 0x00000060e4a8723c */ /* 0x000fe200000810a8 */
[----:B------:R-:W-:Y:S04]  /*83310*/  STL.64 [R1+0xa50], R236 ;  /* 0x000a50ec01007387 */ /* 0x000fe80000100a00 */
[----:B------:R1:W-:Y:S04]  /*83320*/  STL.64 [R1+0xa58], R238 ;  /* 0x000a58ee01007387 */ /* 0x0003e80000100a00 */
[----:B-1----:R-:W2:Y:S04]  /*83330*/  LDL.LU.64 R238, [R1+0x3648] ;  /* 0x0036480001ee7983 */ /* 0x002ea80000300a00 */
[----:B------:R-:W4:Y:S04]  /*83340*/  LDL.LU.64 R236, [R1+0x3640] ;  /* 0x0036400001ec7983 */ /* 0x000f280000300a00 */
        /* <DEDUP_REMOVED lines=13> */
[----:B---3--:R-:W-:Y:S04]  /*83420*/  LDS R228, [R166+UR7+0x46180] ;  /* 0x04618007a6e47984 */ /* 0x008fe80008000800 */
[----:B------:R-:W-:Y:S04]  /*83430*/  LDS R230, [R166+UR7+0x46980] ;  /* 0x04698007a6e67984 */ /* 0x000fe80008000800 */
[----:B------:R-:W-:Y:S04]  /*83440*/  LDS R229, [R167+UR7+0x46180] ;  /* 0x04618007a7e57984 */ /* 0x000fe80008000800 */
[----:B------:R1:W3:Y:S02]  /*83450*/  LDS R231, [R167+UR7+0x46980] ;  /* 0x04698007a7e77984 */ /* 0x0002e40008000800 */
        /* <DEDUP_REMOVED lines=48> */
[C---:B---3--:R-:W-:Y:S06]  /*83760*/  HMMA.1688.F32.TF32 R104, R232.reuse, R32, R244 ;  /* 0x00000020e868723c */ /* 0x048fec00000810f4 */
[C---:B--2---:R-:W-:Y:S11]  /*83770*/  HMMA.1688.F32.TF32 R100, R232.reuse, R36, R240 ;  /* 0x00000024e864723c */ /* 0x044ff600000810f0 */
        /* <DEDUP_REMOVED lines=98> */
[C---:B---3--:R-:W-:Y:S06]  /*83da0*/  HMMA.1688.F32.TF32 R180, R232.reuse, R40, R176 ;  /* 0x00000028e8b4723c */ /* 0x048fec00000810b0 */
[C---:B----4-:R-:W-:Y:S06]  /*83db0*/  HMMA.1688.F32.TF32 R176, R232.reuse, R44, R172 ;  /* 0x0000002ce8b0723c */ /* 0x050fec00000810ac */
[C---:B--2---:R-:W-:Y:S06]  /*83dc0*/  HMMA.1688.F32.TF32 R172, R232.reuse, R48, R168 ;  /* 0x00000030e8ac723c */ /* 0x044fec00000810a8 */
        /* <DEDUP_REMOVED lines=26> */
[----:B------:R-:W2:Y:S04]  /*83f70*/  LDL.LU R242, [R1+0xeb8] ;  /* 0x000eb80001f27983 */ /* 0x000ea80000300800 */
[----:B------:R-:W2:Y:S01]  /*83f80*/  LDL.LU R243, [R1+0xebc] ;  /* 0x000ebc0001f37983 */ /* 0x000ea20000300800 */
[C---:B-1----:R-:W-:Y:S06]  /*83f90*/  HMMA.1688.F32.TF32 R148, R232.reuse, R76, R144 ;  /* 0x0000004ce894723c */ /* 0x042fec0000081090 */
[C---:B------:R-:W-:Y:S06]  /*83fa0*/  HMMA.1688.F32.TF32 R144, R232.reuse, R80, R140 ;  /* 0x00000050e890723c */ /* 0x040fec000008108c */
[C---:B------:R-:W-:Y:S06]  /*83fb0*/  HMMA.1688.F32.TF32 R140, R232.reuse, R92, R136 ;  /* 0x0000005ce88c723c */ /* 0x040fec0000081088 */
[----:B------:R-:W-:Y:S06]  /*83fc0*/  HMMA.1688.F32.TF32 R136, R232, R96, R132 ;  /* 0x00000060e888723c */ /* 0x000fec0000081084 */
        /* <DEDUP_REMOVED lines=52> */
[----:B------:R-:W-:Y:S04]  /*84310*/  STL [R1+0x2f7c], R0 ;  /* 0x002f7c0001007387 */ /* 0x000fe80000100800 */
[----:B------:R-:W-:Y:S04]  /*84320*/  STL [R1+0x2f78], R5 ;  /* 0x002f780501007387 */ /* 0x000fe80000100800 */
[----:B------:R-:W-:Y:S04]  /*84330*/  STL [R1+0x2f74], R4 ;  /* 0x002f740401007387 */ /* 0x000fe80000100800 */
[----:B------:R4:W-:Y:S01]  /*84340*/  STL [R1+0x2f70], R3 ;  /* 0x002f700301007387 */ /* 0x0009e20000100800 */
[----:B--2---:R-:W-:Y:S03]  /*84350*/  HMMA.1688.F32.TF32 R100, R228, R216, R240 ;  /* 0x000000d8e464723c */ /* 0x004fe600000810f0 */
[----:B------:R-:W2:Y:S04]  /*84360*/  LDL.LU R240, [R1+0xe80] ;  /* 0x000e800001f07983 */ /* 0x000ea80000300800 */
[----:B------:R-:W2:Y:S04]  /*84370*/  LDL.LU R241, [R1+0xe84] ;  /* 0x000e840001f17983 */ /* 0x000ea80000300800 */
[----:B------:R-:W2:-:S13]  /*84380*/  LDL.LU R242, [R1+0xe88] ;  /* 0x000e880001f27983 */ /* 0x000e9a0000300800 */
[----:B------:R-:W-:Y:S01]  /*84390*/  IMAD.MOV.U32 R216, RZ, RZ, R100 ;  /* 0x000000ffffd87224 */ /* 0x000fe200078e0064 */
[----:B------:R-:W-:Y:S01]  /*843a0*/  MOV R197, R101 ;  /* 0x0000006500c57202 */ /* 0x000fe20000000f00 */
[----:B------:R-:W-:Y:S02]  /*843b0*/  IMAD.MOV.U32 R196, RZ, RZ, R102 ;  /* 0x000000ffffc47224 */ /* 0x000fe400078e0066 */
[----:B------:R-:W-:Y:S02]  /*843c0*/  IMAD.MOV.U32 R193, RZ, RZ, R103 ;  /* 0x000000ffffc17224 */ /* 0x000fe400078e0067 */
[----:B------:R-:W-:Y:S03]  /*843d0*/  HMMA.1688.F32.TF32 R100, R228, R220, R244 ;  /* 0x000000dce464723c */ /* 0x000fe600000810f4 */
[----:B------:R-:W-:Y:S04]  /*843e0*/  STL [R1+0x2f8c], R193 ;  /* 0x002f8cc101007387 */ /* 0x000fe80000100800 */
[----:B------:R-:W-:Y:S04]  /*843f0*/  STL [R1+0x2f88], R196 ;  /* 0x002f88c401007387 */ /* 0x000fe80000100800 */
[----:B------:R1:W-:Y:S04]  /*84400*/  STL [R1+0x2f84], R197 ;  /* 0x002f84c501007387 */ /* 0x0003e80000100800 */
[----:B------:R1:W-:Y:S04]  /*84410*/  STL [R1+0x2f80], R216 ;  /* 0x002f80d801007387 */ /* 0x0003e80000100800 */
[----:B------:R-:W2:Y:S04]  /*84420*/  LDL.LU R244, [R1+0xe60] ;  /* 0x000e600001f47983 */ /* 0x000ea80000300800 */
[----:B------:R-:W2:Y:S04]  /*84430*/  LDL.LU R245, [R1+0xe64] ;  /* 0x000e640001f57983 */ /* 0x000ea80000300800 */
[----:B------:R-:W2:Y:S04]  /*84440*/  LDL.LU R246, [R1+0xe68] ;  /* 0x000e680001f67983 */ /* 0x000ea80000300800 */
[----:B------:R-:W2:Y:S01]  /*84450*/  LDL.LU R247, [R1+0xe6c] ;  /* 0x000e6c0001f77983 */ /* 0x000ea20000300800 */
[----:B------:R-:W-:-:S02]  /*84460*/  IMAD.MOV.U32 R243, RZ, RZ, R252 ;  /* 0x000000fffff37224 */ /* 0x000fc400078e00fc */
[----:B------:R-:W-:Y:S01]  /*84470*/  IMAD.MOV.U32 R252, RZ, RZ, R100 ;  /* 0x000000fffffc7224 */ /* 0x000fe200078e0064 */
[----:B------:R-:W-:Y:S01]  /*84480*/  MOV R221, R101 ;  /* 0x0000006500dd7202 */ /* 0x000fe20000000f00 */
[----:B------:R-:W-:Y:S02]  /*84490*/  IMAD.MOV.U32 R220, RZ, RZ, R102 ;  /* 0x000000ffffdc7224 */ /* 0x000fe400078e0066 */
[----:B------:R-:W-:-:S05]  /*844a0*/  IMAD.MOV.U32 R217, RZ, RZ, R103 ;  /* 0x000000ffffd97224 */ /* 0x000fca00078e0067 */
        /* <DEDUP_REMOVED lines=8> */
[----:B---3--:R-:W-:-:S15]  /*84530*/  HMMA.1688.F32.TF32 R100, R228, R224, R248 ;  /* 0x000000e0e464723c */ /* 0x008fde00000810f8 */
[----:B------:R-:W-:-:S09]  /*84540*/  NOP ;  /* 0x0000000000007918 */ /* 0x000fd20000000000 */
[----:B------:R-:W-:Y:S01]  /*84550*/  IMAD.MOV.U32 R224, RZ, RZ, R103 ;  /* 0x000000ffffe07224 */ /* 0x000fe200078e0067 */
[----:B------:R-:W-:Y:S01]  /*84560*/  MOV R225, R102 ;  /* 0x0000006600e17202 */ /* 0x000fe20000000f00 */
[----:B----4-:R-:W-:Y:S02]  /*84570*/  IMAD.MOV.U32 R3, RZ, RZ, R101 ;  /* 0x000000ffff037224 */ /* 0x010fe400078e0065 */
[----:B------:R-:W-:Y:S01]  /*84580*/  IMAD.MOV.U32 R4, RZ, RZ, R100 ;  /* 0x000000ffff047224 */ /* 0x000fe200078e0064 */
        /* <DEDUP_REMOVED lines=13> */
[----:B-1----:R-:W-:-:S02]  /*84660*/  IMAD.MOV.U32 R197, RZ, RZ, R100 ;  /* 0x000000ffffc57224 */ /* 0x002fc400078e0064 */
[----:B------:R-:W-:Y:S02]  /*84670*/  IMAD.MOV.U32 R216, RZ, RZ, R101 ;  /* 0x000000ffffd87224 */ /* 0x000fe400078e0065 */
[----:B------:R-:W-:Y:S01]  /*84680*/  IMAD.MOV.U32 R0, RZ, RZ, R102 ;  /* 0x000000ffff007224 */ /* 0x000fe200078e0066 */
[----:B------:R-:W-:Y:S02]  /*84690*/  MOV R5, R103 ;  /* 0x0000006700057202 */ /* 0x000fe40000000f00 */
[----:B------:R-:W-:Y:S03]  /*846a0*/  HMMA.1688.F32.TF32 R100, R228, R84, R244 ;  /* 0x00000054e464723c */ /* 0x000fe600000810f4 */
[----:B------:R-:W-:Y:S04]  /*846b0*/  STL [R1+0x2fbc], R5 ;  /* 0x002fbc0501007387 */ /* 0x000fe80000100800 */
[----:B------:R-:W-:Y:S04]  /*846c0*/  STL [R1+0x2fb8], R0 ;  /* 0x002fb80001007387 */ /* 0x000fe80000100800 */
[----:B------:R-:W-:Y:S04]  /*846d0*/  STL [R1+0x2fb4], R216 ;  /* 0x002fb4d801007387 */ /* 0x000fe80000100800 */
[----:B------:R-:W-:Y:S04]  /*846e0*/  STL [R1+0x2fb0], R197 ;  /* 0x002fb0c501007387 */ /* 0x000fe80000100800 */
[----:B------:R-:W4:Y:S04]  /*846f0*/  LDL.LU R244, [R1+0x990] ;  /* 0x0009900001f47983 */ /* 0x000f280000300800 */
[----:B------:R-:W4:Y:S04]  /*84700*/  LDL.LU R245, [R1+0x994] ;  /* 0x0009940001f57983 */ /* 0x000f280000300800 */
[----:B------:R-:W4:Y:S01]  /*84710*/  LDL.LU R246, [R1+0x998] ;  /* 0x0009980001f67983 */ /* 0x000f220000300800 */
[----:B------:R-:W-:-:S02]  /*84720*/  IMAD.MOV.U32 R192, RZ, RZ, R100 ;  /* 0x000000ffffc07224 */ /* 0x000fc400078e0064 */
[----:B------:R-:W-:Y:S02]  /*84730*/  IMAD.MOV.U32 R89, RZ, RZ, R101 ;  /* 0x000000ffff597224 */ /* 0x000fe400078e0065 */
[----:B------:R-:W-:Y:S02]  /*84740*/  IMAD.MOV.U32 R88, RZ, RZ, R102 ;  /* 0x000000ffff587224 */ /* 0x000fe400078e0066 */
[----:B------:R-:W-:Y:S02]  /*84750*/  IMAD.MOV.U32 R85, RZ, RZ, R103 ;  /* 0x000000ffff557224 */ /* 0x000fe400078e0067 */
[----:B------:R-:W-:-:S15]  /*84760*/  HMMA.1688.F32.TF32 R100, R228, R24, R112 ;  /* 0x00000018e464723c */ /* 0x000fde0000081070 */
[----:B------:R-:W-:-:S09]  /*84770*/  NOP ;  /* 0x0000000000007918 */ /* 0x000fd20000000000 */
[----:B------:R-:W-:Y:S02]  /*84780*/  IMAD.MOV.U32 R221, RZ, RZ, R100 ;  /* 0x000000ffffdd7224 */ /* 0x000fe400078e0064 */
[----:B------:R-:W-:Y:S02]  /*84790*/  IMAD.MOV.U32 R252, RZ, RZ, R101 ;  /* 0x000000fffffc7224 */ /* 0x000fe400078e0065 */
[----:B------:R-:W-:Y:S02]  /*847a0*/  IMAD.MOV.U32 R193, RZ, RZ, R102 ;  /* 0x000000ffffc17224 */ /* 0x000fe400078e0066 */
[----:B------:R-:W-:Y:S01]  /*847b0*/  IMAD.MOV.U32 R196, RZ, RZ, R103 ;  /* 0x000000ffffc47224 */ /* 0x000fe200078e0067 */
[----:B------:R-:W-:Y:S04]  /*847c0*/  STL [R1+0x2fcc], R85 ;  /* 0x002fcc5501007387 */ /* 0x000fe80000100800 */
[----:B------:R-:W-:Y:S04]  /*847d0*/  STL [R1+0x2fc8], R88 ;  /* 0x002fc85801007387 */ /* 0x000fe80000100800 */
[----:B------:R-:W-:Y:S04]  /*847e0*/  STL [R1+0x2fc4], R89 ;  /* 0x002fc45901007387 */ /* 0x000fe80000100800 */
[----:B------:R-:W-:Y:S04]  /*847f0*/  STL [R1+0x2fc0], R192 ;  /* 0x002fc0c001007387 */ /* 0x000fe80000100800 */
[----:B------:R-:W-:Y:S01]  /*84800*/  STL [R1+0x2fd4], R252 ;  /* 0x002fd4fc01007387 */ /* 0x000fe20000100800 */
[----:B------:R-:W-:-:S03]  /*84810*/  MOV R247, R7 ;  /* 0x0000000700f77202 */ /* 0x000fc60000000f00 */
[----:B------:R-:W-:Y:S01]  /*84820*/  STL [R1+0x2fd0], R221 ;  /* 0x002fd0dd01007387 */ /* 0x000fe20000100800 */
[----:B---3--:R-:W-:Y:S03]  /*84830*/  HMMA.1688.F32.TF32 R100, R228, R28, R248 ;  /* 0x0000001ce464723c */ /* 0x008fe600000810f8 */
[----:B------:R-:W-:-:S15]  /*84840*/  STL.64 [R1+0x33e8], R26 ;  /* 0x0033e81a01007387 */ /* 0x000fde0000100a00 */
[----:B------:R-:W-:-:S06]  /*84850*/  NOP ;  /* 0x0000000000007918 */ /* 0x000fcc0000000000 */
[----:B------:R-:W-:Y:S02]  /*84860*/  IMAD.MOV.U32 R25, RZ, RZ, R101 ;  /* 0x000000ffff197224 */ /* 0x000fe400078e0065 */
[----:B------:R-:W-:Y:S01]  /*84870*/  IMAD.MOV.U32 R24, RZ, RZ, R102 ;  /* 0x000000ffff187224 */ /* 0x000fe200078e0066 */
[----:B------:R-:W-:Y:S01]  /*84880*/  MOV R28, R100 ;  /* 0x00000064001c7202 */ /* 0x000fe20000000f00 */
[----:B------:R-:W-:-:S03]  /*84890*/  IMAD.MOV.U32 R7, RZ, RZ, R103 ;  /* 0x000000ffff077224 */ /* 0x000fc600078e0067 */
[----:B------:R4:W-:Y:S01]  /*848a0*/  STL.64 [R1+0x33e0], R24 ;  /* 0x0033e01801007387 */ /* 0x0009e20000100a00 */
[----:B--2---:R-:W-:Y:S03]  /*848b0*/  HMMA.1688.F32.TF32 R100, R228, R32, R240 ;  /* 0x00000020e464723c */ /* 0x004fe600000810f0 */
        /* <DEDUP_REMOVED lines=8> */
[----:B------:R-:W-:Y:S01]  /*84940*/  STL.64 [R1+0x3408], R30 ;  /* 0x0034081e01007387 */ /* 0x000fe20000100a00 */
[----:B------:R-:W-:Y:S01]  /*84950*/  IMAD.MOV.U32 R29, RZ, RZ, R103 ;  /* 0x000000ffff1d7224 */ /* 0x000fe200078e0067 */
[----:B------:R-:W-:Y:S01]  /*84960*/  MOV R33, R101 ;  /* 0x0000006500217202 */ /* 0x000fe20000000f00 */
[----:B------:R-:W-:-:S03]  /*84970*/  IMAD.MOV.U32 R32, RZ, RZ, R102 ;  /* 0x000000ffff207224 */ /* 0x000fc600078e0066 */
[----:B------:R1:W-:Y:S04]  /*84980*/  STL.64 [R1+0x3400], R28 ;  /* 0x0034001c01007387 */ /* 0x0003e80000100a00 */
[----:B------:R-:W-:Y:S04]  /*84990*/  STL.64 [R1+0x33f8], R34 ;  /* 0x0033f82201007387 */ /* 0x000fe80000100a00 */
[----:B------:R1:W-:Y:S04]  /*849a0*/  STL.64 [R1+0x33f0], R32 ;  /* 0x0033f02001007387 */ /* 0x0003e80000100a00 */
[----:B------:R-:W2:Y:S04]  /*849b0*/  LDL.LU R104, [R1+0x940] ;  /* 0x0009400001687983 */ /* 0x000ea80000300800 */
[----:B------:R-:W2:Y:S04]  /*849c0*/  LDL.LU R105, [R1+0x944] ;  /* 0x0009440001697983 */ /* 0x000ea80000300800 */
[----:B------:R-:W2:Y:S04]  /*849d0*/  LDL.LU R106, [R1+0x948] ;  /* 0x00094800016a7983 */ /* 0x000ea80000300800 */
[----:B------:R-:W2:Y:S01]  /*849e0*/  LDL.LU R107, [R1+0x94c] ;  /* 0x00094c00016b7983 */ /* 0x000ea20000300800 */
[----:B------:R-:W-:-:S03]  /*849f0*/  IMAD.MOV.U32 R84, RZ, RZ, R100 ;  /* 0x000000ffff547224 */ /* 0x000fc600078e0064 */
        /* <DEDUP_REMOVED lines=21> */
[----:B------:R-:W-:Y:S04]  /*84b50*/  STL.64 [R1+0x3418], R202 ;  /* 0x003418ca01007387 */ /* 0x000fe80000100a00 */
[----:B------:R-:W-:Y:S01]  /*84b60*/  STL.64 [R1+0x3410], R200 ;  /* 0x003410c801007387 */ /* 0x000fe20000100a00 */
[----:B---3--:R-:W-:-:S15]  /*84b70*/  HMMA.1688.F32.TF32 R24, R228, R40, R116 ;  /* 0x00000028e418723c */ /* 0x008fde0000081074 */
[----:B------:R-:W-:-:S09]  /*84b80*/  NOP ;  /* 0x0000000000007918 */ /* 0x000fd20000000000 */
[----:B------:R-:W-:Y:S02]  /*84b90*/  IMAD.MOV.U32 R204, RZ, RZ, R24 ;  /* 0x000000ffffcc7224 */ /* 0x000fe400078e0018 */
[----:B------:R-:W-:Y:S02]  /*84ba0*/  IMAD.MOV.U32 R205, RZ, RZ, R25 ;  /* 0x000000ffffcd7224 */ /* 0x000fe400078e0019 */
[----:B------:R-:W-:Y:S01]  /*84bb0*/  IMAD.MOV.U32 R224, RZ, RZ, R26 ;  /* 0x000000ffffe07224 */ /* 0x000fe200078e001a */
[----:B------:R-:W-:Y:S02]  /*84bc0*/  MOV R225, R27 ;  /* 0x0000001b00e17202 */ /* 0x000fe40000000f00 */
[----:B--2---:R-:W-:Y:S01]  /*84bd0*/  HMMA.1688.F32.TF32 R24, R228, R44, R240 ;  /* 0x0000002ce418723c */ /* 0x004fe200000810f0 */
        /* <DEDUP_REMOVED lines=16> */
[----:B------:R-:W-:Y:S01]  /*84ce0*/  HMMA.1688.F32.TF32 R24, R228, R48, R104 ;  /* 0x00000030e418723c */ /* 0x000fe20000081068 */
[----:B------:R-:W3:Y:S04]  /*84cf0*/  LDL.LU R104, [R1+0x500] ;  /* 0x0005000001687983 */ /* 0x000ee80000300800 */
[----:B------:R-:W3:Y:S04]  /*84d00*/  LDL.LU R105, [R1+0x504] ;  /* 0x0005040001697983 */ /* 0x000ee80000300800 */
[----:B------:R-:W3:Y:S04]  /*84d10*/  LDL.LU R106, [R1+0x508] ;  /* 0x00050800016a7983 */ /* 0x000ee80000300800 */
[----:B------:R-:W3:Y:S11]  /*84d20*/  LDL.LU R107, [R1+0x50c] ;  /* 0x00050c00016b7983 */ /* 0x000ef60000300800 */
[----:B------:R-:W-:Y:S01]  /*84d30*/  MOV R212, R24 ;  /* 0x0000001800d47202 */ /* 0x000fe20000000f00 */
[----:B------:R-:W-:-:S02]  /*84d40*/  IMAD.MOV.U32 R213, RZ, RZ, R25 ;  /* 0x000000ffffd57224 */ /* 0x000fc400078e0019 */
[----:B------:R-:W-:Y:S02]  /*84d50*/  IMAD.MOV.U32 R217, RZ, RZ, R26 ;  /* 0x000000ffffd97224 */ /* 0x000fe400078e001a */
        /* <DEDUP_REMOVED lines=12> */
[----:B------:R-:W-:Y:S02]  /*84e20*/  IMAD.MOV.U32 R12, RZ, RZ, R24 ;  /* 0x000000ffff0c7224 */ /* 0x000fe400078e0018 */
[----:B------:R-:W-:Y:S01]  /*84e30*/  IMAD.MOV.U32 R13, RZ, RZ, R25 ;  /* 0x000000ffff0d7224 */ /* 0x000fe200078e0019 */
[----:B------:R-:W-:Y:S01]  /*84e40*/  MOV R89, R26 ;  /* 0x0000001a00597202 */ /* 0x000fe20000000f00 */
[----:B------:R-:W-:Y:S02]  /*84e50*/  IMAD.MOV.U32 R192, RZ, RZ, R27 ;  /* 0x000000ffffc07224 */ /* 0x000fe400078e001b */
[----:B------:R-:W-:-:S15]  /*84e60*/  HMMA.1688.F32.TF32 R24, R228, R60, R248 ;  /* 0x0000003ce418723c */ /* 0x000fde00000810f8 */
[----:B------:R-:W-:-:S09]  /*84e70*/  NOP ;  /* 0x0000000000007918 */ /* 0x000fd20000000000 */
[----:B------:R-:W-:Y:S02]  /*84e80*/  IMAD.MOV.U32 R16, RZ, RZ, R24 ;  /* 0x000000ffff107224 */ /* 0x000fe400078e0018 */
[----:B------:R-:W-:Y:S02]  /*84e90*/  IMAD.MOV.U32 R17, RZ, RZ, R25 ;  /* 0x000000ffff117224 */ /* 0x000fe400078e0019 */
[----:B------:R-:W-:Y:S01]  /*84ea0*/  IMAD.MOV.U32 R85, RZ, RZ, R26 ;  /* 0x000000ffff557224 */ /* 0x000fe200078e001a */
[----:B------:R-:W-:Y:S02]  /*84eb0*/  MOV R88, R27 ;  /* 0x0000001b00587202 */ /* 0x000fe40000000f00 */
[----:B------:R-:W-:-:S15]  /*84ec0*/  HMMA.1688.F32.TF32 R24, R228, R64, R244 ;  /* 0x00000040e418723c */ /* 0x000fde00000810f4 */
[----:B------:R-:W-:-:S09]  /*84ed0*/  NOP ;  /* 0x0000000000007918 */ /* 0x000fd20000000000 */
[----:B------:R-:W-:Y:S02]  /*84ee0*/  IMAD.MOV.U32 R20, RZ, RZ, R24 ;  /* 0x000000ffff147224 */ /* 0x000fe400078e0018 */
[----:B------:R-:W-:Y:S02]  /*84ef0*/  IMAD.MOV.U32 R21, RZ, RZ, R25 ;  /* 0x000000ffff157224 */ /* 0x000fe400078e0019 */
[----:B------:R-:W-:Y:S02]  /*84f00*/  IMAD.MOV.U32 R61, RZ, RZ, R26 ;  /* 0x000000ffff3d7224 */ /* 0x000fe400078e001a */
[----:B------:R-:W-:Y:S02]  /*84f10*/  IMAD.MOV.U32 R60, RZ, RZ, R27 ;  /* 0x000000ffff3c7224 */ /* 0x000fe400078e001b */
[----:B--2---:R-:W-:Y:S07]  /*84f20*/  HMMA.1688.F32.TF32 R24, R228, R68, R240 ;  /* 0x00000044e418723c */ /* 0x004fee00000810f0 */
[----:B------:R-:W-:Y:S01]  /*84f30*/  IMAD.MOV.U32 R240, RZ, RZ, R23 ;  /* 0x000000fffff07224 */ /* 0x000fe200078e0017 */
[----:B------:R-:W-:Y:S01]  /*84f40*/  MOV R241, R22 ;  /* 0x0000001600f17202 */ /* 0x000fe20000000f00 */
[----:B------:R-:W2:Y:S04]  /*84f50*/  LDL.LU R23, [R1+0x363c] ;  /* 0x00363c0001177983 */ /* 0x000ea80000300800 */
[----:B------:R-:W4:Y:S01]  /*84f60*/  LDL.LU R22, [R1+0x3638] ;  /* 0x0036380001167983 */ /* 0x000f220000300800 */
[----:B------:R-:W-:-:S02]  /*84f70*/  IMAD.MOV.U32 R242, RZ, RZ, R19 ;  /* 0x000000fffff27224 */ /* 0x000fc400078e0013 */
[----:B------:R-:W-:Y:S01]  /*84f80*/  IMAD.MOV.U32 R243, RZ, RZ, R18 ;  /* 0x000000fffff37224 */ /* 0x000fe200078e0012 */
[----:B------:R-:W4:Y:S04]  /*84f90*/  LDL.LU R19, [R1+0x3634] ;  /* 0x0036340001137983 */ /* 0x000f280000300800 */
[----:B------:R-:W4:Y:S01]  /*84fa0*/  LDL.LU R18, [R1+0x3630] ;  /* 0x0036300001127983 */ /* 0x000f220000300800 */
[----:B------:R-:W-:Y:S02]  /*84fb0*/  IMAD.MOV.U32 R244, RZ, RZ, R236 ;  /* 0x000000fffff47224 */ /* 0x000fe400078e00ec */
[----:B------:R-:W-:Y:S01]  /*84fc0*/  IMAD.MOV.U32 R245, RZ, RZ, R237 ;  /* 0x000000fffff57224 */ /* 0x000fe200078e00ed */
[----:B------:R-:W4:Y:S04]  /*84fd0*/  LDL.LU R236, [R1+0x362c] ;  /* 0x00362c0001ec7983 */ /* 0x000f280000300800 */
[----:B------:R-:W4:Y:S01]  /*84fe0*/  LDL.LU R237, [R1+0x3628] ;  /* 0x0036280001ed7983 */ /* 0x000f220000300800 */
[----:B------:R-:W-:Y:S01]  /*84ff0*/  MOV R246, R238 ;  /* 0x000000ee00f67202 */ /* 0x000fe20000000f00 */
[----:B------:R-:W-:-:S02]  /*85000*/  IMAD.MOV.U32 R247, RZ, RZ, R239 ;  /* 0x000000fffff77224 */ /* 0x000fc400078e00ef */
[----:B------:R-:W4:Y:S04]  /*85010*/  LDL.LU R238, [R1+0x3624] ;  /* 0x0036240001ee7983 */ /* 0x000f280000300800 */
[----:B------:R-:W4:Y:S01]  /*85020*/  LDL.LU R239, [R1+0x3620] ;  /* 0x0036200001ef7983 */ /* 0x000f220000300800 */
[----:B------:R-:W-:Y:S02]  /*85030*/  IMAD.MOV.U32 R248, RZ, RZ, R10 ;  /* 0x000000fffff87224 */ /* 0x000fe400078e000a */
[----:B------:R-:W-:Y:S01]  /*85040*/  IMAD.MOV.U32 R249, RZ, RZ, R11 ;  /* 0x000000fffff97224 */ /* 0x000fe200078e000b */
[----:B------:R-:W4:Y:S04]  /*85050*/  LDL.LU R10, [R1+0x361c] ;  /* 0x00361c00010a7983 */ /* 0x000f280000300800 */
[----:B------:R-:W4:Y:S01]  /*85060*/  LDL.LU R11, [R1+0x3618] ;  /* 0x00361800010b7983 */ /* 0x000f220000300800 */
[----:B------:R-:W-:Y:S01]  /*85070*/  IMAD.MOV.U32 R250, RZ, RZ, R14 ;  /* 0x000000fffffa7224 */ /* 0x000fe200078e000e */
[----:B------:R-:W-:-:S02]  /*85080*/  MOV R251, R15 ;  /* 0x0000000f00fb7202 */ /* 0x000fc40000000f00 */
[----:B------:R-:W1:Y:S04]  /*85090*/  LDL.LU R14, [R1+0x3614] ;  /* 0x00361400010e7983 */ /* 0x000e680000300800 */
[----:B------:R-:W1:Y:S01]  /*850a0*/  LDL.LU R15, [R1+0x3610] ;  /* 0x00361000010f7983 */ /* 0x000e620000300800 */
[----:B------:R-:W-:Y:S01]  /*850b0*/  MOV R69, R24 ;  /* 0x0000001800457202 */ /* 0x000fe20000000f00 */
[----:B------:R-:W-:Y:S02]  /*850c0*/  IMAD.MOV.U32 R68, RZ, RZ, R25 ;  /* 0x000000ffff447224 */ /* 0x000fe400078e0019 */
[----:B------:R-:W-:Y:S02]  /*850d0*/  IMAD.MOV.U32 R65, RZ, RZ, R26 ;  /* 0x000000ffff417224 */ /* 0x000fe400078e001a */
[----:B------:R-:W-:-:S02]  /*850e0*/  IMAD.MOV.U32 R64, RZ, RZ, R27 ;  /* 0x000000ffff407224 */ /* 0x000fc400078e001b */
[----:B---3--:R-:W-:-:S15]  /*850f0*/  HMMA.1688.F32.TF32 R24, R228, R72, R108 ;  /* 0x00000048e418723c */ /* 0x008fde000008106c */
[----:B------:R-:W-:-:S09]  /*85100*/  NOP ;  /* 0x0000000000007918 */ /* 0x000fd20000000000 */
[----:B------:R-:W-:Y:S01]  /*85110*/  MOV R252, R24 ;  /* 0x0000001800fc7202 */ /* 0x000fe20000000f00 */
[----:B------:R-:W-:Y:S02]  /*85120*/  IMAD.MOV.U32 R221, RZ, RZ, R25 ;  /* 0x000000ffffdd7224 */ /* 0x000fe400078e0019 */
[----:B------:R-:W-:Y:S02]  /*85130*/  IMAD.MOV.U32 R73, RZ, RZ, R26 ;  /* 0x000000ffff497224 */ /* 0x000fe400078e001a */
[----:B------:R-:W-:Y:S02]  /*85140*/  IMAD.MOV.U32 R72, RZ, RZ, R27 ;  /* 0x000000ffff487224 */ /* 0x000fe400078e001b */
[----:B------:R-:W-:Y:S01]  /*85150*/  HMMA.1688.F32.TF32 R24, R228, R76, R116 ;  /* 0x0000004ce418723c */ /* 0x000fe20000081074 */
[----:B--2---:R-:W-:Y:S02]  /*85160*/  IMAD.MOV.U32 R115, RZ, RZ, R23 ;  /* 0x000000ffff737224 */ /* 0x004fe400078e0017 */
[----:B----4-:R-:W-:-:S02]  /*85170*/  IMAD.MOV.U32 R114, RZ, RZ, R22 ;  /* 0x000000ffff727224 */ /* 0x010fc400078e0016 */
[----:B------:R-:W-:Y:S02]  /*85180*/  IMAD.MOV.U32 R113, RZ, RZ, R19 ;  /* 0x000000ffff717224 */ /* 0x000fe400078e0013 */
[----:B------:R-:W-:Y:S02]  /*85190*/  IMAD.MOV.U32 R112, RZ, RZ, R18 ;  /* 0x000000ffff707224 */ /* 0x000fe400078e0012 */
[----:B------:R-:W2:Y:S04]  /*851a0*/  LDL.LU R18, [R1+0x360c] ;  /* 0x00360c0001127983 */ /* 0x000ea80000300800 */
[----:B------:R-:W2:Y:S04]  /*851b0*/  LDL.LU R19, [R1+0x3608] ;  /* 0x0036080001137983 */ /* 0x000ea80000300800 */
[----:B------:R-:W3:Y:S04]  /*851c0*/  LDL.LU R22, [R1+0x3604] ;  /* 0x0036040001167983 */ /* 0x000ee80000300800 */
[----:B------:R-:W3:Y:S03]  /*851d0*/  LDL.LU R23, [R1+0x3600] ;  /* 0x0036000001177983 */ /* 0x000ee60000300800 */
[----:B------:R-:W-:Y:S01]  /*851e0*/  IMAD.MOV.U32 R57, RZ, RZ, R24 ;  /* 0x000000ffff397224 */ /* 0x000fe200078e0018 */
[----:B------:R-:W-:Y:S01]  /*851f0*/  MOV R56, R25 ;  /* 0x0000001900387202 */ /* 0x000fe20000000f00 */
[----:B------:R-:W-:-:S02]  /*85200*/  IMAD.MOV.U32 R53, RZ, RZ, R26 ;  /* 0x000000ffff357224 */ /* 0x000fc400078e001a */
[----:B------:R-:W-:Y:S02]  /*85210*/  IMAD.MOV.U32 R52, RZ, RZ, R27 ;  /* 0x000000ffff347224 */ /* 0x000fe400078e001b */
[----:B------:R-:W-:-:S15]  /*85220*/  HMMA.1688.F32.TF32 R24, R228, R80, R104 ;  /* 0x00000050e418723c */ /* 0x000fde0000081068 */
        /* <DEDUP_REMOVED lines=11> */
[----:B------:R-:W-:Y:S06]  /*852e0*/  HMMA.1688.F32.TF32 R24, R228, R96, R236 ;  /* 0x00000060e418723c */ /* 0x000fec00000810ec */
[----:B-1----:R-:W-:-:S15]  /*852f0*/  HMMA.1688.F32.TF32 R28, R232, R14, R244 ;  /* 0x0000000ee81c723c */ /* 0x002fde00000810f4 */
[----:B------:R-:W-:-:S03]  /*85300*/  NOP ;  /* 0x0000000000007918 */ /* 0x000fc60000000000 */
        /* <DEDUP_REMOVED lines=20> */
[C---:B---3--:R-:W-:Y:S06]  /*85450*/  HMMA.1688.F32.TF32 R24, R232.reuse, R22, R112 ;  /* 0x00000016e818723c */ /* 0x048fec0000081070 */
[----:B--2---:R-:W-:-:S15]  /*85460*/  HMMA.1688.F32.TF32 R32, R232, R18, R248 ;  /* 0x00000012e820723c */ /* 0x004fde00000810f8 */
[----:B------:R-:W-:-:S02]  /*85470*/  NOP ;  /* 0x0000000000007918 */ /* 0x000fc40000000000 */
[----:B------:R-:W-:Y:S04]  /*85480*/  STL.64 [R1+0x4c0], R24 ;  /* 0x0004c01801007387 */ /* 0x000fe80000100a00 */
[----:B------:R1:W-:Y:S02]  /*85490*/  STL.64 [R1+0x4c8], R26 ;  /* 0x0004c81a01007387 */ /* 0x0003e40000100a00 */
[----:B-1----:R-:W-:Y:S02]  /*854a0*/  HMMA.1688.F32.TF32 R24, R232, R10, R240 ;  /* 0x0000000ae818723c */ /* 0x002fe400000810f0 */
[----:B------:R-:W-:Y:S04]  /*854b0*/  STL.64 [R1+0x4b0], R32 ;  /* 0x0004b02001007387 */ /* 0x000fe80000100a00 */
[----:B------:R-:W-:Y:S04]  /*854c0*/  STL.64 [R1+0x4b8], R34 ;  /* 0x0004b82201007387 */ /* 0x000fe80000100a00 */
[----:B------:R-:W-:Y:S04]  /*854d0*/  STL.64 [R1+0x4a0], R28 ;  /* 0x0004a01c01007387 */ /* 0x000fe80000100a00 */
[----:B------:R-:W-:Y:S04]  /*854e0*/  STL.64 [R1+0x4a8], R30 ;  /* 0x0004a81e01007387 */ /* 0x000fe80000100a00 */
[----:B------:R-:W2:Y:S05]  /*854f0*/  LDL.LU R223, [R1+0x35fc] ;  /* 0x0035fc0001df7983 */ /* 0x000eaa0000300800 */
[----:B------:R-:W-:Y:S04]  /*85500*/  STL.64 [R1+0x490], R24 ;  /* 0x0004901801007387 */ /* 0x000fe80000100a00 */
[----:B------:R1:W-:Y:S04]  /*85510*/  STL.64 [R1+0x498], R26 ;  /* 0x0004981a01007387 */ /* 0x0003e80000100a00 */
[----:B------:R-:W3:Y:S04]  /*85520*/  LDL.LU R222, [R1+0x35f8] ;  /* 0x0035f80001de7983 */ /* 0x000ee80000300800 */
[----:B------:R-:W4:Y:S04]  /*85530*/  LDL.LU R227, [R1+0x35f4] ;  /* 0x0035f40001e37983 */ /* 0x000f280000300800 */
[----:B------:R-:W2:Y:S04]  /*85540*/  LDL.LU R226, [R1+0x35f0] ;  /* 0x0035f00001e27983 */ /* 0x000ea80000300800 */
[----:B------:R-:W3:Y:S04]  /*85550*/  LDL.LU R71, [R1+0x35ec] ;  /* 0x0035ec0001477983 */ /* 0x000ee80000300800 */
        /* <DEDUP_REMOVED lines=13> */
[----:B------:R-:W-:Y:S02]  /*85630*/  IMAD.MOV.U32 R145, RZ, RZ, R90 ;  /* 0x000000ffff917224 */ /* 0x000fe400078e005a */
[----:B------:R-:W-:Y:S01]  /*85640*/  IMAD.MOV.U32 R146, RZ, RZ, R87 ;  /* 0x000000ffff927224 */ /* 0x000fe200078e0057 */
[----:B------:R-:W2:Y:S04]  /*85650*/  LDL.LU R90, [R1+0x35b8] ;  /* 0x0035b800015a7983 */ /* 0x000ea80000300800 */
[----:B------:R-:W2:Y:S01]  /*85660*/  LDL.LU R87, [R1+0x35b4] ;  /* 0x0035b40001577983 */ /* 0x000ea20000300800 */
[----:B------:R-:W-:Y:S01]  /*85670*/  IMAD.MOV.U32 R147, RZ, RZ, R86 ;  /* 0x000000ffff937224 */ /* 0x000fe200078e0056 */
[----:B------:R-:W-:-:S02]  /*85680*/  MOV R148, R50 ;  /* 0x0000003200947202 */ /* 0x000fc40000000f00 */
[----:B------:R-:W2:Y:S04]  /*85690*/  LDL.LU R86, [R1+0x35b0] ;  /* 0x0035b00001567983 */ /* 0x000ea80000300800 */
[----:B------:R-:W2:Y:S01]  /*856a0*/  LDL.LU R50, [R1+0x35ac] ;  /* 0x0035ac0001327983 */ /* 0x000ea20000300800 */
[----:B------:R-:W-:Y:S02]  /*856b0*/  IMAD.MOV.U32 R149, RZ, RZ, R51 ;  /* 0x000000ffff957224 */ /* 0x000fe400078e0033 */
[----:B------:R-:W-:Y:S01]  /*856c0*/  IMAD.MOV.U32 R150, RZ, RZ, R46 ;  /* 0x000000ffff967224 */ /* 0x000fe200078e002e */
[----:B------:R-:W2:Y:S04]  /*856d0*/  LDL.LU R51, [R1+0x35a8] ;  /* 0x0035a80001337983 */ /* 0x000ea80000300800 */
[----:B------:R-:W2:Y:S01]  /*856e0*/  LDL.LU R46, [R1+0x35a4] ;  /* 0x0035a400012e7983 */ /* 0x000ea20000300800 */
[----:B------:R-:W-:-:S02]  /*856f0*/  IMAD.MOV.U32 R151, RZ, RZ, R47 ;  /* 0x000000ffff977224 */ /* 0x000fc400078e002f */
[----:B------:R-:W-:Y:S01]  /*85700*/  IMAD.MOV.U32 R156, RZ, RZ, R98 ;  /* 0x000000ffff9c7224 */ /* 0x000fe200078e0062 */
[----:B------:R-:W2:Y:S04]  /*85710*/  LDL.LU R47, [R1+0x35a0] ;  /* 0x0035a000012f7983 */ /* 0x000ea80000300800 */
[----:B------:R-:W2:Y:S01]  /*85720*/  LDL.LU R98, [R1+0x359c] ;  /* 0x00359c0001627983 */ /* 0x000ea20000300800 */
[----:B------:R-:W-:Y:S01]  /*85730*/  MOV R157, R99 ;  /* 0x00000063009d7202 */ /* 0x000fe20000000f00 */
[----:B------:R-:W-:Y:S02]  /*85740*/  IMAD.MOV.U32 R158, RZ, RZ, R94 ;  /* 0x000000ffff9e7224 */ /* 0x000fe400078e005e */
[----:B------:R-:W2:Y:S04]  /*85750*/  LDL.LU R99, [R1+0x3598] ;  /* 0x0035980001637983 */ /* 0x000ea80000300800 */
[----:B------:R-:W2:Y:S01]  /*85760*/  LDL.LU R94, [R1+0x3594] ;  /* 0x00359400015e7983 */ /* 0x000ea20000300800 */
[----:B------:R-:W-:-:S02]  /*85770*/  IMAD.MOV.U32 R159, RZ, RZ, R95 ;  /* 0x000000ffff9f7224 */ /* 0x000fc400078e005f */
[----:B------:R-:W-:Y:S01]  /*85780*/  IMAD.MOV.U32 R160, RZ, RZ, R82 ;  /* 0x000000ffffa07224 */ /* 0x000fe200078e0052 */
[----:B------:R-:W2:Y:S04]  /*85790*/  LDL.LU R95, [R1+0x3590] ;  /* 0x00359000015f7983 */ /* 0x000ea80000300800 */
[----:B------:R-:W2:Y:S01]  /*857a0*/  LDL.LU R82, [R1+0x358c] ;  /* 0x00358c0001527983 */ /* 0x000ea20000300800 */
[----:B------:R-:W-:Y:S01]  /*857b0*/  IMAD.MOV.U32 R161, RZ, RZ, R83 ;  /* 0x000000ffffa17224 */ /* 0x000fe200078e0053 */
[----:B------:R-:W-:Y:S02]  /*857c0*/  MOV R162, R78 ;  /* 0x0000004e00a27202 */ /* 0x000fe40000000f00 */
[----:B------:R-:W2:Y:S04]  /*857d0*/  LDL.LU R83, [R1+0x3588] ;  /* 0x0035880001537983 */ /* 0x000ea80000300800 */
[----:B------:R-:W2:Y:S01]  /*857e0*/  LDL.LU R78, [R1+0x3584] ;  /* 0x00358400014e7983 */ /* 0x000ea20000300800 */
[----:B------:R-:W-:-:S02]  /*857f0*/  IMAD.MOV.U32 R163, RZ, RZ, R79 ;  /* 0x000000ffffa37224 */ /* 0x000fc400078e004f */
[----:B------:R-:W-:Y:S01]  /*85800*/  IMAD.MOV.U32 R164, RZ, RZ, R39 ;  /* 0x000000ffffa47224 */ /* 0x000fe200078e0027 */
[----:B------:R-:W2:Y:S04]  /*85810*/  LDL.LU R79, [R1+0x3580] ;  /* 0x00358000014f7983 */ /* 0x000ea80000300800 */
[----:B------:R-:W2:Y:S01]  /*85820*/  LDL.LU R39, [R1+0x357c] ;  /* 0x00357c0001277983 */ /* 0x000ea20000300800 */
[----:B------:R-:W-:Y:S02]  /*85830*/  IMAD.MOV.U32 R165, RZ, RZ, R38 ;  /* 0x000000ffffa57224 */ /* 0x000fe400078e0026 */
[----:B------:R-:W-:Y:S01]  /*85840*/  IMAD.MOV.U32 R166, RZ, RZ, R43 ;  /* 0x000000ffffa67224 */ /* 0x000fe200078e002b */
[----:B------:R-:W2:Y:S04]  /*85850*/  LDL.LU R38, [R1+0x3578] ;  /* 0x0035780001267983 */ /* 0x000ea80000300800 */
[----:B------:R-:W2:Y:S01]  /*85860*/  LDL.LU R43, [R1+0x3574] ;  /* 0x00357400012b7983 */ /* 0x000ea20000300800 */
[----:B------:R-:W-:-:S03]  /*85870*/  MOV R167, R42 ;  /* 0x0000002a00a77202 */ /* 0x000fc60000000f00 */
[----:B------:R-:W2:Y:S01]  /*85880*/  LDL.LU R42, [R1+0x3570] ;  /* 0x00357000012a7983 */ /* 0x000ea20000300800 */
[----:B---3--:R-:W-:Y:S02]  /*85890*/  IMAD.MOV.U32 R243, RZ, RZ, R71 ;  /* 0x000000fffff37224 */ /* 0x008fe400078e0047 */
[----:B----4-:R-:W-:Y:S02]  /*858a0*/  IMAD.MOV.U32 R242, RZ, RZ, R70 ;  /* 0x000000fffff27224 */ /* 0x010fe400078e0046 */
[----:B--2---:R-:W-:Y:S02]  /*858b0*/  IMAD.MOV.U32 R241, RZ, RZ, R75 ;  /* 0x000000fffff17224 */ /* 0x004fe400078e004b */
[----:B------:R-:W-:Y:S02]  /*858c0*/  IMAD.MOV.U32 R240, RZ, RZ, R74 ;  /* 0x000000fffff07224 */ /* 0x000fe400078e004a */
[----:B------:R-:W2:Y:S04]  /*858d0*/  LDL.LU R74, [R1+0x356c] ;  /* 0x00356c00014a7983 */ /* 0x000ea80000300800 */
[----:B------:R-:W3:Y:S04]  /*858e0*/  LDL.LU R75, [R1+0x3568] ;  /* 0x00356800014b7983 */ /* 0x000ee80000300800 */
        /* <DEDUP_REMOVED lines=12> */
[----:B------:R-:W4:Y:S04]  /*859b0*/  LDL.LU R66, [R1+0x354c] ;  /* 0x00354c0001427983 */ /* 0x000f280000300800 */
[----:B------:R-:W4:Y:S01]  /*859c0*/  LDL.LU R67, [R1+0x3548] ;  /* 0x0035480001437983 */ /* 0x000f220000300800 */
[----:B------:R-:W-:Y:S02]  /*859d0*/  IMAD.MOV.U32 R250, RZ, RZ, R62 ;  /* 0x000000fffffa7224 */ /* 0x000fe400078e003e */
[----:B------:R-:W-:Y:S01]  /*859e0*/  IMAD.MOV.U32 R251, RZ, RZ, R63 ;  /* 0x000000fffffb7224 */ /* 0x000fe200078e003f */
[----:B------:R-:W4:Y:S04]  /*859f0*/  LDL.LU R62, [R1+0x3544] ;  /* 0x00354400013e7983 */ /* 0x000f280000300800 */
[----:B------:R-:W4:Y:S01]  /*85a00*/  LDL.LU R63, [R1+0x3540] ;  /* 0x00354000013f7983 */ /* 0x000f220000300800 */
        /* <DEDUP_REMOVED lines=10> */
[----:B------:R-:W4:Y:S04]  /*85ab0*/  LDL.LU R95, [R1+0x352c] ;  /* 0x00352c00015f7983 */ /* 0x000f280000300800 */
[----:B------:R-:W4:Y:S01]  /*85ac0*/  LDL.LU R94, [R1+0x3528] ;  /* 0x00352800015e7983 */ /* 0x000f220000300800 */
[----:B------:R-:W-:Y:S01]  /*85ad0*/  IMAD.MOV.U32 R102, RZ, RZ, R99 ;  /* 0x000000ffff667224 */ /* 0x000fe200078e0063 */
[----:B------:R-:W-:Y:S02]  /*85ae0*/  MOV R103, R98 ;  /* 0x0000006200677202 */ /* 0x000fe40000000f00 */
[----:B------:R-:W4:Y:S04]  /*85af0*/  LDL.LU R99, [R1+0x3524] ;  /* 0x0035240001637983 */ /* 0x000f280000300800 */
        /* <DEDUP_REMOVED lines=9> */
[----:B--2---:R-:W-:-:S02]  /*85b90*/  IMAD.MOV.U32 R171, RZ, RZ, R74 ;  /* 0x000000ffffab7224 */ /* 0x004fc400078e004a */
[----:B---3--:R-:W-:Y:S02]  /*85ba0*/  IMAD.MOV.U32 R170, RZ, RZ, R75 ;  /* 0x000000ffffaa7224 */ /* 0x008fe400078e004b */
[----:B----4-:R-:W-:Y:S01]  /*85bb0*/  IMAD.MOV.U32 R169, RZ, RZ, R70 ;  /* 0x000000ffffa97224 */ /* 0x010fe200078e0046 */
[----:B------:R-:W-:Y:S02]  /*85bc0*/  MOV R168, R71 ;  /* 0x0000004700a87202 */ /* 0x000fe40000000f00 */
[----:B------:R-:W1:Y:S04]  /*85bd0*/  LDL.LU R71, [R1+0x350c] ;  /* 0x00350c0001477983 */ /* 0x000e680000300800 */
[----:B------:R-:W2:Y:S04]  /*85be0*/  LDL.LU R70, [R1+0x3508] ;  /* 0x0035080001467983 */ /* 0x000ea80000300800 */
[----:B------:R-:W3:Y:S04]  /*85bf0*/  LDL.LU R75, [R1+0x3504] ;  /* 0x00350400014b7983 */ /* 0x000ee80000300800 */
        /* <DEDUP_REMOVED lines=9> */
[----:B------:R-:W-:-:S02]  /*85c90*/  IMAD.MOV.U32 R176, RZ, RZ, R63 ;  /* 0x000000ffffb07224 */ /* 0x000fc400078e003f */
[----:B------:R-:W-:Y:S01]  /*85ca0*/  IMAD.MOV.U32 R177, RZ, RZ, R62 ;  /* 0x000000ffffb17224 */ /* 0x000fe200078e003e */
[----:B------:R-:W4:Y:S04]  /*85cb0*/  LDL.LU R63, [R1+0x34ec] ;  /* 0x0034ec00013f7983 */ /* 0x000f280000300800 */
[----:B------:R-:W4:Y:S01]  /*85cc0*/  LDL.LU R62, [R1+0x34e8] ;  /* 0x0034e800013e7983 */ /* 0x000f220000300800 */
[----:B------:R-:W-:Y:S01]  /*85cd0*/  MOV R178, R67 ;  /* 0x0000004300b27202 */ /* 0x000fe20000000f00 */
[----:B------:R-:W-:Y:S02]  /*85ce0*/  IMAD.MOV.U32 R179, RZ, RZ, R66 ;  /* 0x000000ffffb37224 */ /* 0x000fe400078e0042 */
[----:B------:R-:W4:Y:S04]  /*85cf0*/  LDL.LU R67, [R1+0x34e4] ;  /* 0x0034e40001437983 */ /* 0x000f280000300800 */
[----:B------:R-:W4:Y:S01]  /*85d00*/  LDL.LU R66, [R1+0x34e0] ;  /* 0x0034e00001427983 */ /* 0x000f220000300800 */
[----:B------:R-:W-:Y:S01]  /*85d10*/  MOV R191, R95 ;  /* 0x0000005f00bf7202 */ /* 0x000fe20000000f00 */
[----:B------:R-:W-:-:S02]  /*85d20*/  IMAD.MOV.U32 R190, RZ, RZ, R94 ;  /* 0x000000ffffbe7224 */ /* 0x000fc400078e005e */
[----:B------:R-:W-:Y:S02]  /*85d30*/  IMAD.MOV.U32 R189, RZ, RZ, R99 ;  /* 0x000000ffffbd7224 */ /* 0x000fe400078e0063 */
[----:B------:R-:W-:Y:S02]  /*85d40*/  IMAD.MOV.U32 R188, RZ, RZ, R98 ;  /* 0x000000ffffbc7224 */ /* 0x000fe400078e0062 */
[----:B------:R-:W4:Y:S04]  /*85d50*/  LDL.LU R98, [R1+0x34dc] ;  /* 0x0034dc0001627983 */ /* 0x000f280000300800 */
[----:B------:R-:W4:Y:S04]  /*85d60*/  LDL.LU R99, [R1+0x34d8] ;  /* 0x0034d80001637983 */ /* 0x000f280000300800 */
        /* <DEDUP_REMOVED lines=32> */
[----:B------:R-:W-:Y:S02]  /*85f70*/  IMAD.MOV.U32 R138, RZ, RZ, R215 ;  /* 0x000000ffff8a7224 */ /* 0x000fe400078e00d7 */
[----:B-1----:R-:W-:-:S02]  /*85f80*/  IMAD.MOV.U32 R27, RZ, RZ, R71 ;  /* 0x000000ffff1b7224 */ /* 0x002fc400078e0047 */
[----:B--2---:R-:W-:Y:S02]  /*85f90*/  IMAD.MOV.U32 R26, RZ, RZ, R70 ;  /* 0x000000ffff1a7224 */ /* 0x004fe400078e0046 */
[----:B---3--:R-:W-:Y:S01]  /*85fa0*/  IMAD.MOV.U32 R25, RZ, RZ, R75 ;  /* 0x000000ffff197224 */ /* 0x008fe200078e004b */
[----:B----4-:R-:W-:Y:S02]  /*85fb0*/  MOV R24, R74 ;  /* 0x0000004a00187202 */ /* 0x010fe40000000f00 */
[----:B------:R-:W2:Y:S04]  /*85fc0*/  LDL.LU R74, [R1+0x34bc] ;  /* 0x0034bc00014a7983 */ /* 0x000ea80000300800 */
[----:B------:R-:W2:Y:S04]  /*85fd0*/  LDL.LU R75, [R1+0x34b8] ;  /* 0x0034b800014b7983 */ /* 0x000ea80000300800 */
[----:B------:R-:W3:Y:S04]  /*85fe0*/  LDL.LU R70, [R1+0x34b4] ;  /* 0x0034b40001467983 */ /* 0x000ee80000300800 */
[----:B------:R-:W3:Y:S01]  /*85ff0*/  LDL.LU R71, [R1+0x34b0] ;  /* 0x0034b00001477983 */ /* 0x000ee20000300800 */
[----:B------:R-:W-:-:S02]  /*86000*/  IMAD.MOV.U32 R32, RZ, RZ, R58 ;  /* 0x000000ffff207224 */ /* 0x000fc400078e003a */
[----:B------:R-:W-:Y:S02]  /*86010*/  IMAD.MOV.U32 R31, RZ, RZ, R63 ;  /* 0x000000ffff1f7224 */ /* 0x000fe400078e003f */
[----:B------:R-:W-:Y:S01]  /*86020*/  IMAD.MOV.U32 R30, RZ, RZ, R62 ;  /* 0x000000ffff1e7224 */ /* 0x000fe200078e003e */
[----:B------:R-:W-:Y:S01]  /*86030*/  MOV R29, R67 ;  /* 0x00000043001d7202 */ /* 0x000fe20000000f00 */
[----:B------:R-:W-:Y:S02]  /*86040*/  IMAD.MOV.U32 R28, RZ, RZ, R66 ;  /* 0x000000ffff1c7224 */ /* 0x000fe400078e0042 */
[----:B------:R-:W4:Y:S04]  /*86050*/  LDL.LU R66, [R1+0x34ac] ;  /* 0x0034ac0001427983 */ /* 0x000f280000300800 */
[----:B------:R-:W4:Y:S04]  /*86060*/  LDL.LU R67, [R1+0x34a8] ;  /* 0x0034a80001437983 */ /* 0x000f280000300800 */
[----:B------:R-:W2:Y:S04]  /*86070*/  LDL.LU R62, [R1+0x34a4] ;  /* 0x0034a400013e7983 */ /* 0x000ea80000300800 */
[----:B------:R-:W2:Y:S04]  /*86080*/  LDL.LU R63, [R1+0x34a0] ;  /* 0x0034a000013f7983 */ /* 0x000ea80000300800 */
[----:B------:R-:W3:Y:S04]  /*86090*/  LDL.LU R200, [R1+0x480] ;  /* 0x0004800001c87983 */ /* 0x000ee80000300800 */
[----:B------:R-:W3:Y:S04]  /*860a0*/  LDL.LU R201, [R1+0x484] ;  /* 0x0004840001c97983 */ /* 0x000ee80000300800 */
[----:B------:R-:W3:Y:S04]  /*860b0*/  LDL.LU R202, [R1+0x488] ;  /* 0x0004880001ca7983 */ /* 0x000ee80000300800 */
[----:B------:R-:W3:Y:S04]  /*860c0*/  LDL.LU R203, [R1+0x48c] ;  /* 0x00048c0001cb7983 */ /* 0x000ee80000300800 */
[----:B------:R-:W4:Y:S01]  /*860d0*/  LDL.LU R58, [R1+0x349c] ;  /* 0x00349c00013a7983 */ /* 0x000f220000300800 */
[----:B------:R-:W-:-:S03]  /*860e0*/  IMAD.MOV.U32 R33, RZ, RZ, R59 ;  /* 0x000000ffff217224 */ /* 0x000fc600078e003b */
[----:B------:R-:W4:Y:S01]  /*860f0*/  LDL.LU R59, [R1+0x3498] ;  /* 0x00349800013b7983 */ /* 0x000f220000300800 */
[----:B------:R-:W-:Y:S01]  /*86100*/  MOV R34, R54 ;  /* 0x0000003600227202 */ /* 0x000fe20000000f00 */
[----:B------:R-:W-:Y:S02]  /*86110*/  IMAD.MOV.U32 R35, RZ, RZ, R55 ;  /* 0x000000ffff237224 */ /* 0x000fe400078e0037 */
[----:B------:R-:W2:Y:S04]  /*86120*/  LDL.LU R54, [R1+0x3494] ;  /* 0x0034940001367983 */ /* 0x000ea80000300800 */
[----:B------:R-:W2:Y:S04]  /*86130*/  LDL.LU R55, [R1+0x3490] ;  /* 0x0034900001377983 */ /* 0x000ea80000300800 */
[----:B------:R-:W4:Y:S04]  /*86140*/  LDL.LU R50, [R1+0x348c] ;  /* 0x00348c0001327983 */ /* 0x000f280000300800 */
[----:B------:R-:W4:Y:S04]  /*86150*/  LDL.LU R51, [R1+0x3488] ;  /* 0x0034880001337983 */ /* 0x000f280000300800 */
        /* <DEDUP_REMOVED lines=19> */
[----:B------:R-:W3:Y:S04]  /*86290*/  LDL.LU R214, [R1+0x3438] ;  /* 0x0034380001d67983 */ /* 0x000ee80000300800 */
[----:B------:R-:W3:Y:S01]  /*862a0*/  LDL.LU R215, [R1+0x3434] ;  /* 0x0034340001d77983 */ /* 0x000ee20000300800 */
[----:B------:R-:W-:-:S03]  /*862b0*/  MOV R139, R210 ;  /* 0x000000d2008b7202 */ /* 0x000fc60000000f00 */
[----:B------:R-:W2:Y:S01]  /*862c0*/  LDL.LU R210, [R1+0x3430] ;  /* 0x0034300001d27983 */ /* 0x000ea20000300800 */
[----:B------:R-:W-:Y:S02]  /*862d0*/  IMAD.MOV.U32 R120, RZ, RZ, R211 ;  /* 0x000000ffff787224 */ /* 0x000fe400078e00d3 */
[----:B------:R-:W-:Y:S01]  /*862e0*/  IMAD.MOV.U32 R121, RZ, RZ, R199 ;  /* 0x000000ffff797224 */ /* 0x000fe200078e00c7 */
[----:B------:R-:W2:Y:S04]  /*862f0*/  LDL.LU R211, [R1+0x342c] ;  /* 0x00342c0001d37983 */ /* 0x000ea80000300800 */
[----:B------:R-:W4:Y:S01]  /*86300*/  LDL.LU R199, [R1+0x3428] ;  /* 0x0034280001c77983 */ /* 0x000f220000300800 */
[----:B------:R-:W-:Y:S02]  /*86310*/  IMAD.MOV.U32 R122, RZ, RZ, R206 ;  /* 0x000000ffff7a7224 */ /* 0x000fe400078e00ce */
[----:B------:R-:W-:Y:S01]  /*86320*/  IMAD.MOV.U32 R123, RZ, RZ, R207 ;  /* 0x000000ffff7b7224 */ /* 0x000fe200078e00cf */
        /* <DEDUP_REMOVED lines=8> */
[----:B----4-:R-:W-:Y:S01]  /*863b0*/  HMMA.1688.F32.TF32 R32, R232, R206, R32 ;  /* 0x000000cee820723c */ /* 0x010fe20000081020 */
[----:B------:R-:W2:-:S15]  /*863c0*/  LDL.LU.64 R200, [R1+0x3410] ;  /* 0x0034100001c87983 */ /* 0x000e9e0000300a00 */
[----:B------:R-:W-:-:S01]  /*863d0*/  NOP ;  /* 0x0000000000007918 */ /* 0x000fc20000000000 */
[----:B------:R-:W-:Y:S04]  /*863e0*/  STL.64 [R1+0xf80], R28 ;  /* 0x000f801c01007387 */ /* 0x000fe80000100a00 */
[----:B------:R1:W-:Y:S04]  /*863f0*/  STL.64 [R1+0xf88], R30 ;  /* 0x000f881e01007387 */ /* 0x0003e80000100a00 */
[----:B-1----:R-:W4:Y:S04]  /*86400*/  LDL.LU.64 R30, [R1+0x3408] ;  /* 0x00340800011e7983 */ /* 0x002f280000300a00 */
[----:B------:R-:W2:Y:S04]  /*86410*/  LDL.LU.64 R28, [R1+0x3400] ;  /* 0x00340000011c7983 */ /* 0x000ea80000300a00 */
[----:B------:R-:W-:Y:S04]  /*86420*/  STL.64 [R1+0xf70], R32 ;  /* 0x000f702001007387 */ /* 0x000fe80000100a00 */
[----:B------:R1:W-:Y:S04]  /*86430*/  STL.64 [R1+0xf78], R34 ;  /* 0x000f782201007387 */ /* 0x0003e80000100a00 */
[----:B-1----:R-:W2:Y:S04]  /*86440*/  LDL.LU.64 R34, [R1+0x33f8] ;  /* 0x0033f80001227983 */ /* 0x002ea80000300a00 */
[----:B------:R-:W2:Y:S01]  /*86450*/  LDL.LU.64 R32, [R1+0x33f0] ;  /* 0x0033f00001207983 */ /* 0x000ea20000300a00 */
[----:B---3--:R-:W-:-:S15]  /*86460*/  HMMA.1688.F32.TF32 R24, R232, R202, R24 ;  /* 0x000000cae818723c */ /* 0x008fde0000081018 */
[----:B------:R-:W-:-:S08]  /*86470*/  NOP ;  /* 0x0000000000007918 */ /* 0x000fd00000000000 */
[----:B------:R-:W-:Y:S04]  /*86480*/  STL.64 [R1+0xf60], R24 ;  /* 0x000f601801007387 */ /* 0x000fe80000100a00 */
[----:B------:R1:W-:Y:S04]  /*86490*/  STL.64 [R1+0xf68], R26 ;  /* 0x000f681a01007387 */ /* 0x0003e80000100a00 */
[----:B-1----:R-:W3:Y:S01]  /*864a0*/  LDL.LU.64 R26, [R1+0x33e8] ;  /* 0x0033e800011a7983 */ /* 0x002ee20000300a00 */
[C---:B------:R-:W-:Y:S06]  /*864b0*/  HMMA.1688.F32.TF32 R184, R232.reuse, R198, R184 ;  /* 0x000000c6e8b8723c */ /* 0x040fec00000810b8 */
[C---:B------:R-:W-:Y:S06]  /*864c0*/  HMMA.1688.F32.TF32 R188, R232.reuse, R194, R188 ;  /* 0x000000c2e8bc723c */ /* 0x040fec00000810bc */
[C---:B------:R-:W-:Y:S06]  /*864d0*/  HMMA.1688.F32.TF32 R180, R232.reuse, R218, R180 ;  /* 0x000000dae8b4723c */ /* 0x040fec00000810b4 */
[C---:B------:R-:W-:Y:S06]  /*864e0*/  HMMA.1688.F32.TF32 R176, R232.reuse, R222, R176 ;  /* 0x000000dee8b0723c */ /* 0x040fec00000810b0 */
[C---:B------:R-:W-:Y:S06]  /*864f0*/  HMMA.1688.F32.TF32 R172, R232.reuse, R226, R172 ;  /* 0x000000e2e8ac723c */ /* 0x040fec00000810ac */
[C---:B------:R-:W-:Y:S01]  /*86500*/  HMMA.1688.F32.TF32 R168, R232.reuse, R90, R168 ;  /* 0x0000005ae8a8723c */ /* 0x040fe200000810a8 */
[----:B------:R-:W3:Y:S05]  /*86510*/  LDL.LU.64 R24, [R1+0x33e0] ;  /* 0x0033e00001187983 */ /* 0x000eea0000300a00 */
[C---:B------:R-:W-:Y:S06]  /*86520*/  HMMA.1688.F32.TF32 R108, R232.reuse, R86, R108 ;  /* 0x00000056e86c723c */ /* 0x040fec000008106c */
[C---:B----4-:R-:W-:Y:S01]  /*86530*/  HMMA.1688.F32.TF32 R100, R232.reuse, R30, R100 ;  /* 0x0000001ee864723c */ /* 0x050fe20000081064 */
[----:B------:R-:W-:Y:S04]  /*86540*/  STL.64 [R1+0xf50], R184 ;  /* 0x000f50b801007387 */ /* 0x000fe80000100a00 */
[----:B------:R1:W-:Y:S01]  /*86550*/  STL.64 [R1+0xf58], R186 ;  /* 0x000f58ba01007387 */ /* 0x0003e20000100a00 */
[C---:B--2---:R-:W-:Y:S03]  /*86560*/  HMMA.1688.F32.TF32 R104, R232.reuse, R34, R104 ;  /* 0x00000022e868723c */ /* 0x044fe60000081068 */
[----:B-1----:R-:W2:Y:S04]  /*86570*/  LDL.LU.64 R186, [R1+0x33d8] ;  /* 0x0033d80001ba7983 */ /* 0x002ea80000300a00 */
[----:B------:R-:W4:Y:S04]  /*86580*/  LDL.LU.64 R184, [R1+0x33d0] ;  /* 0x0033d00001b87983 */ /* 0x000f280000300a00 */
[----:B------:R-:W-:Y:S04]  /*86590*/  STL.64 [R1+0xf40], R188 ;  /* 0x000f40bc01007387 */ /* 0x000fe80000100a00 */
[----:B------:R1:W-:Y:S01]  /*865a0*/  STL.64 [R1+0xf48], R190 ;  /* 0x000f48be01007387 */ /* 0x0003e20000100a00 */
[C---:B------:R-:W-:Y:S03]  /*865b0*/  HMMA.1688.F32.TF32 R112, R232.reuse, R38, R112 ;  /* 0x00000026e870723c */ /* 0x040fe60000081070 */
[----:B-1----:R-:W2:Y:S04]  /*865c0*/  LDL.LU.64 R190, [R1+0x33c8] ;  /* 0x0033c80001be7983 */ /* 0x002ea80000300a00 */
[----:B------:R-:W2:Y:S04]  /*865d0*/  LDL.LU.64 R188, [R1+0x33c0] ;  /* 0x0033c00001bc7983 */ /* 0x000ea80000300a00 */
[----:B------:R-:W-:Y:S04]  /*865e0*/  STL.64 [R1+0xf30], R180 ;  /* 0x000f30b401007387 */ /* 0x000fe80000100a00 */
[----:B------:R1:W-:Y:S01]  /*865f0*/  STL.64 [R1+0xf38], R182 ;  /* 0x000f38b601007387 */ /* 0x0003e20000100a00 */
[C---:B------:R-:W-:Y:S03]  /*86600*/  HMMA.1688.F32.TF32 R248, R232.reuse, R42, R248 ;  /* 0x0000002ae8f8723c */ /* 0x040fe600000810f8 */
[----:B-1----:R-:W2:Y:S04]  /*86610*/  LDL.LU.64 R182, [R1+0x33b8] ;  /* 0x0033b80001b67983 */ /* 0x002ea80000300a00 */
[----:B------:R-:W2:Y:S04]  /*86620*/  LDL.LU.64 R180, [R1+0x33b0] ;  /* 0x0033b00001b47983 */ /* 0x000ea80000300a00 */
[----:B------:R-:W-:Y:S04]  /*86630*/  STL.64 [R1+0xf20], R176 ;  /* 0x000f20b001007387 */ /* 0x000fe80000100a00 */
[----:B------:R1:W-:Y:S04]  /*86640*/  STL.64 [R1+0xf28], R178 ;  /* 0x000f28b201007387 */ /* 0x0003e80000100a00 */
        /* <DEDUP_REMOVED lines=14> */
[----:B-1----:R-:W4:Y:S04]  /*86730*/  LDL.LU.64 R110, [R1+0x3378] ;  /* 0x00337800016e7983 */ /* 0x002f280000300a00 */
[----:B------:R-:W2:Y:S01]  /*86740*/  LDL.LU.64 R108, [R1+0x3370] ;  /* 0x00337000016c7983 */ /* 0x000ea20000300a00 */
[----:B---3--:R-:W-:-:S15]  /*86750*/  HMMA.1688.F32.TF32 R116, R232, R26, R116 ;  /* 0x0000001ae874723c */ /* 0x008fde0000081074 */
[----:B------:R-:W-:-:S08]  /*86760*/  NOP ;  /* 0x0000000000007918 */ /* 0x000fd00000000000 */
[----:B------:R-:W-:Y:S04]  /*86770*/  STL.64 [R1+0xee0], R116 ;  /* 0x000ee07401007387 */ /* 0x000fe80000100a00 */
[----:B------:R1:W-:Y:S04]  /*86780*/  STL.64 [R1+0xee8], R118 ;  /* 0x000ee87601007387 */ /* 0x0003e80000100a00 */
[----:B-1----:R-:W3:Y:S04]  /*86790*/  LDL.LU.64 R118, [R1+0x3368] ;  /* 0x0033680001767983 */ /* 0x002ee80000300a00 */
[----:B------:R-:W4:Y:S04]  /*867a0*/  LDL.LU.64 R116, [R1+0x3360] ;  /* 0x0033600001747983 */ /* 0x000f280000300a00 */
        /* <DEDUP_REMOVED lines=23> */
[----:B------:R-:W2:Y:S01]  /*86920*/  LDL.LU.64 R240, [R1+0x3300] ;  /* 0x0033000001f07983 */ /* 0x000ea20000300a00 */
[----:B------:R-:W-:-:S02]  /*86930*/  LOP3.LUT R93, R2, 0x60, RZ, 0x3c, !PT ;  /* 0x00000060025d7812 */ /* 0x000fc400078e3cff */
[----:B------:R-:W-:-:S03]  /*86940*/  LOP3.LUT R92, R2, 0x40, RZ, 0x3c, !PT ;  /* 0x00000040025c7812 */ /* 0x000fc600078e3cff */
[----:B------:R-:W-:Y:S04]  /*86950*/  LDS R229, [R93+UR7+0x47000] ;  /* 0x047000075de57984 */ /* 0x000fe80008000800 */
[----:B------:R-:W-:Y:S04]  /*86960*/  LDS R228, [R92+UR7+0x47000] ;  /* 0x047000075ce47984 */ /* 0x000fe80008000800 */
[----:B------:R-:W-:Y:S04]  /*86970*/  LDS R230, [R92+UR7+0x47800] ;  /* 0x047800075ce67984 */ /* 0x000fe80008000800 */
[----:B------:R-:W1:Y:S01]  /*86980*/  LDS R231, [R93+UR7+0x47800] ;  /* 0x047800075de77984 */ /* 0x000e620008000800 */
        /* <DEDUP_REMOVED lines=16> */
[----:B------:R-:W-:Y:S01]  /*86a90*/  STL.64 [R1+0x1610], R156 ;  /* 0x0016109c01007387 */ /* 0x000fe20000100a00 */
[C---:B-1----:R-:W-:Y:S06]  /*86aa0*/  HMMA.1688.F32.TF32 R128, R228.reuse, R22, R128 ;  /* 0x00000016e480723c */ /* 0x042fec0000081080 */
        /* <DEDUP_REMOVED lines=19> */
[----:B----4-:R-:W-:-:S03]  /*86be0*/  MOV R128, R248 ;  /* 0x000000f800807202 */ /* 0x010fc60000000f00 */
[----:B------:R-:W4:Y:S04]  /*86bf0*/  LDL.LU R248, [R1+0x32fc] ;  /* 0x0032fc0001f87983 */ /* 0x000f280000300800 */
[----:B------:R1:W-:Y:S04]  /*86c00*/  STL.64 [R1+0x3b0], R120 ;  /* 0x0003b07801007387 */ /* 0x0003e80000100a00 */
[----:B------:R1:W-:Y:S01]  /*86c10*/  STL.64 [R1+0x3b8], R122 ;  /* 0x0003b87a01007387 */ /* 0x0003e20000100a00 */
[----:B------:R-:W-:Y:S02]  /*86c20*/  IMAD.MOV.U32 R129, RZ, RZ, R249 ;  /* 0x000000ffff817224 */ /* 0x000fe400078e00f9 */
[----:B---3--:R-:W-:Y:S01]  /*86c30*/  IMAD.MOV.U32 R130, RZ, RZ, R250 ;  /* 0x000000ffff827224 */ /* 0x008fe200078e00fa */
[----:B------:R-:W3:Y:S04]  /*86c40*/  LDL.LU R249, [R1+0x32f8] ;  /* 0x0032f80001f97983 */ /* 0x000ee80000300800 */
[----:B------:R-:W3:Y:S01]  /*86c50*/  LDL.LU R250, [R1+0x32f4] ;  /* 0x0032f40001fa7983 */ /* 0x000ee20000300800 */
[----:B------:R-:W-:-:S03]  /*86c60*/  IMAD.MOV.U32 R131, RZ, RZ, R251 ;  /* 0x000000ffff837224 */ /* 0x000fc600078e00fb */
[----:B------:R-:W3:Y:S01]  /*86c70*/  LDL.LU R251, [R1+0x32f0] ;  /* 0x0032f00001fb7983 */ /* 0x000ee20000300800 */
[----:B--2---:R-:W-:Y:S01]  /*86c80*/  IMAD.MOV.U32 R132, RZ, RZ, R244 ;  /* 0x000000ffff847224 */ /* 0x004fe200078e00f4 */
[----:B------:R-:W-:Y:S02]  /*86c90*/  MOV R133, R245 ;  /* 0x000000f500857202 */ /* 0x000fe40000000f00 */
[----:B------:R-:W2:Y:S04]  /*86ca0*/  LDL.LU R244, [R1+0x32ec] ;  /* 0x0032ec0001f47983 */ /* 0x000ea80000300800 */
        /* <DEDUP_REMOVED lines=8> */
[----:B------:R-:W3:Y:S04]  /*86d30*/  LDL.LU R240, [R1+0x32dc] ;  /* 0x0032dc0001f07983 */ /* 0x000ee80000300800 */
[----:B------:R-:W3:Y:S04]  /*86d40*/  LDL.LU R242, [R1+0x32d8] ;  /* 0x0032d80001f27983 */ /* 0x000ee80000300800 */
[----:B------:R-:W3:Y:S01]  /*86d50*/  LDL.LU R243, [R1+0x32d4] ;  /* 0x0032d40001f37983 */ /* 0x000ee20000300800 */
[----:B------:R-:W-:-:S03]  /*86d60*/  IMAD.MOV.U32 R139, RZ, RZ, R241 ;  /* 0x000000ffff8b7224 */ /* 0x000fc600078e00f1 */
[----:B------:R-:W3:Y:S04]  /*86d70*/  LDL.LU R241, [R1+0x32d0] ;  /* 0x0032d00001f17983 */ /* 0x000ee80000300800 */
[----:B------:R-:W3:Y:S04]  /*86d80*/  LDL.LU R232, [R1] ;  /* 0x0000000001e87983 */ /* 0x000ee80000300800 */
[----:B------:R-:W3:Y:S04]  /*86d90*/  LDL.LU R233, [R1+0x4] ;  /* 0x0000040001e97983 */ /* 0x000ee80000300800 */
[----:B------:R-:W3:Y:S04]  /*86da0*/  LDL.LU R234, [R1+0x8] ;  /* 0x0000080001ea7983 */ /* 0x000ee80000300800 */
[----:B------:R-:W3:Y:S01]  /*86db0*/  LDL.LU R235, [R1+0xc] ;  /* 0x00000c0001eb7983 */ /* 0x000ee20000300800 */
[----:B----4-:R-:W-:Y:S01]  /*86dc0*/  MOV R147, R248 ;  /* 0x000000f800937202 */ /* 0x010fe20000000f00 */
[----:B--2---:R-:W-:-:S02]  /*86dd0*/  IMAD.MOV.U32 R151, RZ, RZ, R244 ;  /* 0x000000ffff977224 */ /* 0x004fc400078e00f4 */
[----:B---3--:R-:W-:Y:S01]  /*86de0*/  IMAD.MOV.U32 R150, RZ, RZ, R245 ;  /* 0x000000ffff967224 */ /* 0x008fe200078e00f5 */
        /* <DEDUP_REMOVED lines=8> */
[----:B------:R-:W3:Y:S01]  /*86e70*/  LDL.LU R240, [R1+0x30] ;  /* 0x0000300001f07983 */ /* 0x000ee20000300800 */
[----:B------:R-:W-:Y:S01]  /*86e80*/  MOV R152, R243 ;  /* 0x000000f300987202 */ /* 0x000fe20000000f00 */
[----:B------:R-:W-:Y:S02]  /*86e90*/  IMAD.MOV.U32 R154, RZ, RZ, R241 ;  /* 0x000000ffff9a7224 */ /* 0x000fe400078e00f1 */
        /* <DEDUP_REMOVED lines=40> */
[----:B----4-:R-:W-:-:S15]  /*87120*/  HMMA.1688.F32.TF32 R248, R228, R210, R248 ;  /* 0x000000d2e4f8723c */ /* 0x010fde00000810f8 */
[----:B------:R-:W-:-:S02]  /*87130*/  NOP ;  /* 0x0000000000007918 */ /* 0x000fc40000000000 */
[----:B------:R-:W-:Y:S04]  /*87140*/  STL.64 [R1+0x3a0], R240 ;  /* 0x0003a0f001007387 */ /* 0x000fe80000100a00 */
[----:B------:R1:W-:Y:S04]  /*87150*/  STL.64 [R1+0x3a8], R242 ;  /* 0x0003a8f201007387 */ /* 0x0003e80000100a00 */
[----:B-1----:R-:W2:Y:S04]  /*87160*/  LDL.LU.64 R242, [R1+0x32c8] ;  /* 0x0032c80001f27983 */ /* 0x002ea80000300a00 */
        /* <DEDUP_REMOVED lines=8> */
[----:B------:R-:W2:Y:S01]  /*871f0*/  LDL.LU.64 R248, [R1+0x32a0] ;  /* 0x0032a00001f87983 */ /* 0x000ea20000300a00 */
[----:B------:R-:W-:-:S15]  /*87200*/  HMMA.1688.F32.TF32 R232, R228, R206, R232 ;  /* 0x000000cee4e8723c */ /* 0x000fde00000810e8 */
[----:B------:R-:W-:-:S08]  /*87210*/  NOP ;  /* 0x0000000000007918 */ /* 0x000fd00000000000 */
[----:B------:R-:W-:Y:S04]  /*87220*/  STL.64 [R1+0x370], R232 ;  /* 0x000370e801007387 */ /* 0x000fe80000100a00 */
[----:B------:R2:W-:Y:S02]  /*87230*/  STL.64 [R1+0x378], R234 ;  /* 0x000378ea01007387 */ /* 0x0005e40000100a00 */
[----:B--2---:R-:W-:Y:S07]  /*87240*/  HMMA.1688.F32.TF32 R232, R228, R202, R248 ;  /* 0x000000cae4e8723c */ /* 0x004fee00000810f8 */
[----:B---3--:R-:W-:-:S02]  /*87250*/  IMAD.MOV.U32 R248, RZ, RZ, R240 ;  /* 0x000000fffff87224 */ /* 0x008fc400078e00f0 */
[----:B------:R-:W2:Y:S01]  /*87260*/  LDL.LU R240, [R1+0x329c] ;  /* 0x00329c0001f07983 */ /* 0x000ea20000300800 */
[----:B------:R-:W-:Y:S01]  /*87270*/  MOV R249, R241 ;  /* 0x000000f100f97202 */ /* 0x000fe20000000f00 */
[----:B------:R-:W-:Y:S02]  /*87280*/  IMAD.MOV.U32 R250, RZ, RZ, R242 ;  /* 0x000000fffffa7224 */ /* 0x000fe400078e00f2 */
[----:B------:R-:W-:-:S10]  /*87290*/  IMAD.MOV.U32 R251, RZ, RZ, R243 ;  /* 0x000000fffffb7224 */ /* 0x000fd400078e00f3 */
[----:B------:R-:W-:Y:S04]  /*872a0*/  STL.64 [R1+0x350], R232 ;  /* 0x000350e801007387 */ /* 0x000fe80000100a00 */
[----:B------:R4:W-:Y:S04]  /*872b0*/  STL.64 [R1+0x358], R234 ;  /* 0x000358ea01007387 */ /* 0x0009e80000100a00 */
[----:B------:R-:W2:Y:S04]  /*872c0*/  LDL.LU R241, [R1+0x3298] ;  /* 0x0032980001f17983 */ /* 0x000ea80000300800 */
[----:B------:R-:W2:Y:S04]  /*872d0*/  LDL.LU R242, [R1+0x3294] ;  /* 0x0032940001f27983 */ /* 0x000ea80000300800 */
[----:B------:R-:W2:Y:S01]  /*872e0*/  LDL.LU R243, [R1+0x3290] ;  /* 0x0032900001f37983 */ /* 0x000ea20000300800 */
[----:B----4-:R-:W-:Y:S03]  /*872f0*/  HMMA.1688.F32.TF32 R232, R228, R198, R244 ;  /* 0x000000c6e4e8723c */ /* 0x010fe600000810f4 */
[----:B------:R-:W3:-:S15]  /*87300*/  LDL.LU R244, [R1+0x2d0] ;  /* 0x0002d00001f47983 */ /* 0x000ede0000300800 */
[----:B------:R-:W-:-:S05]  /*87310*/  NOP ;  /* 0x0000000000007918 */ /* 0x000fca0000000000 */
[----:B------:R-:W-:Y:S04]  /*87320*/  STL.64 [R1+0x330], R232 ;  /* 0x000330e801007387 */ /* 0x000fe80000100a00 */
[----:B------:R2:W-:Y:S04]  /*87330*/  STL.64 [R1+0x338], R234 ;  /* 0x000338ea01007387 */ /* 0x0005e80000100a00 */
[----:B------:R-:W3:Y:S04]  /*87340*/  LDL.LU R245, [R1+0x2d4] ;  /* 0x0002d40001f57983 */ /* 0x000ee80000300800 */
[----:B------:R-:W3:Y:S04]  /*87350*/  LDL.LU R246, [R1+0x2d8] ;  /* 0x0002d80001f67983 */ /* 0x000ee80000300800 */
[----:B------:R-:W3:Y:S01]  /*87360*/  LDL.LU R247, [R1+0x2dc] ;  /* 0x0002dc0001f77983 */ /* 0x000ee20000300800 */
[----:B--2---:R-:W-:Y:S03]  /*87370*/  HMMA.1688.F32.TF32 R232, R228, R194, R240 ;  /* 0x000000c2e4e8723c */ /* 0x004fe600000810f0 */
[----:B------:R-:W2:-:S15]  /*87380*/  LDL.LU R240, [R1+0x2f0] ;  /* 0x0002f00001f07983 */ /* 0x000e9e0000300800 */
[----:B------:R-:W-:-:S05]  /*87390*/  NOP ;  /* 0x0000000000007918 */ /* 0x000fca0000000000 */
[----:B------:R-:W-:Y:S04]  /*873a0*/  STL.64 [R1+0x310], R232 ;  /* 0x000310e801007387 */ /* 0x000fe80000100a00 */
[----:B------:R-:W-:Y:S04]  /*873b0*/  STL.64 [R1+0x318], R234 ;  /* 0x000318ea01007387 */ /* 0x000fe80000100a00 */
[----:B------:R-:W2:Y:S04]  /*873c0*/  LDL.LU R241, [R1+0x2f4] ;  /* 0x0002f40001f17983 */ /* 0x000ea80000300800 */
[----:B------:R-:W2:Y:S04]  /*873d0*/  LDL.LU R242, [R1+0x2f8] ;  /* 0x0002f80001f27983 */ /* 0x000ea80000300800 */
[----:B------:R-:W2:Y:S01]  /*873e0*/  LDL.LU R243, [R1+0x2fc] ;  /* 0x0002fc0001f37983 */ /* 0x000ea20000300800 */
[C---:B------:R-:W-:Y:S06]  /*873f0*/  HMMA.1688.F32.TF32 R236, R228.reuse, R86, R236 ;  /* 0x00000056e4ec723c */ /* 0x040fec00000810ec */
[C---:B------:R-:W-:Y:S06]  /*87400*/  HMMA.1688.F32.TF32 R164, R228.reuse, R26, R164 ;  /* 0x0000001ae4a4723c */ /* 0x040fec00000810a4 */
[C---:B------:R-:W-:Y:S06]  /*87410*/  HMMA.1688.F32.TF32 R160, R228.reuse, R30, R160 ;  /* 0x0000001ee4a0723c */ /* 0x040fec00000810a0 */
[C---:B------:R-:W-:Y:S06]  /*87420*/  HMMA.1688.F32.TF32 R156, R228.reuse, R34, R156 ;  /* 0x00000022e49c723c */ /* 0x040fec000008109c */
        /* <DEDUP_REMOVED lines=12> */
[----:B------:R-:W1:Y:S01]  /*874f0*/  LDS R235, [R6+UR7+0x47880] ;  /* 0x0478800706eb7984 */ /* 0x000e620008000800 */
[----:B--2---:R-:W-:-:S15]  /*87500*/  HMMA.1688.F32.TF32 R240, R228, R218, R240 ;  /* 0x000000dae4f0723c */ /* 0x004fde00000810f0 */
[----:B------:R-:W-:-:S08]  /*87510*/  NOP ;  /* 0x0000000000007918 */ /* 0x000fd00000000000 */
        /* <DEDUP_REMOVED lines=9> */
[----:B------:R-:W2:Y:S01]  /*875b0*/  LDL.LU R123, [R1+0xac] ;  /* 0x0000ac00017b7983 */ /* 0x000ea20000300800 */
[----:B---3--:R-:W-:Y:S03]  /*875c0*/  HMMA.1688.F32.TF32 R240, R228, R90, R248 ;  /* 0x0000005ae4f0723c */ /* 0x008fe600000810f8 */
[----:B------:R3:W-:Y:S04]  /*875d0*/  STL.64 [R1+0x1590], R244 ;  /* 0x001590f401007387 */ /* 0x0007e80000100a00 */
[----:B------:R4:W-:-:S15]  /*875e0*/  STL.64 [R1+0x1598], R246 ;  /* 0x001598f601007387 */ /* 0x0009de0000100a00 */
[----:B------:R-:W-:-:S01]  /*875f0*/  NOP ;  /* 0x0000000000007918 */ /* 0x000fc20000000000 */
[----:B------:R1:W-:Y:S04]  /*87600*/  STL.64 [R1+0x1580], R240 ;  /* 0x001580f001007387 */ /* 0x0003e80000100a00 */
[----:B------:R1:W-:Y:S04]  /*87610*/  STL.64 [R1+0x1588], R242 ;  /* 0x001588f201007387 */ /* 0x0003e80000100a00 */
        /* <DEDUP_REMOVED lines=23> */
[----:B------:R-:W2:Y:S04]  /*87790*/  LDL.LU R119, [R1+0x328c] ;  /* 0x00328c0001777983 */ /* 0x000ea80000300800 */
[----:B------:R-:W-:Y:S04]  /*877a0*/  STL.64 [R1+0x14c0], R124 ;  /* 0x0014c07c01007387 */ /* 0x000fe80000100a00 */
[----:B------:R2:W-:Y:S01]  /*877b0*/  STL.64 [R1+0x14c8], R126 ;  /* 0x0014c87e01007387 */ /* 0x0005e20000100a00 */
[----:B------:R-:W-:Y:S01]  /*877c0*/  IMAD.MOV.U32 R249, RZ, RZ, R118 ;  /* 0x000000fffff97224 */ /* 0x000fe200078e0076 */
[----:B------:R-:W-:-:S02]  /*877d0*/  MOV R250, R117 ;  /* 0x0000007500fa7202 */ /* 0x000fc40000000f00 */
[----:B------:R-:W2:Y:S04]  /*877e0*/  LDL.LU R118, [R1+0x3288] ;  /* 0x0032880001767983 */ /* 0x000ea80000300800 */
[----:B------:R-:W2:Y:S01]  /*877f0*/  LDL.LU R117, [R1+0x3284] ;  /* 0x0032840001757983 */ /* 0x000ea20000300800 */
[----:B------:R-:W-:Y:S02]  /*87800*/  IMAD.MOV.U32 R251, RZ, RZ, R116 ;  /* 0x000000fffffb7224 */ /* 0x000fe400078e0074 */
[----:B---3--:R-:W-:Y:S01]  /*87810*/  IMAD.MOV.U32 R244, RZ, RZ, R104 ;  /* 0x000000fffff47224 */ /* 0x008fe200078e0068 */
[----:B------:R-:W3:Y:S04]  /*87820*/  LDL.LU R116, [R1+0x3280] ;  /* 0x0032800001747983 */ /* 0x000ee80000300800 */
[----:B------:R-:W3:Y:S01]  /*87830*/  LDL.LU R104, [R1+0x327c] ;  /* 0x00327c0001687983 */ /* 0x000ee20000300800 */
[----:B------:R-:W-:-:S02]  /*87840*/  IMAD.MOV.U32 R245, RZ, RZ, R105 ;  /* 0x000000fffff57224 */ /* 0x000fc400078e0069 */
[----:B----4-:R-:W-:Y:S01]  /*87850*/  IMAD.MOV.U32 R246, RZ, RZ, R106 ;  /* 0x000000fffff67224 */ /* 0x010fe200078e006a */
[----:B------:R-:W3:Y:S04]  /*87860*/  LDL.LU R105, [R1+0x3278] ;  /* 0x0032780001697983 */ /* 0x000ee80000300800 */
[----:B------:R-:W3:Y:S01]  /*87870*/  LDL.LU R106, [R1+0x3274] ;  /* 0x00327400016a7983 */ /* 0x000ee20000300800 */
[----:B------:R-:W-:Y:S01]  /*87880*/  MOV R247, R100 ;  /* 0x0000006400f77202 */ /* 0x000fe20000000f00 */
[----:B-1----:R-:W-:Y:S02]  /*87890*/  IMAD.MOV.U32 R240, RZ, RZ, R101 ;  /* 0x000000fffff07224 */ /* 0x002fe400078e0065 */
[----:B------:R-:W4:Y:S04]  /*878a0*/  LDL.LU R100, [R1+0x3270] ;  /* 0x0032700001647983 */ /* 0x000f280000300800 */
[----:B------:R-:W4:Y:S01]  /*878b0*/  LDL.LU R101, [R1+0x326c] ;  /* 0x00326c0001657983 */ /* 0x000f220000300800 */
[----:B------:R-:W-:-:S02]  /*878c0*/  IMAD.MOV.U32 R241, RZ, RZ, R102 ;  /* 0x000000fffff17224 */ /* 0x000fc400078e0066 */
[----:B------:R-:W-:Y:S01]  /*878d0*/  IMAD.MOV.U32 R242, RZ, RZ, R103 ;  /* 0x000000fffff27224 */ /* 0x000fe200078e0067 */
[----:B------:R-:W4:Y:S04]  /*878e0*/  LDL.LU R102, [R1+0x3268] ;  /* 0x0032680001667983 */ /* 0x000f280000300800 */
[----:B------:R-:W4:Y:S01]  /*878f0*/  LDL.LU R103, [R1+0x3264] ;  /* 0x0032640001677983 */ /* 0x000f220000300800 */
[----:B------:R-:W-:-:S03]  /*87900*/  IMAD.MOV.U32 R243, RZ, RZ, R107 ;  /* 0x000000fffff37224 */ /* 0x000fc600078e006b */
[----:B------:R-:W3:Y:S01]  /*87910*/  LDL.LU R107, [R1+0x3260] ;  /* 0x00326000016b7983 */ /* 0x000ee20000300800 */
[----:B------:R-:W-:-:S03]  /*87920*/  MOV R236, R108 ;  /* 0x0000006c00ec7202 */ /* 0x000fc60000000f00 */
[----:B------:R-:W3:Y:S01]  /*87930*/  LDL.LU R108, [R1+0x325c] ;  /* 0x00325c00016c7983 */ /* 0x000ee20000300800 */
[----:B------:R-:W-:Y:S02]  /*87940*/  IMAD.MOV.U32 R237, RZ, RZ, R109 ;  /* 0x000000ffffed7224 */ /* 0x000fe400078e006d */
[----:B------:R-:W-:Y:S01]  /*87950*/  IMAD.MOV.U32 R238, RZ, RZ, R110 ;  /* 0x000000ffffee7224 */ /* 0x000fe200078e006e */
[----:B------:R-:W3:Y:S04]  /*87960*/  LDL.LU R109, [R1+0x3258] ;  /* 0x00325800016d7983 */ /* 0x000ee80000300800 */
[----:B------:R-:W3:Y:S01]  /*87970*/  LDL.LU R110, [R1+0x3254] ;  /* 0x00325400016e7983 */ /* 0x000ee20000300800 */
[----:B------:R-:W-:-:S03]  /*87980*/  IMAD.MOV.U32 R239, RZ, RZ, R111 ;  /* 0x000000ffffef7224 */ /* 0x000fc600078e006f */
[----:B------:R-:W3:Y:S01]  /*87990*/  LDL.LU R111, [R1+0x3250] ;  /* 0x00325000016f7983 */ /* 0x000ee20000300800 */
[----:B--2---:R-:W-:-:S15]  /*879a0*/  HMMA.1688.F32.TF32 R124, R228, R70, R120 ;  /* 0x00000046e47c723c */ /* 0x004fde0000081078 */
[----:B------:R-:W-:-:S08]  /*879b0*/  NOP ;  /* 0x0000000000007918 */ /* 0x000fd00000000000 */
[----:B------:R-:W-:Y:S04]  /*879c0*/  STL.64 [R1+0x14b0], R124 ;  /* 0x0014b07c01007387 */ /* 0x000fe80000100a00 */
[----:B------:R-:W-:Y:S01]  /*879d0*/  STL.64 [R1+0x14b8], R126 ;  /* 0x0014b87e01007387 */ /* 0x000fe20000100a00 */
[C---:B----4-:R-:W-:Y:S06]  /*879e0*/  HMMA.1688.F32.TF32 R120, R228.reuse, R74, R100 ;  /* 0x0000004ae478723c */ /* 0x050fec0000081064 */
[----:B---3--:R-:W-:Y:S07]  /*879f0*/  HMMA.1688.F32.TF32 R100, R228, R78, R104 ;  /* 0x0000004ee464723c */ /* 0x008fee0000081068 */
[----:B------:R-:W-:-:S10]  /*87a00*/  IMAD.MOV.U32 R104, RZ, RZ, R112 ;  /* 0x000000ffff687224 */ /* 0x000fd400078e0070 */
[----:B------:R-:W-:Y:S04]  /*87a10*/  STL.64 [R1+0x14a0], R120 ;  /* 0x0014a07801007387 */ /* 0x000fe80000100a00 */
[----:B------:R-:W-:Y:S04]  /*87a20*/  STL.64 [R1+0x14a8], R122 ;  /* 0x0014a87a01007387 */ /* 0x000fe80000100a00 */
[----:B------:R-:W2:Y:S04]  /*87a30*/  LDL.LU R112, [R1+0x324c] ;  /* 0x00324c0001707983 */ /* 0x000ea80000300800 */
[----:B------:R-:W-:Y:S04]  /*87a40*/  STL.64 [R1+0x1490], R100 ;  /* 0x0014906401007387 */ /* 0x000fe80000100a00 */
[----:B------:R1:W-:Y:S02]  /*87a50*/  STL.64 [R1+0x1498], R102 ;  /* 0x0014986601007387 */ /* 0x0003e40000100a00 */
[----:B-1----:R-:W-:Y:S01]  /*87a60*/  HMMA.1688.F32.TF32 R100, R228, R82, R108 ;  /* 0x00000052e464723c */ /* 0x002fe2000008106c */
[----:B------:R-:W-:Y:S01]  /*87a70*/  MOV R105, R113 ;  /* 0x0000007100697202 */ /* 0x000fe20000000f00 */
[----:B------:R-:W-:Y:S01]  /*87a80*/  IMAD.MOV.U32 R106, RZ, RZ, R114 ;  /* 0x000000ffff6a7224 */ /* 0x000fe200078e0072 */
[----:B------:R-:W3:Y:S04]  /*87a90*/  LDL.LU R113, [R1+0x3248] ;  /* 0x0032480001717983 */ /* 0x000ee80000300800 */
[----:B------:R-:W4:Y:S01]  /*87aa0*/  LDL.LU R114, [R1+0x3244] ;  /* 0x0032440001727983 */ /* 0x000f220000300800 */
[----:B------:R-:W-:-:S03]  /*87ab0*/  IMAD.MOV.U32 R107, RZ, RZ, R115 ;  /* 0x000000ffff6b7224 */ /* 0x000fc600078e0073 */
[----:B------:R-:W4:Y:S04]  /*87ac0*/  LDL.LU R115, [R1+0x3240] ;  /* 0x0032400001737983 */ /* 0x000f280000300800 */
[----:B------:R-:W4:Y:S08]  /*87ad0*/  LDL.LU R120, [R1+0x180] ;  /* 0x0001800001787983 */ /* 0x000f300000300800 */
[----:B------:R-:W-:Y:S04]  /*87ae0*/  STL.64 [R1+0x1480], R100 ;  /* 0x0014806401007387 */ /* 0x000fe80000100a00 */
[----:B------:R1:W-:Y:S04]  /*87af0*/  STL.64 [R1+0x1488], R102 ;  /* 0x0014886601007387 */ /* 0x0003e80000100a00 */
[----:B------:R-:W4:Y:S04]  /*87b00*/  LDL.LU R121, [R1+0x184] ;  /* 0x0001840001797983 */ /* 0x000f280000300800 */
[----:B------:R-:W4:Y:S01]  /*87b10*/  LDL.LU R122, [R1+0x188] ;  /* 0x00018800017a7983 */ /* 0x000f220000300800 */
[----:B--2---:R-:W-:-:S03]  /*87b20*/  IMAD.MOV.U32 R123, RZ, RZ, R112 ;  /* 0x000000ffff7b7224 */ /* 0x004fc600078e0070 */
[----:B------:R-:W2:Y:S04]  /*87b30*/  LDL.LU R112, [R1+0x323c] ;  /* 0x00323c0001707983 */ /* 0x000ea80000300800 */
[----:B------:R-:W2:Y:S01]  /*87b40*/  LDL.LU R124, [R1+0x190] ;  /* 0x00019000017c7983 */ /* 0x000ea20000300800 */
[----:B---3--:R-:W-:Y:S01]  /*87b50*/  IMAD.MOV.U32 R127, RZ, RZ, R113 ;  /* 0x000000ffff7f7224 */ /* 0x008fe200078e0071 */
[----:B----4-:R-:W-:Y:S01]  /*87b60*/  MOV R126, R114 ;  /* 0x00000072007e7202 */ /* 0x010fe20000000f00 */
[----:B------:R-:W-:Y:S02]  /*87b70*/  IMAD.MOV.U32 R125, RZ, RZ, R115 ;  /* 0x000000ffff7d7224 */ /* 0x000fe400078e0073 */
[----:B------:R-:W3:Y:S04]  /*87b80*/  LDL.LU R115, [R1+0x3238] ;  /* 0x0032380001737983 */ /* 0x000ee80000300800 */
[----:B------:R-:W4:Y:S04]  /*87b90*/  LDL.LU R114, [R1+0x3234] ;  /* 0x0032340001727983 */ /* 0x000f280000300800 */
[----:B------:R-:W3:Y:S04]  /*87ba0*/  LDL.LU R113, [R1+0x3230] ;  /* 0x0032300001717983 */ /* 0x000ee80000300800 */
[----:B------:R-:W4:Y:S04]  /*87bb0*/  LDL.LU R128, [R1+0x1a0] ;  /* 0x0001a00001807983 */ /* 0x000f280000300800 */
[----:B------:R-:W4:Y:S04]  /*87bc0*/  LDL.LU R129, [R1+0x1a4] ;  /* 0x0001a40001817983 */ /* 0x000f280000300800 */
[----:B------:R-:W4:Y:S01]  /*87bd0*/  LDL.LU R130, [R1+0x1a8] ;  /* 0x0001a80001827983 */ /* 0x000f220000300800 */
[----:B--2---:R-:W-:-:S03]  /*87be0*/  IMAD.MOV.U32 R131, RZ, RZ, R112 ;  /* 0x000000ffff837224 */ /* 0x004fc600078e0070 */
[----:B------:R-:W2:Y:S04]  /*87bf0*/  LDL.LU R112, [R1+0x322c] ;  /* 0x00322c0001707983 */ /* 0x000ea80000300800 */
        /* <DEDUP_REMOVED lines=32> */
[----:B---3--:R-:W-:Y:S01]  /*87e00*/  MOV R132, R113 ;  /* 0x0000007100847202 */ /* 0x008fe20000000f00 */
[----:B----4-:R-:W-:-:S02]  /*87e10*/  IMAD.MOV.U32 R133, RZ, RZ, R114 ;  /* 0x000000ffff857224 */ /* 0x010fc400078e0072 */
[----:B------:R-:W-:Y:S02]  /*87e20*/  IMAD.MOV.U32 R134, RZ, RZ, R115 ;  /* 0x000000ffff867224 */ /* 0x000fe400078e0073 */
[----:B------:R-:W-:Y:S02]  /*87e30*/  IMAD.MOV.U32 R108, RZ, RZ, R116 ;  /* 0x000000ffff6c7224 */ /* 0x000fe400078e0074 */
[----:B------:R-:W-:Y:S01]  /*87e40*/  IMAD.MOV.U32 R109, RZ, RZ, R117 ;  /* 0x000000ffff6d7224 */ /* 0x000fe200078e0075 */
[----:B------:R-:W-:Y:S01]  /*87e50*/  MOV R110, R118 ;  /* 0x00000076006e7202 */ /* 0x000fe20000000f00 */
[----:B------:R-:W-:Y:S02]  /*87e60*/  IMAD.MOV.U32 R111, RZ, RZ, R119 ;  /* 0x000000ffff6f7224 */ /* 0x000fe400078e0077 */
[----:B--2---:R-:W-:Y:S02]  /*87e70*/  IMAD.MOV.U32 R151, RZ, RZ, R112 ;  /* 0x000000ffff977224 */ /* 0x004fe400078e0070 */
[----:B------:R-:W1:Y:S04]  /*87e80*/  LDL.LU R112, [R1+0x3224] ;  /* 0x0032240001707983 */ /* 0x000e680000300800 */
[----:B------:R-:W1:Y:S04]  /*87e90*/  LDL.LU R113, [R1+0x3220] ;  /* 0x0032200001717983 */ /* 0x000e680000300800 */
[----:B------:R-:W1:Y:S04]  /*87ea0*/  LDL.LU R114, [R1+0x321c] ;  /* 0x00321c0001727983 */ /* 0x000e680000300800 */
[----:B------:R-:W1:Y:S04]  /*87eb0*/  LDL.LU R115, [R1+0x3218] ;  /* 0x0032180001737983 */ /* 0x000e680000300800 */
[----:B------:R-:W2:Y:S04]  /*87ec0*/  LDL.LU R135, [R1+0x1bc] ;  /* 0x0001bc0001877983 */ /* 0x000ea80000300800 */
[----:B------:R-:W3:Y:S04]  /*87ed0*/  LDL.LU R116, [R1+0x3214] ;  /* 0x0032140001747983 */ /* 0x000ee80000300800 */
[----:B------:R-:W3:Y:S04]  /*87ee0*/  LDL.LU R117, [R1+0x3210] ;  /* 0x0032100001757983 */ /* 0x000ee80000300800 */
[----:B------:R-:W3:Y:S04]  /*87ef0*/  LDL.LU R118, [R1+0x320c] ;  /* 0x00320c0001767983 */ /* 0x000ee80000300800 */
[----:B------:R-:W3:Y:S01]  /*87f00*/  LDL.LU R119, [R1+0x3208] ;  /* 0x0032080001777983 */ /* 0x000ee20000300800 */
        /* <DEDUP_REMOVED lines=11> */
[----:B-1----:R-:W-:Y:S01]  /*87fc0*/  HMMA.1688.F32.TF32 R100, R228, R94, R112 ;  /* 0x0000005ee464723c */ /* 0x002fe20000081070 */
[----:B------:R-:W4:-:S15]  /*87fd0*/  LDL.LU R112, [R1+0x150] ;  /* 0x0001500001707983 */ /* 0x000f1e0000300800 */
[----:B------:R-:W-:-:S07]  /*87fe0*/  NOP ;  /* 0x0000000000007918 */ /* 0x000fce0000000000 */
[----:B------:R-:W-:Y:S04]  /*87ff0*/  STL.64 [R1+0x1470], R100 ;  /* 0x0014706401007387 */ /* 0x000fe80000100a00 */
[----:B------:R3:W-:Y:S04]  /*88000*/  STL.64 [R1+0x1478], R102 ;  /* 0x0014786601007387 */ /* 0x0007e80000100a00 */
[----:B------:R-:W4:Y:S04]  /*88010*/  LDL.LU R113, [R1+0x154] ;  /* 0x0001540001717983 */ /* 0x000f280000300800 */
[----:B------:R-:W4:Y:S04]  /*88020*/  LDL.LU R114, [R1+0x158] ;  /* 0x0001580001727983 */ /* 0x000f280000300800 */
[----:B------:R-:W4:Y:S01]  /*88030*/  LDL.LU R115, [R1+0x15c] ;  /* 0x00015c0001737983 */ /* 0x000f220000300800 */
[----:B---3--:R-:W-:Y:S03]  /*88040*/  HMMA.1688.F32.TF32 R100, R228, R98, R116 ;  /* 0x00000062e464723c */ /* 0x008fe60000081074 */
[----:B------:R-:W3:-:S15]  /*88050*/  LDL.LU R228, [R1+0x170] ;  /* 0x0001700001e47983 */ /* 0x000ede0000300800 */
[----:B------:R-:W-:-:S05]  /*88060*/  NOP ;  /* 0x0000000000007918 */ /* 0x000fca0000000000 */
[----:B------:R-:W-:Y:S04]  /*88070*/  STL.64 [R1+0xd0], R100 ;  /* 0x0000d06401007387 */ /* 0x000fe80000100a00 */
[----:B------:R-:W-:Y:S04]  /*88080*/  STL.64 [R1+0xd8], R102 ;  /* 0x0000d86601007387 */ /* 0x000fe80000100a00 */
        /* <DEDUP_REMOVED lines=8> */
[----:B------:R1:W-:Y:S01]  /*88110*/  STL.64 [R1+0x1468], R166 ;  /* 0x001468a601007387 */ /* 0x0003e20000100a00 */
[C---:B--2---:R-:W-:Y:S03]  /*88120*/  HMMA.1688.F32.TF32 R132, R232.reuse, R198, R132 ;  /* 0x000000c6e884723c */ /* 0x044fe60000081084 */
[----:B------:R-:W-:Y:S04]  /*88130*/  LDS R100, [R92+UR7+0x47080] ;  /* 0x047080075c647984 */ /* 0x000fe80008000800 */
[----:B------:R-:W-:Y:S04]  /*88140*/  LDS R102, [R92+UR7+0x47880] ;  /* 0x047880075c667984 */ /* 0x000fe80008000800 */
[----:B------:R-:W-:Y:S04]  /*88150*/  LDS R101, [R93+UR7+0x47080] ;  /* 0x047080075d657984 */ /* 0x000fe80008000800 */
[----:B------:R-:W2:Y:S04]  /*88160*/  LDS R103, [R93+UR7+0x47880] ;  /* 0x047880075d677984 */ /* 0x000ea80008000800 */
        /* <DEDUP_REMOVED lines=46> */
[C---:B---3--:R-:W-:Y:S06]  /*88450*/  HMMA.1688.F32.TF32 R228, R232.reuse, R226, R228 ;  /* 0x000000e2e8e4723c */ /* 0x048fec00000810e4 */
[----:B----4-:R-:W-:-:S15]  /*88460*/  HMMA.1688.F32.TF32 R116, R232, R90, R116 ;  /* 0x0000005ae874723c */ /* 0x010fde0000081074 */
[----:B------:R-:W-:-:S02]  /*88470*/  NOP ;  /* 0x0000000000007918 */ /* 0x000fc40000000000 */
[----:B------:R-:W-:Y:S04]  /*88480*/  STL.64 [R1+0x13a0], R228 ;  /* 0x0013a0e401007387 */ /* 0x000fe80000100a00 */
[----:B------:R1:W-:Y:S04]  /*88490*/  STL.64 [R1+0x13a8], R230 ;  /* 0x0013a8e601007387 */ /* 0x0003e80000100a00 */
[----:B------:R-:W-:Y:S04]  /*884a0*/  STL.64 [R1+0x1390], R116 ;  /* 0x0013907401007387 */ /* 0x000fe80000100a00 */
[----:B------:R3:W-:Y:S01]  /*884b0*/  STL.64 [R1+0x1398], R118 ;  /* 0x0013987601007387 */ /* 0x0007e20000100a00 */
[C---:B-1----:R-:W-:Y:S06]  /*884c0*/  HMMA.1688.F32.TF32 R228, R232.reuse, R86, R112 ;  /* 0x00000056e8e4723c */ /* 0x042fec0000081070 */
[C---:B---3--:R-:W-:Y:S06]  /*884d0*/  HMMA.1688.F32.TF32 R116, R232.reuse, R26, R108 ;  /* 0x0000001ae874723c */ /* 0x048fec000008106c */
        /* <DEDUP_REMOVED lines=12> */
[----:B------:R-:W-:Y:S01]  /*885a0*/  STL.64 [R1+0x1348], R106 ;  /* 0x0013486a01007387 */ /* 0x000fe20000100a00 */
[C---:B-1----:R-:W-:Y:S06]  /*885b0*/  HMMA.1688.F32.TF32 R112, R232.reuse, R42, R248 ;  /* 0x0000002ae870723c */ /* 0x042fec00000810f8 */
[----:B---3--:R-:W-:-:S15]  /*885c0*/  HMMA.1688.F32.TF32 R108, R232, R46, R236 ;  /* 0x0000002ee86c723c */ /* 0x008fde00000810ec */
[----:B------:R-:W-:-:S02]  /*885d0*/  NOP ;  /* 0x0000000000007918 */ /* 0x000fc40000000000 */
[----:B------:R-:W-:Y:S04]  /*885e0*/  STL.64 [R1+0x1330], R112 ;  /* 0x0013307001007387 */ /* 0x000fe80000100a00 */
[----:B------:R-:W-:Y:S04]  /*885f0*/  STL.64 [R1+0x1338], R114 ;  /* 0x0013387201007387 */ /* 0x000fe80000100a00 */
[----:B------:R-:W-:Y:S04]  /*88600*/  STL.64 [R1+0x1320], R108 ;  /* 0x0013206c01007387 */ /* 0x000fe80000100a00 */
[----:B------:R2:W-:Y:S02]  /*88610*/  STL.64 [R1+0x1328], R110 ;  /* 0x0013286e01007387 */ /* 0x0005e40000100a00 */
[C---:B--2---:R-:W-:Y:S06]  /*88620*/  HMMA.1688.F32.TF32 R108, R232.reuse, R58, R128 ;  /* 0x0000003ae86c723c */ /* 0x044fec0000081080 */
[C---:B------:R-:W-:Y:S06]  /*88630*/  HMMA.1688.F32.TF32 R104, R232.reuse, R50, R120 ;  /* 0x00000032e868723c */ /* 0x040fec0000081078 */
[----:B------:R-:W-:-:S15]  /*88640*/  HMMA.1688.F32.TF32 R112, R232, R54, R124 ;  /* 0x00000036e870723c */ /* 0x000fde000008107c */
[----:B------:R-:W-:-:S02]  /*88650*/  NOP ;  /* 0x0000000000007918 */ /* 0x000fc40000000000 */
[----:B------:R-:W-:Y:S04]  /*88660*/  STL.64 [R1+0x1310], R104 ;  /* 0x0013106801007387 */ /* 0x000fe80000100a00 */
[----:B------:R1:W-:Y:S02]  /*88670*/  STL.64 [R1+0x1318], R106 ;  /* 0x0013186a01007387 */ /* 0x0003e40000100a00 */
[C---:B-1----:R-:W-:Y:S02]  /*88680*/  HMMA.1688.F32.TF32 R104, R232.reuse, R62, R132 ;  /* 0x0000003ee868723c */ /* 0x042fe40000081084 */
[----:B------:R-:W-:Y:S04]  /*88690*/  STL.64 [R1+0x1300], R112 ;  /* 0x0013007001007387 */ /* 0x000fe80000100a00 */
[----:B------:R1:W-:Y:S04]  /*886a0*/  STL.64 [R1+0x1308], R114 ;  /* 0x0013087201007387 */ /* 0x0003e80000100a00 */
[----:B------:R-:W-:Y:S04]  /*886b0*/  STL.64 [R1+0x12f0], R108 ;  /* 0x0012f06c01007387 */ /* 0x000fe80000100a00 */
[----:B------:R2:W-:Y:S01]  /*886c0*/  STL.64 [R1+0x12f8], R110 ;  /* 0x0012f86e01007387 */ /* 0x0005e20000100a00 */
[C---:B-1----:R-:W-:Y:S06]  /*886d0*/  HMMA.1688.F32.TF32 R112, R232.reuse, R66, R136 ;  /* 0x00000042e870723c */ /* 0x042fec0000081088 */
[C---:B--2---:R-:W-:Y:S02]  /*886e0*/  HMMA.1688.F32.TF32 R108, R232.reuse, R70, R140 ;  /* 0x00000046e86c723c */ /* 0x044fe4000008108c */
[----:B------:R-:W-:Y:S04]  /*886f0*/  STL.64 [R1+0x12e0], R104 ;  /* 0x0012e06801007387 */ /* 0x000fe80000100a00 */
[----:B------:R1:W-:Y:S02]  /*88700*/  STL.64 [R1+0x12e8], R106 ;  /* 0x0012e86a01007387 */ /* 0x0003e40000100a00 */
[C---:B-1----:R-:W-:Y:S09]  /*88710*/  HMMA.1688.F32.TF32 R104, R232.reuse, R74, R144 ;  /* 0x0000004ae868723c */ /* 0x042ff20000081090 */
[----:B------:R-:W-:Y:S04]  /*88720*/  STL.64 [R1+0x12d0], R112 ;  /* 0x0012d07001007387 */ /* 0x000fe80000100a00 */
[----:B------:R1:W-:Y:S04]  /*88730*/  STL.64 [R1+0x12d8], R114 ;  /* 0x0012d87201007387 */ /* 0x0003e80000100a00 */
[----:B------:R-:W-:Y:S04]  /*88740*/  STL.64 [R1+0x12c0], R108 ;  /* 0x0012c06c01007387 */ /* 0x000fe80000100a00 */
[----:B------:R2:W-:Y:S01]  /*88750*/  STL.64 [R1+0x12c8], R110 ;  /* 0x0012c86e01007387 */ /* 0x0005e20000100a00 */
[C---:B-1----:R-:W-:Y:S06]  /*88760*/  HMMA.1688.F32.TF32 R112, R232.reuse, R78, R148 ;  /* 0x0000004ee870723c */ /* 0x042fec0000081094 */
[C---:B--2---:R-:W-:Y:S01]  /*88770*/  HMMA.1688.F32.TF32 R108, R232.reuse, R82, R152 ;  /* 0x00000052e86c723c */ /* 0x044fe20000081098 */
[----:B------:R-:W-:Y:S04]  /*88780*/  STL.64 [R1+0x12b0], R104 ;  /* 0x0012b06801007387 */ /* 0x000fe80000100a00 */
[----:B------:R1:W-:Y:S02]  /*88790*/  STL.64 [R1+0x12b8], R106 ;  /* 0x0012b86a01007387 */ /* 0x0003e40000100a00 */
[C---:B-1----:R-:W-:Y:S10]  /*887a0*/  HMMA.1688.F32.TF32 R104, R232.reuse, R94, R156 ;  /* 0x0000005ee868723c */ /* 0x042ff4000008109c */
[----:B------:R-:W-:Y:S04]  /*887b0*/  STL.64 [R1+0x12a0], R112 ;  /* 0x0012a07001007387 */ /* 0x000fe80000100a00 */
[----:B------:R1:W-:Y:S04]  /*887c0*/  STL.64 [R1+0x12a8], R114 ;  /* 0x0012a87201007387 */ /* 0x0003e80000100a00 */
[----:B------:R-:W-:Y:S04]  /*887d0*/  STL.64 [R1+0x1290], R108 ;  /* 0x0012906c01007387 */ /* 0x000fe80000100a00 */
[----:B------:R2:W-:Y:S01]  /*887e0*/  STL.64 [R1+0x1298], R110 ;  /* 0x0012986e01007387 */ /* 0x0005e20000100a00 */
[----:B-1----:R-:W-:Y:S06]  /*887f0*/  HMMA.1688.F32.TF32 R112, R232, R98, R160 ;  /* 0x00000062e870723c */ /* 0x002fec00000810a0 */
[----:B--2---:R-:W-:Y:S01]  /*88800*/  HMMA.1688.F32.TF32 R108, R100, R22, R164 ;  /* 0x00000016646c723c */ /* 0x004fe200000810a4 */
[----:B------:R-:W-:-:S02]  /*88810*/  IMAD.MOV.U32 R236, RZ, RZ, R185 ;  /* 0x000000ffffec7224 */ /* 0x000fc400078e00b9 */
[----:B------:R-:W-:Y:S02]  /*88820*/  IMAD.MOV.U32 R237, RZ, RZ, R186 ;  /* 0x000000ffffed7224 */ /* 0x000fe400078e00ba */
[----:B------:R-:W-:Y:S01]  /*88830*/  IMAD.MOV.U32 R238, RZ, RZ, R191 ;  /* 0x000000ffffee7224 */ /* 0x000fe200078e00bf */
[----:B------:R-:W-:Y:S01]  /*88840*/  MOV R239, R187 ;  /* 0x000000bb00ef7202 */ /* 0x000fe20000000f00 */
[----:B------:R-:W-:Y:S02]  /*88850*/  IMAD.MOV.U32 R244, RZ, RZ, R190 ;  /* 0x000000fffff47224 */ /* 0x000fe400078e00be */
[----:B------:R-:W-:Y:S02]  /*88860*/  IMAD.MOV.U32 R245, RZ, RZ, R184 ;  /* 0x000000fffff57224 */ /* 0x000fe400078e00b8 */
[----:B------:R-:W-:Y:S01]  /*88870*/  IMAD.MOV.U32 R246, RZ, RZ, R188 ;  /* 0x000000fffff67224 */ /* 0x000fe200078e00bc */
[----:B------:R-:W-:Y:S04]  /*88880*/  STL.64 [R1+0x1280], R104 ;  /* 0x0012806801007387 */ /* 0x000fe80000100a00 */
[----:B------:R1:W-:Y:S01]  /*88890*/  STL.64 [R1+0x1288], R106 ;  /* 0x0012886a01007387 */ /* 0x0003e20000100a00 */
[----:B------:R-:W-:-:S03]  /*888a0*/  IMAD.MOV.U32 R247, RZ, RZ, R189 ;  /* 0x000000fffff77224 */ /* 0x000fc600078e00bd */
[----:B------:R-:W-:Y:S04]  /*888b0*/  LDS R160, [R2+UR7+0x47100] ;  /* 0x0471000702a07984 */ /* 0x000fe80008000800 */
[----:B------:R-:W-:Y:S04]  /*888c0*/  LDS R162, [R2+UR7+0x47900] ;  /* 0x0479000702a27984 */ /* 0x000fe80008000800 */
[----:B------:R-:W-:Y:S04]  /*888d0*/  LDS R161, [R6+UR7+0x47100] ;  /* 0x0471000706a17984 */ /* 0x000fe80008000800 */
[----:B------:R-:W2:Y:S01]  /*888e0*/  LDS R163, [R6+UR7+0x47900] ;  /* 0x0479000706a37984 */ /* 0x000ea20008000800 */
[C---:B-1----:R-:W-:Y:S03]  /*888f0*/  HMMA.1688.F32.TF32 R104, R100.reuse, R18, R168 ;  /* 0x000000126468723c */ /* 0x042fe600000810a8 */
[----:B------:R-:W-:Y:S04]  /*88900*/  STL.64 [R1+0xc0], R112 ;  /* 0x0000c07001007387 */ /* 0x000fe80000100a00 */
[----:B------:R1:W-:Y:S04]  /*88910*/  STL.64 [R1+0xc8], R114 ;  /* 0x0000c87201007387 */ /* 0x0003e80000100a00 */
[----:B------:R-:W-:Y:S04]  /*88920*/  STL.64 [R1+0xb0], R108 ;  /* 0x0000b06c01007387 */ /* 0x000fe80000100a00 */
[----:B------:R3:W-:Y:S01]  /*88930*/  STL.64 [R1+0xb8], R110 ;  /* 0x0000b86e01007387 */ /* 0x0007e20000100a00 */
[C---:B-1----:R-:W-:Y:S06]  /*88940*/  HMMA.1688.F32.TF32 R112, R100.reuse, R14, R172 ;  /* 0x0000000e6470723c */ /* 0x042fec00000810ac */
[C---:B---3--:R-:W-:Y:S01]  /*88950*/  HMMA.1688.F32.TF32 R108, R100.reuse, R10, R176 ;  /* 0x0000000a646c723c */ /* 0x048fe200000810b0 */
[----:B------:R-:W-:Y:S04]  /*88960*/  STL.64 [R1+0xa0], R104 ;  /* 0x0000a06801007387 */ /* 0x000fe80000100a00 */
[----:B------:R1:W-:Y:S02]  /*88970*/  STL.64 [R1+0xa8], R106 ;  /* 0x0000a86a01007387 */ /* 0x0003e40000100a00 */
[----:B-1----:R-:W-:Y:S10]  /*88980*/  HMMA.1688.F32.TF32 R104, R100, R214, R180 ;  /* 0x000000d66468723c */ /* 0x002ff400000810b4 */
[----:B------:R-:W-:Y:S04]  /*88990*/  STL.64 [R1+0x90], R112 ;  /* 0x0000907001007387 */ /* 0x000fe80000100a00 */
[----:B------:R-:W-:Y:S04]  /*889a0*/  STL.64 [R1+0x98], R114 ;  /* 0x0000987201007387 */ /* 0x000fe80000100a00 */
[----:B------:R-:W-:Y:S04]  /*889b0*/  STL.64 [R1+0x80], R108 ;  /* 0x0000806c01007387 */ /* 0x000fe80000100a00 */
[----:B------:R-:W-:Y:S04]  /*889c0*/  STL.64 [R1+0x88], R110 ;  /* 0x0000886e01007387 */ /* 0x000fe80000100a00 */
[----:B------:R-:W3:Y:S04]  /*889d0*/  LDL.LU R185, [R1+0x3144] ;  /* 0x0031440001b97983 */ /* 0x000ee80000300800 */
[----:B------:R1:W-:Y:S04]  /*889e0*/  STL.64 [R1+0x70], R104 ;  /* 0x0000706801007387 */ /* 0x0003e80000100a00 */
[----:B------:R4:W-:Y:S04]  /*889f0*/  STL.64 [R1+0x78], R106 ;  /* 0x0000786a01007387 */ /* 0x0009e80000100a00 */
[----:B------:R-:W2:Y:S04]  /*88a00*/  LDL.LU R186, [R1+0x3140] ;  /* 0x0031400001ba7983 */ /* 0x000ea80000300800 */
[----:B------:R-:W4:Y:S04]  /*88a10*/  LDL.LU R191, [R1+0x313c] ;  /* 0x00313c0001bf7983 */ /* 0x000f280000300800 */
[----:B------:R-:W2:Y:S04]  /*88a20*/  LDL.LU R187, [R1+0x3138] ;  /* 0x0031380001bb7983 */ /* 0x000ea80000300800 */
[----:B------:R-:W2:Y:S04]  /*88a30*/  LDL.LU R190, [R1+0x3134] ;  /* 0x0031340001be7983 */ /* 0x000ea80000300800 */
[----:B------:R-:W2:Y:S04]  /*88a40*/  LDL.LU R184, [R1+0x3130] ;  /* 0x0031300001b87983 */ /* 0x000ea80000300800 */
[----:B------:R-:W1:Y:S04]  /*88a50*/  LDL.LU R188, [R1+0x312c] ;  /* 0x00312c0001bc7983 */ /* 0x000e680000300800 */
[----:B------:R-:W2:Y:S01]  /*88a60*/  LDL.LU R189, [R1+0x3128] ;  /* 0x0031280001bd7983 */ /* 0x000ea20000300800 */
[----:B---3--:R-:W-:Y:S01]  /*88a70*/  IMAD.MOV.U32 R243, RZ, RZ, R185 ;  /* 0x000000fffff37224 */ /* 0x008fe200078e00b9 */
[----:B----4-:R-:W-:Y:S01]  /*88a80*/  MOV R240, R191 ;  /* 0x000000bf00f07202 */ /* 0x010fe20000000f00 */
[----:B--2---:R-:W-:Y:S01]  /*88a90*/  IMAD.MOV.U32 R241, RZ, RZ, R187 ;  /* 0x000000fffff17224 */ /* 0x004fe200078e00bb */
[----:B------:R-:W2:Y:S04]  /*88aa0*/  LDL.LU R191, [R1+0x3124] ;  /* 0x0031240001bf7983 */ /* 0x000ea80000300800 */
[----:B------:R-:W3:Y:S01]  /*88ab0*/  LDL.LU R187, [R1+0x3120] ;  /* 0x0031200001bb7983 */ /* 0x000ee20000300800 */
[----:B------:R-:W-:-:S02]  /*88ac0*/  IMAD.MOV.U32 R242, RZ, RZ, R186 ;  /* 0x000000fffff27224 */ /* 0x000fc400078e00ba */
[----:B-1----:R-:W-:Y:S01]  /*88ad0*/  IMAD.MOV.U32 R104, RZ, RZ, R188 ;  /* 0x000000ffff687224 */ /* 0x002fe200078e00bc */
[----:B------:R-:W4:Y:S04]  /*88ae0*/  LDL.LU R186, [R1+0x311c] ;  /* 0x00311c0001ba7983 */ /* 0x000f280000300800 */
[----:B------:R-:W2:Y:S04]  /*88af0*/  LDL.LU R185, [R1+0x3118] ;  /* 0x0031180001b97983 */ /* 0x000ea80000300800 */
[----:B------:R-:W3:Y:S01]  /*88b00*/  LDL.LU R188, [R1+0x3114] ;  /* 0x0031140001bc7983 */ /* 0x000ee20000300800 */
[----:B------:R-:W-:Y:S01]  /*88b10*/  MOV R105, R189 ;  /* 0x000000bd00697202 */ /* 0x000fe20000000f00 */
[----:B------:R-:W-:-:S02]  /*88b20*/  IMAD.MOV.U32 R106, RZ, RZ, R184 ;  /* 0x000000ffff6a7224 */ /* 0x000fc400078e00b8 */
[----:B------:R-:W4:Y:S04]  /*88b30*/  LDL.LU R189, [R1+0x3110] ;  /* 0x0031100001bd7983 */ /* 0x000f280000300800 */
[----:B------:R-:W2:Y:S01]  /*88b40*/  LDL.LU R184, [R1+0x310c] ;  /* 0x00310c0001b87983 */ /* 0x000ea20000300800 */
[----:B------:R-:W-:-:S03]  /*88b50*/  IMAD.MOV.U32 R107, RZ, RZ, R190 ;  /* 0x000000ffff6b7224 */ /* 0x000fc600078e00be */
[----:B------:R-:W4:Y:S04]  /*88b60*/  LDL.LU R190, [R1+0x3108] ;  /* 0x0031080001be7983 */ /* 0x000f280000300800 */
[----:B------:R-:W4:Y:S04]  /*88b70*/  LDL.LU R112, [R1+0x690] ;  /* 0x0006900001707983 */ /* 0x000f280000300800 */
[----:B------:R-:W4:Y:S04]  /*88b80*/  LDL.LU R113, [R1+0x694] ;  /* 0x0006940001717983 */ /* 0x000f280000300800 */
[----:B------:R-:W4:Y:S04]  /*88b90*/  LDL.LU R114, [R1+0x698] ;  /* 0x0006980001727983 */ /* 0x000f280000300800 */
[----:B------:R-:W4:Y:S01]  /*88ba0*/  LDL.LU R115, [R1+0x69c] ;  /* 0x00069c0001737983 */ /* 0x000f220000300800 */
[----:B---3--:R-:W-:-:S02]  /*88bb0*/  IMAD.MOV.U32 R119, RZ, RZ, R188 ;  /* 0x000000ffff777224 */ /* 0x008fc400078e00bc */
[----:B--2---:R-:W-:Y:S01]  /*88bc0*/  IMAD.MOV.U32 R116, RZ, RZ, R184 ;  /* 0x000000ffff747224 */ /* 0x004fe200078e00b8 */
[----:B----4-:R-:W-:Y:S01]  /*88bd0*/  MOV R118, R189 ;  /* 0x000000bd00767202 */ /* 0x010fe20000000f00 */
        /* <DEDUP_REMOVED lines=37> */
[----:B--2---:R-:W-:Y:S01]  /*88e30*/  MOV R127, R184 ;  /* 0x000000b8007f7202 */ /* 0x004fe20000000f00 */
[----:B---3--:R-:W-:Y:S02]  /*88e40*/  IMAD.MOV.U32 R126, RZ, RZ, R190 ;  /* 0x000000ffff7e7224 */ /* 0x008fe400078e00be */
[----:B----4-:R-:W-:Y:S02]  /*88e50*/  IMAD.MOV.U32 R125, RZ, RZ, R189 ;  /* 0x000000ffff7d7224 */ /* 0x010fe400078e00bd */
[----:B------:R-:W-:-:S02]  /*88e60*/  IMAD.MOV.U32 R124, RZ, RZ, R188 ;  /* 0x000000ffff7c7224 */ /* 0x000fc400078e00bc */
        /* <DEDUP_REMOVED lines=25> */
[C---:B---3--:R-:W-:Y:S06]  /*89000*/  HMMA.1688.F32.TF32 R232, R100.reuse, R210, R184 ;  /* 0x000000d264e8723c */ /* 0x048fec00000810b8 */
[----:B--2---:R-:W-:-:S15]  /*89010*/  HMMA.1688.F32.TF32 R228, R100, R206, R188 ;  /* 0x000000ce64e4723c */ /* 0x004fde00000810bc */
[----:B------:R-:W-:-:S02]  /*89020*/  NOP ;  /* 0x0000000000007918 */ /* 0x000fc40000000000 */
        /* <DEDUP_REMOVED lines=32> */
[C---:B--2---:R-:W-:Y:S11]  /*89230*/  HMMA.1688.F32.TF32 R104, R100.reuse, R54, R236 ;  /* 0x000000366468723c */ /* 0x044ff600000810ec */
        /* <DEDUP_REMOVED lines=108> */
[C---:B------:R-:W-:Y:S11]  /*89900*/  HMMA.1688.F32.TF32 R172, R100.reuse, R66, R188 ;  /* 0x0000004264ac723c */ /* 0x040ff600000810bc */
[----:B------:R-:W-:Y:S04]  /*89910*/  STL.64 [R1+0x11a0], R168 ;  /* 0x0011a0a801007387 */ /* 0x000fe80000100a00 */
[----:B------:R1:W-:Y:S02]  /*89920*/  STL.64 [R1+0x11a8], R170 ;  /* 0x0011a8aa01007387 */ /* 0x0003e40000100a00 */
[C---:B-1----:R-:W-:Y:S02]  /*89930*/  HMMA.1688.F32.TF32 R168, R100.reuse, R70, R232 ;  /* 0x0000004664a8723c */ /* 0x042fe400000810e8 */
[----:B------:R-:W-:Y:S04]  /*89940*/  STL.64 [R1+0x1190], R176 ;  /* 0x001190b001007387 */ /* 0x000fe80000100a00 */
[----:B------:R1:W-:Y:S04]  /*89950*/  STL.64 [R1+0x1198], R178 ;  /* 0x001198b201007387 */ /* 0x0003e80000100a00 */
[----:B------:R-:W-:Y:S04]  /*89960*/  STL.64 [R1+0x1180], R172 ;  /* 0x001180ac01007387 */ /* 0x000fe80000100a00 */
[----:B------:R2:W-:Y:S01]  /*89970*/  STL.64 [R1+0x1188], R174 ;  /* 0x001188ae01007387 */ /* 0x0005e20000100a00 */
[C---:B------:R-:W-:Y:S06]  /*89980*/  HMMA.1688.F32.TF32 R156, R100.reuse, R94, R156 ;  /* 0x0000005e649c723c */ /* 0x040fec000008109c */
[C---:B-1----:R-:W-:Y:S06]  /*89990*/  HMMA.1688.F32.TF32 R176, R100.reuse, R74, R184 ;  /* 0x0000004a64b0723c */ /* 0x042fec00000810b8 */
[----:B--2---:R-:W-:Y:S06]  /*899a0*/  HMMA.1688.F32.TF32 R172, R100, R78, R180 ;  /* 0x0000004e64ac723c */ /* 0x004fec00000810b4 */
        /* <DEDUP_REMOVED lines=8> */
[----:B------:R1:W-:Y:S01]  /*89a30*/  STL.64 [R1+0x1178], R170 ;  /* 0x001178aa01007387 */ /* 0x0003e20000100a00 */
[----:B----4-:R-:W-:Y:S03]  /*89a40*/  HMMA.1688.F32.TF32 R104, R160, R222, R104 ;  /* 0x000000dea068723c */ /* 0x010fe60000081068 */
[----:B------:R-:W-:Y:S04]  /*89a50*/  LDS R180, [R92+UR7+0x47100] ;  /* 0x047100075cb47984 */ /* 0x000fe80008000800 */
[----:B------:R-:W-:Y:S04]  /*89a60*/  LDS R182, [R92+UR7+0x47900] ;  /* 0x047900075cb67984 */ /* 0x000fe80008000800 */
[----:B------:R-:W-:Y:S04]  /*89a70*/  LDS R181, [R93+UR7+0x47100] ;  /* 0x047100075db57984 */ /* 0x000fe80008000800 */
[----:B------:R-:W2:Y:S01]  /*89a80*/  LDS R183, [R93+UR7+0x47900] ;  /* 0x047900075db77984 */ /* 0x000ea20008000800 */
[C---:B-1----:R-:W-:Y:S06]  /*89a90*/  HMMA.1688.F32.TF32 R168, R100.reuse, R82, R164 ;  /* 0x0000005264a8723c */ /* 0x042fec00000810a4 */
[----:B------:R-:W-:Y:S06]  /*89aa0*/  HMMA.1688.F32.TF32 R164, R100, R98, R152 ;  /* 0x0000006264a4723c */ /* 0x000fec0000081098 */
        /* <DEDUP_REMOVED lines=40> */
[C---:B---3--:R-:W-:Y:S02]  /*89d30*/  HMMA.1688.F32.TF32 R104, R160.reuse, R86, R248 ;  /* 0x00000056a068723c */ /* 0x048fe400000810f8 */
[----:B------:R-:W-:Y:S04]  /*89d40*/  STL.64 [R1+0x6a0], R100 ;  /* 0x0006a06401007387 */ /* 0x000fe80000100a00 */
[----:B------:R1:W-:Y:S02]  /*89d50*/  STL.64 [R1+0x6a8], R102 ;  /* 0x0006a86601007387 */ /* 0x0003e40000100a00 */
[C---:B-1----:R-:W-:Y:S09]  /*89d60*/  HMMA.1688.F32.TF32 R100, R160.reuse, R26, R236 ;  /* 0x0000001aa064723c */ /* 0x042ff200000810ec */
[----:B------:R1:W-:Y:S04]  /*89d70*/  STL.64 [R1+0x690], R108 ;  /* 0x0006906c01007387 */ /* 0x0003e80000100a00 */
[----:B------:R3:W-:Y:S04]  /*89d80*/  STL.64 [R1+0x698], R110 ;  /* 0x0006986e01007387 */ /* 0x0007e80000100a00 */
[----:B------:R-:W4:Y:S04]  /*89d90*/  LDL.LU R240, [R1+0x8d0] ;  /* 0x0008d00001f07983 */ /* 0x000f280000300800 */
[----:B------:R2:W-:Y:S04]  /*89da0*/  STL.64 [R1+0x680], R104 ;  /* 0x0006806801007387 */ /* 0x0005e80000100a00 */
[----:B------:R2:W-:Y:S04]  /*89db0*/  STL.64 [R1+0x688], R106 ;  /* 0x0006886a01007387 */ /* 0x0005e80000100a00 */
[----:B------:R-:W-:Y:S04]  /*89dc0*/  STL.64 [R1+0x670], R100 ;  /* 0x0006706401007387 */ /* 0x000fe80000100a00 */
[----:B------:R2:W-:Y:S04]  /*89dd0*/  STL.64 [R1+0x678], R102 ;  /* 0x0006786601007387 */ /* 0x0005e80000100a00 */
[----:B------:R-:W4:Y:S04]  /*89de0*/  LDL.LU R241, [R1+0x8d4] ;  /* 0x0008d40001f17983 */ /* 0x000f280000300800 */
[----:B------:R-:W4:Y:S04]  /*89df0*/  LDL.LU R242, [R1+0x8d8] ;  /* 0x0008d80001f27983 */ /* 0x000f280000300800 */
[----:B------:R-:W4:Y:S04]  /*89e00*/  LDL.LU R243, [R1+0x8dc] ;  /* 0x0008dc0001f37983 */ /* 0x000f280000300800 */
[----:B-1----:R-:W4:Y:S04]  /*89e10*/  LDL.LU R108, [R1+0x510] ;  /* 0x00051000016c7983 */ /* 0x002f280000300800 */
[----:B------:R-:W4:Y:S04]  /*89e20*/  LDL.LU R109, [R1+0x514] ;  /* 0x00051400016d7983 */ /* 0x000f280000300800 */
[----:B---3--:R-:W3:Y:S04]  /*89e30*/  LDL.LU R110, [R1+0x518] ;  /* 0x00051800016e7983 */ /* 0x008ee80000300800 */
        /* <DEDUP_REMOVED lines=81> */
[C---:B------:R-:W-:Y:S05]  /*8a350*/  HMMA.1688.F32.TF32 R152, R160.reuse, R46, R152 ;  /* 0x0000002ea098723c */ /* 0x040fea0000081098 */
        /* <DEDUP_REMOVED lines=11> */
[----:B------:R-:W-:Y:S01]  /*8a410*/  STL.64 [R1+0x618], R154 ;  /* 0x0006189a01007387 */ /* 0x000fe20000100a00 */
[C---:B------:R-:W-:Y:S08]  /*8a420*/  HMMA.1688.F32.TF32 R140, R160.reuse, R58, R140 ;  /* 0x0000003aa08c723c */ /* 0x040ff0000008108c */
        /* <DEDUP_REMOVED lines=13> */
[----:B------:R-:W-:Y:S04]  /*8a500*/  STL.64 [R1+0x5c8], R134 ;  /* 0x0005c88601007387 */ /* 0x000fe80000100a00 */
[----:B------:R-:W-:Y:S01]  /*8a510*/  STL.64 [R1+0x5a0], R128 ;  /* 0x0005a08001007387 */ /* 0x000fe20000100a00 */
[C---:B------:R-:W-:Y:S03]  /*8a520*/  HMMA.1688.F32.TF32 R120, R160.reuse, R78, R120 ;  /* 0x0000004ea078723c */ /* 0x040fe60000081078 */
[----:B------:R-:W-:Y:S03]  /*8a530*/  STL.64 [R1+0x5a8], R130 ;  /* 0x0005a88201007387 */ /* 0x000fe60000100a00 */
[----:B------:R-:W-:Y:S06]  /*8a540*/  HMMA.1688.F32.TF32 R116, R160, R82, R116 ;  /* 0x00000052a074723c */ /* 0x000fec0000081074 */
[C---:B--2---:R-:W-:Y:S06]  /*8a550*/  HMMA.1688.F32.TF32 R156, R180.reuse, R22, R104 ;  /* 0x00000016b49c723c */ /* 0x044fec0000081068 */
[C---:B------:R-:W-:Y:S06]  /*8a560*/  HMMA.1688.F32.TF32 R152, R180.reuse, R18, R240 ;  /* 0x00000012b498723c */ /* 0x040fec00000810f0 */
[C---:B------:R-:W-:Y:S06]  /*8a570*/  HMMA.1688.F32.TF32 R148, R180.reuse, R14, R244 ;  /* 0x0000000eb494723c */ /* 0x040fec00000810f4 */
[C---:B------:R-:W-:Y:S06]  /*8a580*/  HMMA.1688.F32.TF32 R144, R180.reuse, R10, R248 ;  /* 0x0000000ab490723c */ /* 0x040fec00000810f8 */
[----:B------:R-:W-:Y:S01]  /*8a590*/  HMMA.1688.F32.TF32 R140, R180, R214, R236 ;  /* 0x000000d6b48c723c */ /* 0x000fe200000810ec */
[----:B------:R-:W-:Y:S04]  /*8a5a0*/  LDS R125, [R6+UR7+0x47180] ;  /* 0x04718007067d7984 */ /* 0x000fe80008000800 */
[----:B------:R-:W-:Y:S04]  /*8a5b0*/  LDS R127, [R6+UR7+0x47980] ;  /* 0x04798007067f7984 */ /* 0x000fe80008000800 */
[----:B------:R-:W-:Y:S04]  /*8a5c0*/  LDS R124, [R2+UR7+0x47180] ;  /* 0x04718007027c7984 */ /* 0x000fe80008000800 */
[----:B------:R-:W1:Y:S04]  /*8a5d0*/  LDS R126, [R2+UR7+0x47980] ;  /* 0x04798007027e7984 */ /* 0x000e680008000800 */
[----:B------:R-:W-:Y:S04]  /*8a5e0*/  STL.64 [R1+0x590], R100 ;  /* 0x0005906401007387 */ /* 0x000fe80000100a00 */
[----:B------:R2:W-:Y:S02]  /*8a5f0*/  STL.64 [R1+0x598], R102 ;  /* 0x0005986601007387 */ /* 0x0005e40000100a00 */
[C---:B--2---:R-:W-:Y:S06]  /*8a600*/  HMMA.1688.F32.TF32 R100, R160.reuse, R94, R112 ;  /* 0x0000005ea064723c */ /* 0x044fec0000081070 */
[----:B------:R-:W-:Y:S01]  /*8a610*/  HMMA.1688.F32.TF32 R160, R160, R98, R108 ;  /* 0x00000062a0a0723c */ /* 0x000fe2000008106c */
[----:B------:R-:W-:Y:S04]  /*8a620*/  STL.64 [R1+0x580], R120 ;  /* 0x0005807801007387 */ /* 0x000fe80000100a00 */
[----:B------:R-:W-:Y:S04]  /*8a630*/  STL.64 [R1+0x588], R122 ;  /* 0x0005887a01007387 */ /* 0x000fe80000100a00 */
[----:B------:R2:W-:Y:S04]  /*8a640*/  STL.64 [R1+0x530], R116 ;  /* 0x0005307401007387 */ /* 0x0005e80000100a00 */
[----:B------:R3:W-:Y:S10]  /*8a650*/  STL.64 [R1+0x538], R118 ;  /* 0x0005387601007387 */ /* 0x0007f40000100a00 */
        /* <DEDUP_REMOVED lines=49> */
[----:B------:R-:W-:Y:S01]  /*8a970*/  STL.64 [R1+0x3028], R140 ;  /* 0x0030288c01007387 */ /* 0x000fe20000100a00 */
[C---:B----4-:R-:W-:Y:S06]  /*8a980*/  HMMA.1688.F32.TF32 R112, R180.reuse, R206, R112 ;  /* 0x000000ceb470723c */ /* 0x050fec0000081070 */
[C---:B--2---:R-:W-:Y:S06]  /*8a990*/  HMMA.1688.F32.TF32 R116, R180.reuse, R210, R116 ;  /* 0x000000d2b474723c */ /* 0x044fec0000081074 */
[C---:B---3--:R-:W-:Y:S06]  /*8a9a0*/  HMMA.1688.F32.TF32 R108, R180.reuse, R202, R108 ;  /* 0x000000cab46c723c */ /* 0x048fec000008106c */
[C---:B------:R-:W-:Y:S11]  /*8a9b0*/  HMMA.1688.F32.TF32 R104, R180.reuse, R198, R104 ;  /* 0x000000c6b468723c */ /* 0x040ff60000081068 */
        /* <DEDUP_REMOVED lines=9> */
[----:B------:R-:W-:Y:S04]  /*8aa50*/  STL [R1+0x3080], R7 ;  /* 0x0030800701007387 */ /* 0x000fe80000100800 */
        /* <DEDUP_REMOVED lines=8> */
[----:B--2---:R-:W-:Y:S06]  /*8aae0*/  HMMA.1688.F32.TF32 R4, R180, R222, R244 ;  /* 0x000000deb404723c */ /* 0x004fec00000810f4 */
[----:B------:R-:W-:Y:S04]  /*8aaf0*/  STL.64 [R1+0x30c0], R222 ;  /* 0x0030c0de01007387 */ /* 0x000fe80000100a00 */
[----:B------:R-:W-:-:S13]  /*8ab00*/  STL.64 [R1+0x30b8], R220 ;  /* 0x0030b8dc01007387 */ /* 0x000fda0000100a00 */
[----:B------:R-:W-:Y:S04]  /*8ab10*/  STL.64 [R1+0x4f0], R4 ;  /* 0x0004f00401007387 */ /* 0x000fe80000100a00 */
[----:B------:R2:W-:Y:S02]  /*8ab20*/  STL.64 [R1+0x4f8], R6 ;  /* 0x0004f80601007387 */ /* 0x0005e40000100a00 */
[----:B--2---:R-:W-:Y:S06]  /*8ab30*/  HMMA.1688.F32.TF32 R4, R180, R226, R248 ;  /* 0x000000e2b404723c */ /* 0x004fec00000810f8 */
[----:B------:R-:W-:Y:S04]  /*8ab40*/  STL.64 [R1+0x30b0], R226 ;  /* 0x0030b0e201007387 */ /* 0x000fe80000100a00 */
[----:B------:R-:W-:-:S13]  /*8ab50*/  STL.64 [R1+0x30a8], R224 ;  /* 0x0030a8e001007387 */ /* 0x000fda0000100a00 */
[----:B------:R-:W-:Y:S04]  /*8ab60*/  STL.64 [R1+0x10b0], R4 ;  /* 0x0010b00401007387 */ /* 0x000fe80000100a00 */
[----:B------:R2:W-:Y:S02]  /*8ab70*/  STL.64 [R1+0x10b8], R6 ;  /* 0x0010b80601007387 */ /* 0x0005e40000100a00 */
[----:B--2---:R-:W-:Y:S02]  /*8ab80*/  HMMA.1688.F32.TF32 R4, R180, R90, R236 ;  /* 0x0000005ab404723c */ /* 0x004fe400000810ec */
[----:B------:R-:W2:-:S15]  /*8ab90*/  LDL.LU R236, [R1+0xcc0] ;  /* 0x000cc00001ec7983 */ /* 0x000e9e0000300800 */
[----:B------:R-:W-:-:S06]  /*8aba0*/  NOP ;  /* 0x0000000000007918 */ /* 0x000fcc0000000000 */
        /* <DEDUP_REMOVED lines=110> */
[----:B------:R3:W-:Y:S02]  /*8b290*/  STL.64 [R1+0x3098], R88 ;  /* 0x0030985801007387 */ /* 0x0007e40000100a00 */
[C---:B---3--:R-:W-:Y:S06]  /*8b2a0*/  HMMA.1688.F32.TF32 R88, R180.reuse, R86, R4 ;  /* 0x00000056b458723c */ /* 0x048fec0000081004 */
[C---:B--2---:R-:W-:Y:S06]  /*8b2b0*/  HMMA.1688.F32.TF32 R4, R180.reuse, R26, R104 ;  /* 0x0000001ab404723c */ /* 0x044fec0000081068 */
[C---:B------:R-:W-:Y:S11]  /*8b2c0*/  HMMA.1688.F32.TF32 R100, R180.reuse, R30, R108 ;  /* 0x0000001eb464723c */ /* 0x040ff6000008106c */
[----:B------:R-:W-:Y:S04]  /*8b2d0*/  STL.64 [R1+0x10a0], R88 ;  /* 0x0010a05801007387 */ /* 0x000fe80000100a00 */
[----:B------:R2:W-:Y:S04]  /*8b2e0*/  STL.64 [R1+0x10a8], R90 ;  /* 0x0010a85a01007387 */ /* 0x0005e80000100a00 */
[----:B------:R-:W-:Y:S04]  /*8b2f0*/  STL.64 [R1+0x1090], R4 ;  /* 0x0010900401007387 */ /* 0x000fe80000100a00 */
[----:B------:R4:W-:Y:S01]  /*8b300*/  STL.64 [R1+0x1098], R6 ;  /* 0x0010980601007387 */ /* 0x0009e20000100a00 */
[C---:B--2---:R-:W-:Y:S06]  /*8b310*/  HMMA.1688.F32.TF32 R88, R180.reuse, R34, R112 ;  /* 0x00000022b458723c */ /* 0x044fec0000081070 */
[C---:B----4-:R-:W-:Y:S01]  /*8b320*/  HMMA.1688.F32.TF32 R4, R180.reuse, R38, R116 ;  /* 0x00000026b404723c */ /* 0x050fe20000081074 */
[----:B------:R-:W-:Y:S04]  /*8b330*/  STL.64 [R1+0x1080], R100 ;  /* 0x0010806401007387 */ /* 0x000fe80000100a00 */
[----:B------:R2:W-:Y:S02]  /*8b340*/  STL.64 [R1+0x1088], R102 ;  /* 0x0010886601007387 */ /* 0x0005e40000100a00 */
[C---:B--2---:R-:W-:Y:S10]  /*8b350*/  HMMA.1688.F32.TF32 R100, R180.reuse, R42, R140 ;  /* 0x0000002ab464723c */ /* 0x044ff4000008108c */
[----:B------:R-:W-:Y:S04]  /*8b360*/  STL.64 [R1+0x1070], R88 ;  /* 0x0010705801007387 */ /* 0x000fe80000100a00 */
[----:B------:R2:W-:Y:S04]  /*8b370*/  STL.64 [R1+0x1078], R90 ;  /* 0x0010785a01007387 */ /* 0x0005e80000100a00 */
[----:B------:R-:W-:Y:S04]  /*8b380*/  STL.64 [R1+0x480], R4 ;  /* 0x0004800401007387 */ /* 0x000fe80000100a00 */
[----:B------:R3:W-:Y:S01]  /*8b390*/  STL.64 [R1+0x488], R6 ;  /* 0x0004880601007387 */ /* 0x0007e20000100a00 */
[C---:B--2---:R-:W-:Y:S06]  /*8b3a0*/  HMMA.1688.F32.TF32 R88, R180.reuse, R46, R144 ;  /* 0x0000002eb458723c */ /* 0x044fec0000081090 */
[C---:B---3--:R-:W-:Y:S01]  /*8b3b0*/  HMMA.1688.F32.TF32 R4, R180.reuse, R50, R148 ;  /* 0x00000032b404723c */ /* 0x048fe20000081094 */
        /* <DEDUP_REMOVED lines=26> */
[----:B---3--:R-:W-:Y:S01]  /*8b560*/  HMMA.1688.F32.TF32 R4, R180, R94, R188 ;  /* 0x0000005eb404723c */ /* 0x008fe200000810bc */
[----:B------:R-:W-:Y:S04]  /*8b570*/  STL.64 [R1+0x1060], R100 ;  /* 0x0010606401007387 */ /* 0x000fe80000100a00 */
[----:B------:R1:W-:Y:S02]  /*8b580*/  STL.64 [R1+0x1068], R102 ;  /* 0x0010686601007387 */ /* 0x0003e40000100a00 */
[C---:B-1----:R-:W-:Y:S10]  /*8b590*/  HMMA.1688.F32.TF32 R100, R124.reuse, R22, R232 ;  /* 0x000000167c64723c */ /* 0x042ff400000810e8 */
        /* <DEDUP_REMOVED lines=25> */
[----:B------:R-:W-:Y:S04]  /*8b730*/  STL.64 [R1+0xfd8], R102 ;  /* 0x000fd86601007387 */ /* 0x000fe80000100a00 */
[----:B------:R-:W2:Y:S08]  /*8b740*/  LDL.LU R248, [R1+0xe70] ;  /* 0x000e700001f87983 */ /* 0x000eb00000300800 */
        /* <DEDUP_REMOVED lines=143> */
[----:B-1----:R-:W4:Y:S04]  /*8c040*/  LDL.LU.64 R226, [R1+0x30b0] ;  /* 0x0030b00001e27983 */ /* 0x002f280000300a00 */
[----:B------:R-:W3:Y:S01]  /*8c050*/  LDL.LU.64 R224, [R1+0x30a8] ;  /* 0x0030a80001e07983 */ /* 0x000ee20000300a00 */
[----:B----4-:R-:W-:-:S15]  /*8c060*/  HMMA.1688.F32.TF32 R88, R124, R226, R88 ;  /* 0x000000e27c58723c */ /* 0x010fde0000081058 */
[----:B------:R-:W-:-:S08]  /*8c070*/  NOP ;  /* 0x0000000000007918 */ /* 0x000fd00000000000 */
[----:B------:R-:W-:Y:S04]  /*8c080*/  STL.64 [R1+0x1e0], R88 ;  /* 0x0001e05801007387 */ /* 0x000fe80000100a00 */
[----:B------:R1:W-:Y:S04]  /*8c090*/  STL.64 [R1+0x1e8], R90 ;  /* 0x0001e85a01007387 */ /* 0x0003e80000100a00 */
[----:B-1----:R-:W4:Y:S01]  /*8c0a0*/  LDL.LU.64 R90, [R1+0x30a0] ;  /* 0x0030a000015a7983 */ /* 0x002f220000300a00 */
        /* <DEDUP_REMOVED lines=13> */
[----:B------:R-:W-:Y:S01]  /*8c180*/  HMMA.1688.F32.TF32 R180, R180, R98, R120 ;  /* 0x00000062b4b4723c */ /* 0x000fe20000081078 */
[----:B------:R-:W-:Y:S04]  /*8c190*/  LDS R120, [R92+UR7+0x47180] ;  /* 0x047180075c787984 */ /* 0x000fe80008000800 */
[----:B------:R-:W-:Y:S04]  /*8c1a0*/  LDS R122, [R92+UR7+0x47980] ;  /* 0x047980075c7a7984 */ /* 0x000fe80008000800 */
[----:B------:R-:W-:Y:S04]  /*8c1b0*/  LDS R121, [R93+UR7+0x47180] ;  /* 0x047180075d797984 */ /* 0x000fe80008000800 */
[----:B------:R-:W1:Y:S01]  /*8c1c0*/  LDS R123, [R93+UR7+0x47980] ;  /* 0x047980075d7b7984 */ /* 0x000e620008000800 */
[----:B------:R-:W-:Y:S01]  /*8c1d0*/  BAR.SYNC.DEFER_BLOCKING 0x0 ;  /* 0x0000000000007b1d */ /* 0x000fe20000010000 */
[----:B----4-:R-:W-:-:S15]  /*8c1e0*/  HMMA.1688.F32.TF32 R100, R124, R90, R100 ;  /* 0x0000005a7c64723c */ /* 0x010fde0000081064 */
[----:B------:R-:W-:-:S08]  /*8c1f0*/  NOP ;  /* 0x0000000000007918 */ /* 0x000fd00000000000 */
[----:B------:R-:W-:Y:S04]  /*8c200*/  STL.64 [R1+0x1d0], R100 ;  /* 0x0001d06401007387 */ /* 0x000fe80000100a00 */
[----:B------:R4:W-:Y:S04]  /*8c210*/  STL.64 [R1+0x1d8], R102 ;  /* 0x0001d86601007387 */ /* 0x0009e80000100a00 */
[----:B----4-:R-:W5:Y:S04]  /*8c220*/  LDL.LU.64 R102, [R1+0x3090] ;  /* 0x0030900001667983 */ /* 0x010f680000300a00 */
[----:B------:R-:W5:Y:S04]  /*8c230*/  LDL.LU.64 R100, [R1+0x3088] ;  /* 0x0030880001647983 */ /* 0x000f680000300a00 */
[----:B------:R-:W-:Y:S04]  /*8c240*/  STL.64 [R1+0x1c0], R4 ;  /* 0x0001c00401007387 */ /* 0x000fe80000100a00 */
[----:B------:R4:W-:Y:S04]  /*8c250*/  STL.64 [R1+0x1c8], R6 ;  /* 0x0001c80601007387 */ /* 0x0009e80000100a00 */
[----:B----4-:R-:W4:Y:S04]  /*8c260*/  LDL.LU R7, [R1+0x3080] ;  /* 0x0030800001077983 */ /* 0x010f280000300800 */
[----:B------:R-:W4:Y:S04]  /*8c270*/  LDL.LU.64 R4, [R1+0x3078] ;  /* 0x0030780001047983 */ /* 0x000f280000300a00 */
[----:B------:R-:W-:Y:S04]  /*8c280*/  STL.64 [R1+0x1b0], R104 ;  /* 0x0001b06801007387 */ /* 0x000fe80000100a00 */
[----:B------:R2:W-:Y:S04]  /*8c290*/  STL.64 [R1+0x1b8], R106 ;  /* 0x0001b86a01007387 */ /* 0x0005e80000100a00 */
[----:B--2---:R-:W5:Y:S04]  /*8c2a0*/  LDL.LU.64 R106, [R1+0x3070] ;  /* 0x00307000016a7983 */ /* 0x004f680000300a00 */
[----:B------:R-:W5:Y:S04]  /*8c2b0*/  LDL.LU.64 R104, [R1+0x3068] ;  /* 0x0030680001687983 */ /* 0x000f680000300a00 */
        /* <DEDUP_REMOVED lines=37> */
[----:B------:R2:W-:Y:S02]  /*8c510*/  STL.64 [R1+0xf8], R166 ;  /* 0x0000f8a601007387 */ /* 0x0005e40000100a00 */
[C---:B--2---:R-:W-:Y:S06]  /*8c520*/  HMMA.1688.F32.TF32 R164, R124.reuse, R70, R168 ;  /* 0x000000467ca4723c */ /* 0x044fec00000810a8 */
[C---:B------:R-:W-:Y:S06]  /*8c530*/  HMMA.1688.F32.TF32 R168, R124.reuse, R74, R172 ;  /* 0x0000004a7ca8723c */ /* 0x040fec00000810ac */
[C---:B------:R-:W-:Y:S11]  /*8c540*/  HMMA.1688.F32.TF32 R172, R124.reuse, R78, R176 ;  /* 0x0000004e7cac723c */ /* 0x040ff600000810b0 */
[----:B------:R-:W-:Y:S04]  /*8c550*/  STL.64 [R1+0xe0], R164 ;  /* 0x0000e0a401007387 */ /* 0x000fe80000100a00 */
[----:B------:R2:W-:Y:S04]  /*8c560*/  STL.64 [R1+0xe8], R166 ;  /* 0x0000e8a601007387 */ /* 0x0005e80000100a00 */
[----:B------:R-:W-:Y:S04]  /*8c570*/  STL.64 [R1+0xfc0], R168 ;  /* 0x000fc0a801007387 */ /* 0x000fe80000100a00 */
[----:B------:R1:W-:Y:S01]  /*8c580*/  STL.64 [R1+0xfc8], R170 ;  /* 0x000fc8aa01007387 */ /* 0x0003e20000100a00 */
[C---:B--2---:R-:W-:Y:S06]  /*8c590*/  HMMA.1688.F32.TF32 R164, R124.reuse, R82, R228 ;  /* 0x000000527ca4723c */ /* 0x044fec00000810e4 */
[C---:B-1----:R-:W-:Y:S06]  /*8c5a0*/  HMMA.1688.F32.TF32 R168, R124.reuse, R94, R188 ;  /* 0x0000005e7ca8723c */ /* 0x042fec00000810bc */
[----:B------:R-:W-:Y:S01]  /*8c5b0*/  HMMA.1688.F32.TF32 R124, R124, R98, R232 ;  /* 0x000000627c7c723c */ /* 0x000fe200000810e8 */
[----:B------:R-:W-:Y:S04]  /*8c5c0*/  STL.64 [R1+0xfb0], R172 ;  /* 0x000fb0ac01007387 */ /* 0x000fe80000100a00 */
[----:B------:R-:W-:Y:S01]  /*8c5d0*/  STL.64 [R1+0xfb8], R174 ;  /* 0x000fb8ae01007387 */ /* 0x000fe20000100a00 */
[C---:B------:R-:W-:Y:S05]  /*8c5e0*/  HMMA.1688.F32.TF32 R136, R120.reuse, R18, R136 ;  /* 0x000000127888723c */ /* 0x040fea0000081088 */
[----:B------:R-:W-:Y:S04]  /*8c5f0*/  STL.64 [R1+0xfa0], R164 ;  /* 0x000fa0a401007387 */ /* 0x000fe80000100a00 */
[----:B------:R1:W-:Y:S04]  /*8c600*/  STL.64 [R1+0xfa8], R166 ;  /* 0x000fa8a601007387 */ /* 0x0003e80000100a00 */
[----:B------:R-:W-:Y:S04]  /*8c610*/  STL.64 [R1+0x150], R168 ;  /* 0x000150a801007387 */ /* 0x000fe80000100a00 */
[----:B------:R-:W-:Y:S04]  /*8c620*/  STL.64 [R1+0x158], R170 ;  /* 0x000158aa01007387 */ /* 0x000fe80000100a00 */
[----:B------:R-:W-:Y:S04]  /*8c630*/  STL.64 [R1+0x60], R124 ;  /* 0x0000607c01007387 */ /* 0x000fe80000100a00 */
[----:B------:R2:W-:Y:S01]  /*8c640*/  STL.64 [R1+0x68], R126 ;  /* 0x0000687e01007387 */ /* 0x0005e20000100a00 */
[C---:B-1----:R-:W-:Y:S06]  /*8c650*/  HMMA.1688.F32.TF32 R164, R120.reuse, R22, R184 ;  /* 0x0000001678a4723c */ /* 0x042fec00000810b8 */
[C---:B--2---:R-:W-:Y:S06]  /*8c660*/  HMMA.1688.F32.TF32 R124, R120.reuse, R14, R132 ;  /* 0x0000000e787c723c */ /* 0x044fec0000081084 */
        /* <DEDUP_REMOVED lines=8> */
[----:B-1----:R-:W-:Y:S02]  /*8c6f0*/  HMMA.1688.F32.TF32 R124, R120, R210, R244 ;  /* 0x000000d2787c723c */ /* 0x002fe400000810f4 */
[----:B------:R-:W-:Y:S04]  /*8c700*/  STL.64 [R1+0x20], R132 ;  /* 0x0000208401007387 */ /* 0x000fe80000100a00 */
[----:B------:R-:W-:Y:S04]  /*8c710*/  STL.64 [R1+0x28], R134 ;  /* 0x0000288601007387 */ /* 0x000fe80000100a00 */
[----:B------:R-:W-:Y:S04]  /*8c720*/  STL.64 [R1+0x10], R128 ;  /* 0x0000108001007387 */ /* 0x000fe80000100a00 */
[----:B------:R-:W-:Y:S01]  /*8c730*/  STL.64 [R1+0x18], R130 ;  /* 0x0000188201007387 */ /* 0x000fe20000100a00 */
[----:B------:R-:W-:Y:S01]  /*8c740*/  IMAD.MOV.U32 R188, RZ, RZ, R252 ;  /* 0x000000ffffbc7224 */ /* 0x000fe200078e00fc */
[----:B------:R-:W-:Y:S01]  /*8c750*/  MOV R189, R221 ;  /* 0x000000dd00bd7202 */ /* 0x000fe20000000f00 */
[----:B------:R-:W-:-:S02]  /*8c760*/  IMAD.MOV.U32 R18, RZ, RZ, R85 ;  /* 0x000000ffff127224 */ /* 0x000fc400078e0055 */
[----:B---3--:R-:W-:Y:S02]  /*8c770*/  IMAD.MOV.U32 R19, RZ, RZ, R88 ;  /* 0x000000ffff137224 */ /* 0x008fe400078e0058 */
[----:B------:R-:W-:Y:S01]  /*8c780*/  IMAD.MOV.U32 R14, RZ, RZ, R89 ;  /* 0x000000ffff0e7224 */ /* 0x000fe200078e0059 */
[----:B------:R-:W-:Y:S01]  /*8c790*/  MOV R15, R192 ;  /* 0x000000c0000f7202 */ /* 0x000fe20000000f00 */
[----:B------:R-:W-:Y:S02]  /*8c7a0*/  IMAD.MOV.U32 R11, RZ, RZ, R0 ;  /* 0x000000ffff0b7224 */ /* 0x000fe400078e0000 */
[----:B------:R-:W-:Y:S01]  /*8c7b0*/  IMAD.MOV.U32 R210, RZ, RZ, R216 ;  /* 0x000000ffffd27224 */ /* 0x000fe200078e00d8 */
[----:B------:R-:W-:Y:S01]  /*8c7c0*/  HMMA.1688.F32.TF32 R244, R120, R206, R248 ;  /* 0x000000ce78f4723c */ /* 0x000fe200000810f8 */
[----:B------:R1:W-:Y:S04]  /*8c7d0*/  STL.64 [R1], R124 ;  /* 0x0000007c01007387 */ /* 0x0003e80000100a00 */
[----:B------:R2:W-:Y:S04]  /*8c7e0*/  STL.64 [R1+0x8], R126 ;  /* 0x0000087e01007387 */ /* 0x0005e80000100a00 */
[----:B------:R-:W3:Y:S04]  /*8c7f0*/  LDL.LU R252, [R1+0x2fd4] ;  /* 0x002fd40001fc7983 */ /* 0x000ee80000300800 */
[----:B------:R-:W2:Y:S04]  /*8c800*/  LDL.LU R221, [R1+0x2fd0] ;  /* 0x002fd00001dd7983 */ /* 0x000ea80000300800 */
[----:B------:R-:W2:Y:S04]  /*8c810*/  LDL.LU R85, [R1+0x2fcc] ;  /* 0x002fcc0001557983 */ /* 0x000ea80000300800 */
[----:B------:R-:W2:Y:S04]  /*8c820*/  LDL.LU R88, [R1+0x2fc8] ;  /* 0x002fc80001587983 */ /* 0x000ea80000300800 */
[----:B------:R-:W2:Y:S04]  /*8c830*/  LDL.LU R89, [R1+0x2fc4] ;  /* 0x002fc40001597983 */ /* 0x000ea80000300800 */
[----:B------:R-:W2:Y:S01]  /*8c840*/  LDL.LU R192, [R1+0x2fc0] ;  /* 0x002fc00001c07983 */ /* 0x000ea20000300800 */
[----:B----4-:R-:W-:-:S03]  /*8c850*/  IMAD.MOV.U32 R10, RZ, RZ, R5 ;  /* 0x000000ffff0a7224 */ /* 0x010fc600078e0005 */
[----:B------:R-:W4:Y:S04]  /*8c860*/  LDL.LU R5, [R1+0x2fbc] ;  /* 0x002fbc0001057983 */ /* 0x000f280000300800 */
[----:B------:R-:W4:Y:S04]  /*8c870*/  LDL.LU R0, [R1+0x2fb8] ;  /* 0x002fb80001007983 */ /* 0x000f280000300800 */
[----:B------:R-:W4:Y:S01]  /*8c880*/  LDL.LU R216, [R1+0x2fb4] ;  /* 0x002fb40001d87983 */ /* 0x000f220000300800 */
[----:B------:R-:W-:Y:S01]  /*8c890*/  IMAD.MOV.U32 R211, RZ, RZ, R197 ;  /* 0x000000ffffd37224 */ /* 0x000fe200078e00c5 */
[----:B------:R-:W-:-:S02]  /*8c8a0*/  MOV R206, R224 ;  /* 0x000000e000ce7202 */ /* 0x000fc40000000f00 */
[----:B------:R-:W4:Y:S01]  /*8c8b0*/  LDL.LU R197, [R1+0x2fb0] ;  /* 0x002fb00001c57983 */ /* 0x000f220000300800 */
[----:B------:R-:W-:Y:S03]  /*8c8c0*/  HMMA.1688.F32.TF32 R240, R120, R202, R236 ;  /* 0x000000ca78f0723c */ /* 0x000fe600000810ec */
[----:B------:R-:W4:Y:S01]  /*8c8d0*/  LDL.LU R224, [R1+0x2fac] ;  /* 0x002fac0001e07983 */ /* 0x000f220000300800 */
[----:B------:R-:W-:-:S03]  /*8c8e0*/  IMAD.MOV.U32 R207, RZ, RZ, R225 ;  /* 0x000000ffffcf7224 */ /* 0x000fc600078e00e1 */
        /* <DEDUP_REMOVED lines=10> */
[----:B------:R-:W-:Y:S02]  /*8c990*/  IMAD.MOV.U32 R235, RZ, RZ, R196 ;  /* 0x000000ffffeb7224 */ /* 0x000fe400078e00c4 */
[----:B---3--:R-:W-:Y:S02]  /*8c9a0*/  IMAD.MOV.U32 R233, RZ, RZ, R252 ;  /* 0x000000ffffe97224 */ /* 0x008fe400078e00fc */
[----:B--2---:R-:W-:-:S02]  /*8c9b0*/  IMAD.MOV.U32 R232, RZ, RZ, R221 ;  /* 0x000000ffffe87224 */ /* 0x004fc400078e00dd */
[----:B------:R-:W2:Y:S04]  /*8c9c0*/  LDL.LU R221, [R1+0x2f94] ;  /* 0x002f940001dd7983 */ /* 0x000ea80000300800 */
[----:B------:R-:W3:Y:S04]  /*8c9d0*/  LDL.LU R252, [R1+0x2f90] ;  /* 0x002f900001fc7983 */ /* 0x000ee80000300800 */
[----:B------:R-:W2:Y:S04]  /*8c9e0*/  LDL.LU R193, [R1+0x2f8c] ;  /* 0x002f8c0001c17983 */ /* 0x000ea80000300800 */
[----:B------:R-:W3:Y:S01]  /*8c9f0*/  LDL.LU R196, [R1+0x2f88] ;  /* 0x002f880001c47983 */ /* 0x000ee20000300800 */
[----:B----4-:R-:W-:-:S02]  /*8ca00*/  IMAD.MOV.U32 R178, RZ, RZ, R0 ;  /* 0x000000ffffb27224 */ /* 0x010fc400078e0000 */
[----:B------:R-:W-:Y:S02]  /*8ca10*/  IMAD.MOV.U32 R179, RZ, RZ, R5 ;  /* 0x000000ffffb37224 */ /* 0x000fe400078e0005 */
[----:B------:R-:W-:Y:S01]  /*8ca20*/  IMAD.MOV.U32 R177, RZ, RZ, R216 ;  /* 0x000000ffffb17224 */ /* 0x000fe200078e00d8 */
[----:B------:R-:W-:Y:S02]  /*8ca30*/  MOV R176, R197 ;  /* 0x000000c500b07202 */ /* 0x000fe40000000f00 */
[----:B------:R-:W4:Y:S04]  /*8ca40*/  LDL.LU R197, [R1+0x2f84] ;  /* 0x002f840001c57983 */ /* 0x000f280000300800 */
[----:B------:R-:W3:Y:S04]  /*8ca50*/  LDL.LU R216, [R1+0x2f80] ;  /* 0x002f800001d87983 */ /* 0x000ee80000300800 */
[----:B------:R-:W4:Y:S04]  /*8ca60*/  LDL.LU R0, [R1+0x2f7c] ;  /* 0x002f7c0001007983 */ /* 0x000f280000300800 */
[----:B------:R-:W3:Y:S01]  /*8ca70*/  LDL.LU R5, [R1+0x2f78] ;  /* 0x002f780001057983 */ /* 0x000ee20000300800 */
[----:B------:R-:W-:Y:S01]  /*8ca80*/  MOV R173, R3 ;  /* 0x0000000300ad7202 */ /* 0x000fe20000000f00 */
[----:B------:R-:W-:-:S02]  /*8ca90*/  IMAD.MOV.U32 R172, RZ, RZ, R4 ;  /* 0x000000ffffac7224 */ /* 0x000fc400078e0004 */
        /* <DEDUP_REMOVED lines=14> */
[C---:B------:R-:W-:Y:S06]  /*8cb80*/  HMMA.1688.F32.TF32 R88, R120.reuse, R90, R176 ;  /* 0x0000005a7858723c */ /* 0x040fec00000810b0 */
[----:B------:R-:W-:Y:S01]  /*8cb90*/  HMMA.1688.F32.TF32 R224, R120, R226, R172 ;  /* 0x000000e278e0723c */ /* 0x000fe200000810ac */
[----:B------:R-:W-:-:S02]  /*8cba0*/  IMAD.MOV.U32 R192, RZ, RZ, R28 ;  /* 0x000000ffffc07224 */ /* 0x000fc400078e001c */
[----:B------:R-:W-:Y:S02]  /*8cbb0*/  IMAD.MOV.U32 R190, RZ, RZ, R73 ;  /* 0x000000ffffbe7224 */ /* 0x000fe400078e0049 */
[----:B------:R-:W-:Y:S02]  /*8cbc0*/  IMAD.MOV.U32 R22, RZ, RZ, R61 ;  /* 0x000000ffff167224 */ /* 0x000fe400078e003d */
[----:B------:R-:W-:Y:S01]  /*8cbd0*/  IMAD.MOV.U32 R23, RZ, RZ, R60 ;  /* 0x000000ffff177224 */ /* 0x000fe200078e003c */
[----:B------:R-:W-:Y:S01]  /*8cbe0*/  HMMA.1688.F32.TF32 R16, R120, R62, R16 ;  /* 0x0000003e7810723c */ /* 0x000fe20000081010 */
[----:B-1----:R-:W-:Y:S02]  /*8cbf0*/  IMAD.MOV.U32 R124, RZ, RZ, R69 ;  /* 0x000000ffff7c7224 */ /* 0x002fe400078e0045 */
        /* <DEDUP_REMOVED lines=11> */
[----:B------:R-:W-:Y:S02]  /*8ccb0*/  MOV R139, R44 ;  /* 0x0000002c008b7202 */ /* 0x000fe40000000f00 */
[----:B------:R-:W-:Y:S01]  /*8ccc0*/  MOV R132, R81 ;  /* 0x0000005100847202 */ /* 0x000fe20000000f00 */
[----:B------:R-:W-:Y:S02]  /*8ccd0*/  IMAD.MOV.U32 R133, RZ, RZ, R80 ;  /* 0x000000ffff857224 */ /* 0x000fe400078e0050 */
[----:B------:R-:W-:Y:S02]  /*8cce0*/  IMAD.MOV.U32 R134, RZ, RZ, R77 ;  /* 0x000000ffff867224 */ /* 0x000fe400078e004d */
[----:B------:R-:W-:Y:S02]  /*8ccf0*/  IMAD.MOV.U32 R135, RZ, RZ, R76 ;  /* 0x000000ffff877224 */ /* 0x000fe400078e004c */
[----:B------:R-:W-:-:S02]  /*8cd00*/  IMAD.MOV.U32 R128, RZ, RZ, R41 ;  /* 0x000000ffff807224 */ /* 0x000fc400078e0029 */
[----:B------:R-:W-:Y:S02]  /*8cd10*/  IMAD.MOV.U32 R129, RZ, RZ, R40 ;  /* 0x000000ffff817224 */ /* 0x000fe400078e0028 */
[----:B------:R-:W-:Y:S02]  /*8cd20*/  IMAD.MOV.U32 R130, RZ, RZ, R37 ;  /* 0x000000ffff827224 */ /* 0x000fe400078e0025 */
[----:B------:R-:W-:Y:S02]  /*8cd30*/  IMAD.MOV.U32 R131, RZ, RZ, R36 ;  /* 0x000000ffff837224 */ /* 0x000fe400078e0024 */
[----:B--2---:R-:W-:Y:S01]  /*8cd40*/  IMAD.MOV.U32 R167, RZ, RZ, R193 ;  /* 0x000000ffffa77224 */ /* 0x004fe200078e00c1 */
[----:B------:R-:W-:Y:S01]  /*8cd50*/  MOV R193, R25 ;  /* 0x0000001900c17202 */ /* 0x000fe20000000f00 */
[----:B----4-:R-:W-:Y:S01]  /*8cd60*/  IMAD.MOV.U32 R251, RZ, RZ, R0 ;  /* 0x000000fffffb7224 */ /* 0x010fe200078e0000 */
[----:B---3--:R-:W-:Y:S01]  /*8cd70*/  MOV R250, R5 ;  /* 0x0000000500fa7202 */ /* 0x008fe20000000f00 */
[----:B------:R-:W-:-:S02]  /*8cd80*/  IMAD.MOV.U32 R249, RZ, RZ, R4 ;  /* 0x000000fffff97224 */ /* 0x000fc400078e0004 */
[----:B------:R-:W-:Y:S02]  /*8cd90*/  IMAD.MOV.U32 R248, RZ, RZ, R3 ;  /* 0x000000fffff87224 */ /* 0x000fe400078e0003 */
[----:B------:R-:W-:Y:S02]  /*8cda0*/  IMAD.MOV.U32 R164, RZ, RZ, R216 ;  /* 0x000000ffffa47224 */ /* 0x000fe400078e00d8 */
[----:B------:R-:W-:Y:S01]  /*8cdb0*/  IMAD.MOV.U32 R165, RZ, RZ, R197 ;  /* 0x000000ffffa57224 */ /* 0x000fe200078e00c5 */
[----:B------:R-:W-:Y:S01]  /*8cdc0*/  MOV R166, R196 ;  /* 0x000000c400a67202 */ /* 0x000fe20000000f00 */
[----:B------:R-:W-:Y:S01]  /*8cdd0*/  IMAD.MOV.U32 R168, RZ, RZ, R252 ;  /* 0x000000ffffa87224 */ /* 0x000fe200078e00fc */
[----:B------:R-:W-:Y:S01]  /*8cde0*/  MOV R169, R221 ;  /* 0x000000dd00a97202 */ /* 0x000fe20000000f00 */
[----:B------:R-:W5:Y:S01]  /*8cdf0*/  LDL.LU R3, [R1+0x2f6c] ;  /* 0x002f6c0001037983 */ /* 0x000f620000300800 */
[C---:B------:R-:W-:Y:S03]  /*8ce00*/  HMMA.1688.F32.TF32 R248, R120.reuse, R194, R248 ;  /* 0x000000c278f8723c */ /* 0x040fe600000810f8 */
[----:B------:R-:W2:Y:S04]  /*8ce10*/  LDL.LU R4, [R1+0x2f68] ;  /* 0x002f680001047983 */ /* 0x000ea80000300800 */
[----:B------:R-:W3:Y:S04]  /*8ce20*/  LDL.LU R5, [R1+0x2f64] ;  /* 0x002f640001057983 */ /* 0x000ee80000300800 */
[----:B------:R-:W5:Y:S01]  /*8ce30*/  LDL.LU R0, [R1+0x2f60] ;  /* 0x002f600001007983 */ /* 0x000f620000300800 */
[----:B------:R-:W-:Y:S03]  /*8ce40*/  HMMA.1688.F32.TF32 R216, R120, R218, R164 ;  /* 0x000000da78d8723c */ /* 0x000fe600000810a4 */
[----:B------:R-:W5:Y:S01]  /*8ce50*/  LDL.LU.64 R166, [R1+0x2f58] ;  /* 0x002f580001a67983 */ /* 0x000f620000300a00 */
[----:B------:R-:W-:-:S02]  /*8ce60*/  IMAD.MOV.U32 R194, RZ, RZ, R24 ;  /* 0x000000ffffc27224 */ /* 0x000fc400078e0018 */
[C---:B------:R-:W-:Y:S01]  /*8ce70*/  HMMA.1688.F32.TF32 R24, R120.reuse, R26, R232 ;  /* 0x0000001a7818723c */ /* 0x040fe200000810e8 */
[----:B------:R-:W5:Y:S05]  /*8ce80*/  LDL.LU.64 R164, [R1+0x2f50] ;  /* 0x002f500001a47983 */ /* 0x000f6a0000300a00 */
[----:B------:R-:W-:Y:S01]  /*8ce90*/  HMMA.1688.F32.TF32 R220, R120, R222, R168 ;  /* 0x000000de78dc723c */ /* 0x000fe200000810a8 */
[----:B------:R-:W5:Y:S04]  /*8cea0*/  LDL.LU.64 R170, [R1+0x2f48] ;  /* 0x002f480001aa7983 */ /* 0x000f680000300a00 */
[----:B------:R-:W5:Y:S04]  /*8ceb0*/  LDL.LU.64 R168, [R1+0x2f40] ;  /* 0x002f400001a87983 */ /* 0x000f680000300a00 */
[----:B------:R-:W5:Y:S04]  /*8cec0*/  LDL.LU.64 R174, [R1+0x2f38] ;  /* 0x002f380001ae7983 */ /* 0x000f680000300a00 */
[----:B------:R-:W5:Y:S01]  /*8ced0*/  LDL.LU.64 R172, [R1+0x2f30] ;  /* 0x002f300001ac7983 */ /* 0x000f620000300a00 */
[----:B------:R-:W-:-:S03]  /*8cee0*/  MOV R196, R84 ;  /* 0x0000005400c47202 */ /* 0x000fc60000000f00 */
[----:B------:R-:W5:Y:S01]  /*8cef0*/  LDL.LU.64 R178, [R1+0x2f28] ;  /* 0x002f280001b27983 */ /* 0x000f620000300a00 */
[----:B------:R-:W-:-:S03]  /*8cf00*/  IMAD.MOV.U32 R195, RZ, RZ, R7 ;  /* 0x000000ffffc37224 */ /* 0x000fc600078e0007 */
[----:B------:R-:W5:Y:S01]  /*8cf10*/  LDL.LU.64 R176, [R1+0x2f20] ;  /* 0x002f200001b07983 */ /* 0x000f620000300a00 */
[C---:B------:R-:W-:Y:S03]  /*8cf20*/  HMMA.1688.F32.TF32 R84, R120.reuse, R86, R228 ;  /* 0x000000567854723c */ /* 0x040fe600000810e4 */
[----:B------:R-:W5:Y:S04]  /*8cf30*/  LDL.LU.64 R230, [R1+0x2f18] ;  /* 0x002f180001e67983 */ /* 0x000f680000300a00 */
[----:B------:R-:W5:Y:S04]  /*8cf40*/  LDL.LU.64 R228, [R1+0x2f10] ;  /* 0x002f100001e47983 */ /* 0x000f680000300a00 */
[----:B------:R-:W5:Y:S04]  /*8cf50*/  LDL.LU.64 R234, [R1+0x2f08] ;  /* 0x002f080001ea7983 */ /* 0x000f680000300a00 */
[----:B------:R-:W5:Y:S01]  /*8cf60*/  LDL.LU.64 R232, [R1+0x2f00] ;  /* 0x002f000001e87983 */ /* 0x000f620000300a00 */
[----:B------:R-:W-:Y:S01]  /*8cf70*/  HMMA.1688.F32.TF32 R236, R120, R198, R236 ;  /* 0x000000c678ec723c */ /* 0x000fe200000810ec */
[----:B------:R-:W-:Y:S01]  /*8cf80*/  IMAD.MOV.U32 R197, RZ, RZ, R33 ;  /* 0x000000ffffc57224 */ /* 0x000fe200078e0021 */
[----:B------:R-:W1:Y:S01]  /*8cf90*/  LDC R7, c[0x0][0x230] ;  /* 0x00008c00ff077b82 */ /* 0x000e620000000800 */
[----:B------:R-:W-:-:S07]  /*8cfa0*/  UIADD3 UR5, UR5, 0x1, URZ ;  /* 0x0000000105057890 */ /* 0x000fce000fffe03f */
[----:B------:R-:W4:Y:S01]  /*8cfb0*/  LDC R252, c[0x0][0x23c] ;  /* 0x00008f00fffc7b82 */ /* 0x000f220000000800 */
[----:B------:R-:W-:Y:S04]  /*8cfc0*/  STL.64 [R1+0x360], R24 ;  /* 0x0003601801007387 */ /* 0x000fe80000100a00 */
[----:B------:R1:W-:Y:S01]  /*8cfd0*/  STL.64 [R1+0x368], R26 ;  /* 0x0003681a01007387 */ /* 0x0003e20000100a00 */
[----:B------:R-:W-:Y:S02]  /*8cfe0*/  IMAD.MOV.U32 R198, RZ, RZ, R32 ;  /* 0x000000ffffc67224 */ /* 0x000fe400078e0020 */
[----:B------:R-:W-:Y:S01]  /*8cff0*/  IMAD.MOV.U32 R199, RZ, RZ, R29 ;  /* 0x000000ffffc77224 */ /* 0x000fe200078e001d */
[----:B------:R-:W4:Y:S01]  /*8d000*/  LDL R73, [R1+0x17fc] ;  /* 0x0017fc0001497983 */ /* 0x000f220000100800 */
[C---:B-1----:R-:W-:Y:S06]  /*8d010*/  HMMA.1688.F32.TF32 R24, R120.reuse, R30, R192 ;  /* 0x0000001e7818723c */ /* 0x042fec00000810c0 */
[C---:B------:R-:W-:Y:S06]  /*8d020*/  HMMA.1688.F32.TF32 R32, R120.reuse, R34, R196 ;  /* 0x000000227820723c */ /* 0x040fec00000810c4 */
[C---:B------:R-:W-:Y:S11]  /*8d030*/  HMMA.1688.F32.TF32 R28, R120.reuse, R38, R200 ;  /* 0x00000026781c723c */ /* 0x040ff600000810c8 */
[----:B------:R-:W-:Y:S04]  /*8d040*/  STL.64 [R1+0x340], R24 ;  /* 0x0003401801007387 */ /* 0x000fe80000100a00 */
[----:B------:R1:W-:Y:S02]  /*8d050*/  STL.64 [R1+0x348], R26 ;  /* 0x0003481a01007387 */ /* 0x0003e40000100a00 */
[C---:B-1----:R-:W-:Y:S02]  /*8d060*/  HMMA.1688.F32.TF32 R24, R120.reuse, R42, R204 ;  /* 0x0000002a7818723c */ /* 0x042fe400000810cc */
[----:B------:R-:W-:Y:S04]  /*8d070*/  STL.64 [R1+0x320], R32 ;  /* 0x0003202001007387 */ /* 0x000fe80000100a00 */
[----:B------:R1:W-:Y:S04]  /*8d080*/  STL.64 [R1+0x328], R34 ;  /* 0x0003282201007387 */ /* 0x0003e80000100a00 */
[----:B------:R-:W-:Y:S04]  /*8d090*/  STL.64 [R1+0x300], R28 ;  /* 0x0003001c01007387 */ /* 0x000fe80000100a00 */
[----:B------:R1:W-:Y:S02]  /*8d0a0*/  STL.64 [R1+0x308], R30 ;  /* 0x0003081e01007387 */ /* 0x0003e40000100a00 */
[C---:B-1----:R-:W-:Y:S06]  /*8d0b0*/  HMMA.1688.F32.TF32 R32, R120.reuse, R46, R208 ;  /* 0x0000002e7820723c */ /* 0x042fec00000810d0 */
[C---:B------:R-:W-:Y:S01]  /*8d0c0*/  HMMA.1688.F32.TF32 R28, R120.reuse, R50, R212 ;  /* 0x00000032781c723c */ /* 0x040fe200000810d4 */
        /* <DEDUP_REMOVED lines=16> */
[----:B------:R1:W-:Y:S02]  /*8d1d0*/  STL.64 [R1+0x258], R14 ;  /* 0x0002580e01007387 */ /* 0x0003e40000100a00 */
[C---:B-1----:R-:W-:Y:S06]  /*8d1e0*/  HMMA.1688.F32.TF32 R8, R120.reuse, R70, R124 ;  /* 0x000000467808723c */ /* 0x042fec000008107c */
[C---:B------:R-:W-:Y:S06]  /*8d1f0*/  HMMA.1688.F32.TF32 R16, R120.reuse, R74, R188 ;  /* 0x0000004a7810723c */ /* 0x040fec00000810bc */
[C---:B------:R-:W-:Y:S11]  /*8d200*/  HMMA.1688.F32.TF32 R12, R120.reuse, R78, R184 ;  /* 0x0000004e780c723c */ /* 0x040ff600000810b8 */
[----:B------:R1:W-:Y:S04]  /*8d210*/  STL.64 [R1+0x240], R8 ;  /* 0x0002400801007387 */ /* 0x0003e80000100a00 */
[----:B------:R-:W-:Y:S04]  /*8d220*/  STL.64 [R1+0x248], R10 ;  /* 0x0002480a01007387 */ /* 0x000fe80000100a00 */
[----:B-1----:R-:W2:Y:S04]  /*8d230*/  LDL.LU R8, [R1+0x2008] ;  /* 0x0020080001087983 */ /* 0x002ea80000300800 */
[----:B------:R-:W-:Y:S04]  /*8d240*/  STL.64 [R1+0x230], R16 ;  /* 0x0002301001007387 */ /* 0x000fe80000100a00 */
[----:B------:R-:W-:Y:S04]  /*8d250*/  STL.64 [R1+0x238], R18 ;  /* 0x0002381201007387 */ /* 0x000fe80000100a00 */
[----:B------:R-:W3:Y:S04]  /*8d260*/  LDL.LU R9, [R1+0x2004] ;  /* 0x0020040001097983 */ /* 0x000ee80000300800 */
[----:B------:R-:W-:Y:S04]  /*8d270*/  STL.64 [R1+0x220], R12 ;  /* 0x0002200c01007387 */ /* 0x000fe80000100a00 */
[----:B------:R1:W-:Y:S02]  /*8d280*/  STL.64 [R1+0x228], R14 ;  /* 0x0002280e01007387 */ /* 0x0003e40000100a00 */
[C---:B-1----:R-:W-:Y:S06]  /*8d290*/  HMMA.1688.F32.TF32 R12, R120.reuse, R82, R136 ;  /* 0x00000052780c723c */ /* 0x042fec0000081088 */
[----:B------:R-:W-:-:S15]  /*8d2a0*/  HMMA.1688.F32.TF32 R16, R120, R94, R132 ;  /* 0x0000005e7810723c */ /* 0x000fde0000081084 */
[----:B------:R-:W-:-:S02]  /*8d2b0*/  NOP ;  /* 0x0000000000007918 */ /* 0x000fc40000000000 */
[----:B------:R-:W-:Y:S04]  /*8d2c0*/  STL.64 [R1+0x210], R12 ;  /* 0x0002100c01007387 */ /* 0x000fe80000100a00 */
[----:B------:R1:W-:Y:S02]  /*8d2d0*/  STL.64 [R1+0x218], R14 ;  /* 0x0002180e01007387 */ /* 0x0003e40000100a00 */
[----:B-1----:R-:W-:Y:S02]  /*8d2e0*/  HMMA.1688.F32.TF32 R12, R120, R98, R128 ;  /* 0x00000062780c723c */ /* 0x002fe40000081080 */
[----:B------:R1:W-:Y:S01]  /*8d2f0*/  STL.64 [R1+0x200], R16 ;  /* 0x0002001001007387 */ /* 0x0003e20000100a00 */
[----:B------:R-:W-:-:S03]  /*8d300*/  VIADD R21, R7, 0x3f ;  /* 0x0000003f07157836 */ /* 0x000fc60000000000 */
[----:B------:R1:W-:Y:S01]  /*8d310*/  STL.64 [R1+0x208], R18 ;  /* 0x0002081201007387 */ /* 0x0003e20000100a00 */
[----:B------:R-:W4:Y:S08]  /*8d320*/  LDC R7, c[0x0][0x230] ;  /* 0x00008c00ff077b82 */ /* 0x000f300000000800 */
[----:B-1----:R-:W1:Y:S01]  /*8d330*/  LDC R16, c[0x0][0x238] ;  /* 0x00008e00ff107b82 */ /* 0x002e620000000800 */
[----:B------:R-:W3:Y:S01]  /*8d340*/  LDL.LU R19, [R1+0x200c] ;  /* 0x00200c0001137983 */ /* 0x000ee20000300800 */
[----:B------:R-:W-:-:S06]  /*8d350*/  SHF.R.S32.HI R76, RZ, 0x1f, R21 ;  /* 0x0000001fff4c7819 */ /* 0x000fcc0000011415 */
[----:B------:R4:W-:Y:S04]  /*8d360*/  STL.64 [R1+0x170], R12 ;  /* 0x0001700c01007387 */ /* 0x0009e80000100a00 */
[----:B------:R1:W-:Y:S04]  /*8d370*/  STL.64 [R1+0x178], R14 ;  /* 0x0001780e01007387 */ /* 0x0003e80000100a00 */
[----:B------:R-:W3:Y:S01]  /*8d380*/  LDL.LU R17, [R1+0x2010] ;  /* 0x0020100001117983 */ /* 0x000ee20000300800 */
[----:B------:R-:W-:-:S03]  /*8d390*/  LEA.HI R76, R76, R21, RZ, 0x6 ;  /* 0x000000154c4c7211 */ /* 0x000fc600078f30ff */
[----:B------:R-:W3:Y:S04]  /*8d3a0*/  LDL.LU R21, [R1+0x2044] ;  /* 0x0020440001157983 */ /* 0x000ee80000300800 */
[----:B----4-:R-:W4:Y:S01]  /*8d3b0*/  LDL.LU R12, [R1+0x2048] ;  /* 0x00204800010c7983 */ /* 0x010f220000300800 */
[----:B-1----:R-:W-:-:S04]  /*8d3c0*/  IMAD.SHL.U32 R16, R16, 0x40, RZ ;  /* 0x0000004010107824 */ /* 0x002fc800078e00ff */
[----:B------:R-:W-:Y:S02]  /*8d3d0*/  IMAD.SHL.U32 R14, R16, 0x4, RZ ;  /* 0x00000004100e7824 */ /* 0x000fe400078e00ff */
[----:B------:R-:W4:Y:S04]  /*8d3e0*/  LDL.LU R16, [R1+0x204c] ;  /* 0x00204c0001107983 */ /* 0x000f280000300800 */
[----:B------:R-:W4:Y:S04]  /*8d3f0*/  LDL.LU R15, [R1+0x2050] ;  /* 0x00205000010f7983 */ /* 0x000f280000300800 */
[----:B------:R-:W4:Y:S04]  /*8d400*/  LDL.LU R13, [R1+0x2084] ;  /* 0x00208400010d7983 */ /* 0x000f280000300800 */
[----:B------:R-:W4:Y:S01]  /*8d410*/  LDL.LU R11, [R1+0x2088] ;  /* 0x00208800010b7983 */ /* 0x000f220000300800 */
[----:B------:R-:W1:Y:S01]  /*8d420*/  S2R R20, SR_TID.X ;  /* 0x0000000000147919 */ /* 0x000e620000002100 */
[----:B------:R-:W-:Y:S01]  /*8d430*/  VIADD R6, R7, 0xffffff80 ;  /* 0xffffff8007067836 */ /* 0x000fe20000000000 */
[----:B------:R-:W-:-:S04]  /*8d440*/  SHF.R.S32.HI R76, RZ, 0x6, R76 ;  /* 0x00000006ff4c7819 */ /* 0x000fc8000001144c */
[----:B------:R-:W-:Y:S01]  /*8d450*/  IADD3 R7, R76, -0x2, RZ ;  /* 0xfffffffe4c077810 */ /* 0x000fe20007ffe0ff */
[----:B------:R-:W-:-:S04]  /*8d460*/  UISETP.GT.AND UP0, UPT, UR5, 0x1, UPT ;  /* 0x000000010500788c */ /* 0x000fc8000bf04270 */
[----:B------:R-:W-:-:S04]  /*8d470*/  USEL UR5, UR5, URZ, !UP0 ;  /* 0x0000003f05057287 */ /* 0x000fc8000c000000 */
[----:B------:R-:W-:Y:S01]  /*8d480*/  ULEA UR7, UR5, UR4, 0xf ;  /* 0x0000000405077291 */ /* 0x000fe2000f8e783f */
[C---:B------:R-:W-:Y:S01]  /*8d490*/  IMAD R6, R73.reuse, -0x40, R6 ;  /* 0xffffffc049067824 */ /* 0x040fe200078e0206 */
[----:B------:R-:W-:-:S04]  /*8d4a0*/  ISETP.GE.AND P0, PT, R73, R7, PT ;  /* 0x000000074900720c */ /* 0x000fc80003f06270 */
[----:B------:R-:W-:-:S04]  /*8d4b0*/  ISETP.GT.AND P1, PT, R6, RZ, PT ;  /* 0x000000ff0600720c */ /* 0x000fc80003f24270 */
[----:B------:R-:W-:Y:S02]  /*8d4c0*/  SEL R7, RZ, 0x4, !P1 ;  /* 0x00000004ff077807 */ /* 0x000fe40004800000 */
[----:B-1----:R-:W-:Y:S02]  /*8d4d0*/  LOP3.LUT R20, R20, 0x3f, RZ, 0xc0, !PT ;  /* 0x0000003f14147812 */ /* 0x002fe400078ec0ff */
[----:B------:R-:W-:-:S04]  /*8d4e0*/  SEL R7, R7, RZ, !P0 ;  /* 0x000000ff07077207 */ /* 0x000fc80004000000 */
[----:B------:R-:W-:Y:S01]  /*8d4f0*/  ISETP.NE.U32.AND P2, PT, R7, RZ, PT ;  /* 0x000000ff0700720c */ /* 0x000fe20003f45070 */
[----:B------:R-:W-:-:S05]  /*8d500*/  IMAD.SHL.U32 R74, R20, 0x4, RZ ;  /* 0x00000004144a7824 */ /* 0x000fca00078e00ff */
[----:B------:R-:W-:Y:S02]  /*8d510*/  IADD3 R7, R74, UR7, RZ ;  /* 0x000000074a077c10 */ /* 0x000fe4000fffe0ff */
[----:B--2---:R-:W-:-:S05]  /*8d520*/  IADD3 R8, P1, R8, R14, RZ ;  /* 0x0000000e08087210 */ /* 0x004fca0007f3e0ff */
[----:B---3--:R-:W-:Y:S01]  /*8d530*/  IMAD.X R9, R9, 0x1, R4, P1 ;  /* 0x0000000109097824 */ /* 0x008fe200008e0604 */
[----:B------:R-:W-:Y:S01]  /*8d540*/  ISETP.GT.AND P1, PT, R6, 0x4, PT ;  /* 0x000000040600780c */ /* 0x000fe20003f24270 */
[----:B------:R1:W-:Y:S04]  /*8d550*/  STL [R1+0x2008], R8 ;  /* 0x0020080801007387 */ /* 0x0003e80000100800 */
[----:B------:R2:W-:Y:S04]  /*8d560*/  STL [R1+0x2004], R9 ;  /* 0x0020040901007387 */ /* 0x0005e80000100800 */
[----:B------:R-:W-:Y:S01]  /*8d570*/  @!PT LDS RZ, [RZ] ;  /* 0x00000000fffff984 */ /* 0x000fe20000000800 */
[----:B------:R-:W-:Y:S01]  /*8d580*/  @!PT LDS RZ, [RZ] ;  /* 0x00000000fffff984 */ /* 0x000fe20000000800 */
[----:B------:R-:W-:Y:S01]  /*8d590*/  @!PT LDS RZ, [RZ] ;  /* 0x00000000fffff984 */ /* 0x000fe20000000800 */
[----:B------:R1:W-:Y:S04]  /*8d5a0*/  LDGSTS.E [R7+0x40000], desc[UR54][R8.64], P2 ;  /* 0x4000000008077fae */ /* 0x0003e80009121876 */
[----:B------:R-:W3:Y:S04]  /*8d5b0*/  LDL.LU R18, [R1+0x2090] ;  /* 0x0020900001127983 */ /* 0x000ee80000300800 */
[----:B------:R-:W3:Y:S01]  /*8d5c0*/  LDL.LU R10, [R1+0x20c8] ;  /* 0x0020c800010a7983 */ /* 0x000ee20000300800 */
[----:B-1----:R-:W-:-:S04]  /*8d5d0*/  SEL R8, RZ, 0x4, !P1 ;  /* 0x00000004ff087807 */ /* 0x002fc80004800000 */
[----:B------:R-:W-:-:S04]  /*8d5e0*/  SEL R8, R8, RZ, !P0 ;  /* 0x000000ff08087207 */ /* 0x000fc80004000000 */
[----:B------:R-:W-:Y:S02]  /*8d5f0*/  ISETP.NE.U32.AND P1, PT, R8, RZ, PT ;  /* 0x000000ff0800720c */ /* 0x000fe40003f25070 */
[----:B------:R-:W-:-:S05]  /*8d600*/  IADD3 R17, P3, R17, R14, RZ ;  /* 0x0000000e11117210 */ /* 0x000fca0007f7e0ff */
[----:B------:R-:W-:Y:S01]  /*8d610*/  IMAD.X R19, R19, 0x1, R4, P3 ;  /* 0x0000000113137824 */ /* 0x000fe200018e0604 */
[----:B------:R-:W-:Y:S01]  /*8d620*/  STL [R1+0x2010], R17 ;  /* 0x0020101101007387 */ /* 0x000fe20000100800 */
[----:B----4-:R-:W-:-:S03]  /*8d630*/  IADD3 R12, P4, R12, R14, RZ ;  /* 0x0000000e0c0c7210 */ /* 0x010fc60007f9e0ff */
[----:B------:R1:W-:Y:S01]  /*8d640*/  STL [R1+0x200c], R19 ;  /* 0x00200c1301007387 */ /* 0x0003e20000100800 */
[----:B--2---:R-:W-:-:S03]  /*8d650*/  IMAD.MOV.U32 R9, RZ, RZ, R19 ;  /* 0x000000ffff097224 */ /* 0x004fc600078e0013 */
[----:B------:R2:W-:Y:S01]  /*8d660*/  STL [R1+0x2048], R12 ;  /* 0x0020480c01007387 */ /* 0x0005e20000100800 */
[----:B------:R-:W-:-:S03]  /*8d670*/  IMAD.X R21, R21, 0x1, R4, P4 ;  /* 0x0000000115157824 */ /* 0x000fc600020e0604 */
[----:B-1----:R-:W4:Y:S01]  /*8d680*/  LDL.LU R19, [R1+0x208c] ;  /* 0x00208c0001137983 */ /* 0x002f220000300800 */
[----:B------:R-:W-:-:S03]  /*8d690*/  IMAD.MOV.U32 R8, RZ, RZ, R17 ;  /* 0x000000ffff087224 */ /* 0x000fc600078e0011 */
[----:B------:R-:W-:Y:S04]  /*8d6a0*/  STL [R1+0x2044], R21 ;  /* 0x0020441501007387 */ /* 0x000fe80000100800 */
[----:B------:R-:W4:Y:S01]  /*8d6b0*/  LDL.LU R17, [R1+0x20c4] ;  /* 0x0020c40001117983 */ /* 0x000f220000300800 */
[-C--:B------:R-:W-:Y:S02]  /*8d6c0*/  IADD3 R15, P3, R15, R14.reuse, RZ ;  /* 0x0000000e0f0f7210 */ /* 0x080fe40007f7e0ff */
[----:B------:R-:W-:Y:S01]  /*8d6d0*/  IADD3 R11, P4, R11, R14, RZ ;  /* 0x0000000e0b0b7210 */ /* 0x000fe20007f9e0ff */
[----:B------:R1:W-:Y:S01]  /*8d6e0*/  LDGSTS.E [R7+0x40100], desc[UR54][R8.64], P2 ;  /* 0x4010000008077fae */ /* 0x0003e20009121876 */
[----:B------:R-:W-:-:S03]  /*8d6f0*/  ISETP.GT.AND P2, PT, R6, 0x8, PT ;  /* 0x000000080600780c */ /* 0x000fc60003f44270 */
[----:B------:R-:W4:Y:S01]  /*8d700*/  LDL.LU R22, [R1+0x20d0] ;  /* 0x0020d00001167983 */ /* 0x000f220000300800 */
[--C-:B------:R-:W-:Y:S01]  /*8d710*/  IMAD.X R16, R16, 0x1, R4.reuse, P3 ;  /* 0x0000000110107824 */ /* 0x100fe200018e0604 */
[----:B-1----:R-:W-:Y:S01]  /*8d720*/  MOV R8, R12 ;  /* 0x0000000c00087202 */ /* 0x002fe20000000f00 */
[----:B------:R-:W-:Y:S01]  /*8d730*/  IMAD.MOV.U32 R9, RZ, RZ, R21 ;  /* 0x000000ffff097224 */ /* 0x000fe200078e0015 */
[----:B--2---:R-:W2:Y:S04]  /*8d740*/  LDL.LU R12, [R1+0x2108] ;  /* 0x00210800010c7983 */ /* 0x004ea80000300800 */
[----:B------:R1:W-:Y:S04]  /*8d750*/  STL [R1+0x2050], R15 ;  /* 0x0020500f01007387 */ /* 0x0003e80000100800 */
[----:B------:R1:W-:Y:S04]  /*8d760*/  LDGSTS.E [R7+0x40800], desc[UR54][R8.64], P1 ;  /* 0x4080000008077fae */ /* 0x0003e80008921876 */
[----:B------:R1:W-:Y:S01]  /*8d770*/  STL [R1+0x204c], R16 ;  /* 0x00204c1001007387 */ /* 0x0003e20000100800 */
[----:B------:R-:W-:-:S03]  /*8d780*/  IMAD.X R13, R13, 0x1, R4, P4 ;  /* 0x000000010d0d7824 */ /* 0x000fc600020e0604 */
[----:B------:R-:W-:Y:S04]  /*8d790*/  STL [R1+0x2088], R11 ;  /* 0x0020880b01007387 */ /* 0x000fe80000100800 */
[----:B------:R-:W2:Y:S01]  /*8d7a0*/  LDL.LU R23, [R1+0x20cc] ;  /* 0x0020cc0001177983 */ /* 0x000ea20000300800 */
[----:B-1----:R-:W-:-:S04]  /*8d7b0*/  SEL R8, RZ, 0x4, !P2 ;  /* 0x00000004ff087807 */ /* 0x002fc80005000000 */
[----:B------:R-:W-:Y:S01]  /*8d7c0*/  SEL R8, R8, RZ, !P0 ;  /* 0x000000ff08087207 */ /* 0x000fe20004000000 */
[----:B------:R1:W-:Y:S03]  /*8d7d0*/  STL [R1+0x2084], R13 ;  /* 0x0020840d01007387 */ /* 0x0003e60000100800 */
[----:B------:R-:W-:Y:S01]  /*8d7e0*/  ISETP.NE.U32.AND P2, PT, R8, RZ, PT ;  /* 0x000000ff0800720c */ /* 0x000fe20003f45070 */
[----:B------:R-:W-:Y:S01]  /*8d7f0*/  IMAD.MOV.U32 R8, RZ, RZ, R15 ;  /* 0x000000ffff087224 */ /* 0x000fe200078e000f */
[----:B------:R-:W-:Y:S01]  /*8d800*/  MOV R9, R16 ;  /* 0x0000001000097202 */ /* 0x000fe20000000f00 */
[----:B------:R-:W2:Y:S04]  /*8d810*/  LDL.LU R15, [R1+0x2104] ;  /* 0x00210400010f7983 */ /* 0x000ea80000300800 */
[----:B------:R-:W2:Y:S04]  /*8d820*/  LDL.LU R16, [R1+0x210c] ;  /* 0x00210c0001107983 */ /* 0x000ea80000300800 */
[----:B------:R1:W-:Y:S02]  /*8d830*/  LDGSTS.E [R7+0x40900], desc[UR54][R8.64], P1 ;  /* 0x4090000008077fae */ /* 0x0003e40008921876 */
[----:B-1----:R-:W-:-:S02]  /*8d840*/  IMAD.MOV.U32 R9, RZ, RZ, R13 ;  /* 0x000000ffff097224 */ /* 0x002fc400078e000d */
[----:B------:R-:W-:Y:S01]  /*8d850*/  IMAD.MOV.U32 R8, RZ, RZ, R11 ;  /* 0x000000ffff087224 */ /* 0x000fe200078e000b */
[----:B------:R-:W2:Y:S04]  /*8d860*/  LDL.LU R13, [R1+0x2110] ;  /* 0x00211000010d7983 */ /* 0x000ea80000300800 */
[----:B------:R-:W2:Y:S04]  /*8d870*/  LDL.LU R21, [R1+0x2144] ;  /* 0x0021440001157983 */ /* 0x000ea80000300800 */
[----:B------:R-:W2:Y:S01]  /*8d880*/  LDL.LU R11, [R1+0x2148] ;  /* 0x00214800010b7983 */ /* 0x000ea20000300800 */
[----:B------:R-:W-:-:S03]  /*8d890*/  ISETP.GT.AND P1, PT, R6, 0xc, PT ;  /* 0x0000000c0600780c */ /* 0x000fc60003f24270 */
[----:B------:R1:W-:Y:S02]  /*8d8a0*/  LDGSTS.E [R7+0x41000], desc[UR54][R8.64], P2 ;  /* 0x4100000008077fae */ /* 0x0003e40009121876 */
[----:B-1----:R-:W-:-:S04]  /*8d8b0*/  SEL R8, RZ, 0x4, !P1 ;  /* 0x00000004ff087807 */ /* 0x002fc80004800000 */
[----:B------:R-:W-:-:S04]  /*8d8c0*/  SEL R8, R8, RZ, !P0 ;  /* 0x000000ff08087207 */ /* 0x000fc80004000000 */
[----:B------:R-:W-:Y:S02]  /*8d8d0*/  ISETP.NE.U32.AND P1, PT, R8, RZ, PT ;  /* 0x000000ff0800720c */ /* 0x000fe40003f25070 */
[-C--:B---3--:R-:W-:Y:S02]  /*8d8e0*/  IADD3 R18, P3, R18, R14.reuse, RZ ;  /* 0x0000000e12127210 */ /* 0x088fe40007f7e0ff */
[----:B------:R-:W-:Y:S02]  /*8d8f0*/  IADD3 R10, P4, R10, R14, RZ ;  /* 0x0000000e0a0a7210 */ /* 0x000fe40007f9e0ff */
[----:B------:R-:W-:Y:S01]  /*8d900*/  MOV R8, R18 ;  /* 0x0000001200087202 */ /* 0x000fe20000000f00 */
[----:B------:R-:W-:Y:S01]  /*8d910*/  STL [R1+0x2090], R18 ;  /* 0x0020901201007387 */ /* 0x000fe20000100800 */
[----:B----4-:R-:W-:-:S04]  /*8d920*/  IMAD.X R19, R19, 0x1, R4, P3 ;  /* 0x0000000113137824 */ /* 0x010fc800018e0604 */
[----:B------:R-:W-:Y:S02]  /*8d930*/  IMAD.MOV.U32 R9, RZ, RZ, R19 ;  /* 0x000000ffff097224 */ /* 0x000fe400078e0013 */
[----:B------:R-:W-:Y:S01]  /*8d940*/  IMAD.X R17, R17, 0x1, R4, P4 ;  /* 0x0000000111117824 */ /* 0x000fe200020e0604 */
[----:B------:R1:W-:Y:S04]  /*8d950*/  STL [R1+0x208c], R19 ;  /* 0x00208c1301007387 */ /* 0x0003e80000100800 */
[----:B------:R3:W-:Y:S04]  /*8d960*/  LDGSTS.E [R7+0x41100], desc[UR54][R8.64], P2 ;  /* 0x4110000008077fae */ /* 0x0007e80009121876 */
[----:B------:R-:W-:Y:S04]  /*8d970*/  STL [R1+0x20c8], R10 ;  /* 0x0020c80a01007387 */ /* 0x000fe80000100800 */
[----:B------:R4:W-:Y:S01]  /*8d980*/  STL [R1+0x20c4], R17 ;  /* 0x0020c41101007387 */ /* 0x0009e20000100800 */
[----:B------:R-:W-:-:S02]  /*8d990*/  ISETP.GT.AND P2, PT, R6, 0x10, PT ;  /* 0x000000100600780c */ /* 0x000fc40003f44270 */
[-C--:B------:R-:W-:Y:S01]  /*8d9a0*/  IADD3 R22, P3, R22, R14.reuse, RZ ;  /* 0x0000000e16167210 */ /* 0x080fe20007f7e0ff */
[----:B-1----:R-:W2:Y:S04]  /*8d9b0*/  LDL.LU R19, [R1+0x214c] ;  /* 0x00214c0001137983 */ /* 0x002ea80000300800 */
[----:B------:R-:W2:Y:S01]  /*8d9c0*/  LDL.LU R18, [R1+0x2150] ;  /* 0x0021500001127983 */ /* 0x000ea20000300800 */
[----:B---3--:R-:W-:Y:S02]  /*8d9d0*/  IMAD.MOV.U32 R8, RZ, RZ, R10 ;  /* 0x000000ffff087224 */ /* 0x008fe400078e000a */
[----:B------:R-:W-:Y:S02]  /*8d9e0*/  IMAD.MOV.U32 R9, RZ, RZ, R17 ;  /* 0x000000ffff097224 */ /* 0x000fe400078e0011 */
[----:B----4-:R-:W3:Y:S04]  /*8d9f0*/  LDL.LU R17, [R1+0x2184] ;  /* 0x0021840001117983 */ /* 0x010ee80000300800 */
[----:B------:R1:W-:Y:S04]  /*8da00*/  LDGSTS.E [R7+0x41800], desc[UR54][R8.64], P1 ;  /* 0x4180000008077fae */ /* 0x0003e80008921876 */
[----:B------:R-:W4:Y:S01]  /*8da10*/  LDL.LU R10, [R1+0x2188] ;  /* 0x00218800010a7983 */ /* 0x000f220000300800 */
[----:B--2---:R-:W-:Y:S01]  /*8da20*/  IADD3 R12, P4, R12, R14, RZ ;  /* 0x0000000e0c0c7210 */ /* 0x004fe20007f9e0ff */
[----:B------:R-:W-:Y:S01]  /*8da30*/  IMAD.X R23, R23, 0x1, R4, P3 ;  /* 0x0000000117177824 */ /* 0x000fe200018e0604 */
[----:B-1----:R-:W-:-:S04]  /*8da40*/  SEL R8, RZ, 0x4, !P2 ;  /* 0x00000004ff087807 */ /* 0x002fc80005000000 */
[----:B------:R-:W-:Y:S01]  /*8da50*/  SEL R8, R8, RZ, !P0 ;  /* 0x000000ff08087207 */ /* 0x000fe20004000000 */
[----:B------:R-:W-:-:S03]  /*8da60*/  IMAD.MOV.U32 R9, RZ, RZ, R23 ;  /* 0x000000ffff097224 */ /* 0x000fc600078e0017 */
[----:B------:R-:W-:Y:S01]  /*8da70*/  ISETP.NE.U32.AND P2, PT, R8, RZ, PT ;  /* 0x000000ff0800720c */ /* 0x000fe20003f45070 */
[----:B------:R-:W-:Y:S01]  /*8da80*/  IMAD.MOV.U32 R8, RZ, RZ, R22 ;  /* 0x000000ffff087224 */ /* 0x000fe200078e0016 */
[----:B------:R-:W-:-:S04]  /*8da90*/  IADD3.X R15, R15, R4, RZ, P4, !PT ;  /* 0x000000040f0f7210 */ /* 0x000fc800027fe4ff */
[----:B------:R1:W-:Y:S01]  /*8daa0*/  LDGSTS.E [R7+0x41900], desc[UR54][R8.64], P1 ;  /* 0x4190000008077fae */ /* 0x0003e20008921876 */
[----:B------:R-:W-:-:S03]  /*8dab0*/  ISETP.GT.AND P1, PT, R6, 0x14, PT ;  /* 0x000000140600780c */ /* 0x000fc60003f24270 */
[----:B------:R-:W-:Y:S04]  /*8dac0*/  STL [R1+0x20d0], R22 ;  /* 0x0020d01601007387 */ /* 0x000fe80000100800 */
[----:B------:R-:W-:Y:S04]  /*8dad0*/  STL [R1+0x20cc], R23 ;  /* 0x0020cc1701007387 */ /* 0x000fe80000100800 */
[----:B------:R-:W-:Y:S01]  /*8dae0*/  STL [R1+0x2108], R12 ;  /* 0x0021080c01007387 */ /* 0x000fe20000100800 */
[----:B-1----:R-:W-:Y:S02]  /*8daf0*/  IMAD.MOV.U32 R8, RZ, RZ, R12 ;  /* 0x000000ffff087224 */ /* 0x002fe400078e000c */
[----:B------:R-:W-:Y:S01]  /*8db00*/  IMAD.MOV.U32 R9, RZ, RZ, R15 ;  /* 0x000000ffff097224 */ /* 0x000fe200078e000f */
[----:B------:R-:W-:-:S04]  /*8db10*/  IADD3 R13, P3, R13, R14, RZ ;  /* 0x0000000e0d0d7210 */ /* 0x000fc80007f7e0ff */
[----:B------:R1:W-:Y:S01]  /*8db20*/  LDGSTS.E [R7+0x42000], desc[UR54][R8.64], P2 ;  /* 0x4200000008077fae */ /* 0x0003e20009121876 */
[----:B------:R-:W-:-:S03]  /*8db30*/  IADD3 R11, P4, R11, R14, RZ ;  /* 0x0000000e0b0b7210 */ /* 0x000fc60007f9e0ff */
[----:B------:R2:W-:Y:S01]  /*8db40*/  STL [R1+0x2104], R15 ;  /* 0x0021040f01007387 */ /* 0x0005e20000100800 */
[----:B------:R-:W-:Y:S01]  /*8db50*/  IADD3.X R16, R16, R4, RZ, P3, !PT ;  /* 0x0000000410107210 */ /* 0x000fe20001ffe4ff */
[----:B------:R-:W-:Y:S01]  /*8db60*/  IMAD.X R21, R21, 0x1, R4, P4 ;  /* 0x0000000115157824 */ /* 0x000fe200020e0604 */
[----:B-1----:R-:W-:Y:S01]  /*8db70*/  SEL R8, RZ, 0x4, !P1 ;  /* 0x00000004ff087807 */ /* 0x002fe20004800000 */
[----:B--2---:R-:W2:Y:S04]  /*8db80*/  LDL.LU R15, [R1+0x2190] ;  /* 0x00219000010f7983 */ /* 0x004ea80000300800 */
[----:B------:R-:W2:Y:S04]  /*8db90*/  LDL.LU R12, [R1+0x21c8] ;  /* 0x0021c800010c7983 */ /* 0x000ea80000300800 */
[----:B------:R-:W-:Y:S01]  /*8dba0*/  STL [R1+0x2110], R13 ;  /* 0x0021100d01007387 */ /* 0x000fe20000100800 */
[----:B------:R-:W-:-:S03]  /*8dbb0*/  SEL R8, R8, RZ, !P0 ;  /* 0x000000ff08087207 */ /* 0x000fc60004000000 */
[----:B------:R1:W-:Y:S01]  /*8dbc0*/  STL [R1+0x210c], R16 ;  /* 0x00210c1001007387 */ /* 0x0003e20000100800 */
[----:B------:R-:W-:-:S03]  /*8dbd0*/  IMAD.MOV.U32 R9, RZ, RZ, R16 ;  /* 0x000000ffff097224 */ /* 0x000fc600078e0010 */
[----:B------:R1:W-:Y:S01]  /*8dbe0*/  STL [R1+0x2148], R11 ;  /* 0x0021480b01007387 */ /* 0x0003e20000100800 */
[----:B------:R-:W-:Y:S01]  /*8dbf0*/  ISETP.NE.U32.AND P1, PT, R8, RZ, PT ;  /* 0x000000ff0800720c */ /* 0x000fe20003f25070 */
[----:B------:R-:W-:-:S05]  /*8dc00*/  IMAD.MOV.U32 R8, RZ, RZ, R13 ;  /* 0x000000ffff087224 */ /* 0x000fca00078e000d */
[----:B------:R1:W-:Y:S04]  /*8dc10*/  LDGSTS.E [R7+0x42100], desc[UR54][R8.64], P2 ;  /* 0x4210000008077fae */ /* 0x0003e80009121876 */
[----:B-1----:R-:W2:Y:S04]  /*8dc20*/  LDL.LU R16, [R1+0x218c] ;  /* 0x00218c0001107983 */ /* 0x002ea80000300800 */
[----:B------:R-:W-:Y:S04]  /*8dc30*/  STL [R1+0x2144], R21 ;  /* 0x0021441501007387 */ /* 0x000fe80000100800 */
[----:B------:R-:W2:Y:S01]  /*8dc40*/  LDL.LU R13, [R1+0x21c4] ;  /* 0x0021c400010d7983 */ /* 0x000ea20000300800 */
[----:B------:R-:W-:-:S03]  /*8dc50*/  ISETP.GT.AND P2, PT, R6, 0x18, PT ;  /* 0x000000180600780c */ /* 0x000fc60003f44270 */
[----:B------:R-:W2:Y:S01]  /*8dc60*/  LDL.LU R22, [R1+0x21d0] ;  /* 0x0021d00001167983 */ /* 0x000ea20000300800 */
[----:B------:R-:W-:Y:S01]  /*8dc70*/  IMAD.MOV.U32 R8, RZ, RZ, R11 ;  /* 0x000000ffff087224 */ /* 0x000fe200078e000b */
[----:B------:R-:W-:Y:S02]  /*8dc80*/  MOV R9, R21 ;  /* 0x0000001500097202 */ /* 0x000fe40000000f00 */
[----:B------:R-:W2:Y:S04]  /*8dc90*/  LDL.LU R11, [R1+0x2208] ;  /* 0x00220800010b7983 */ /* 0x000ea80000300800 */
[----:B------:R1:W-:Y:S02]  /*8dca0*/  LDGSTS.E [R7+0x42800], desc[UR54][R8.64], P1 ;  /* 0x4280000008077fae */ /* 0x0003e40008921876 */
[----:B-1----:R-:W-:-:S04]  /*8dcb0*/  SEL R8, RZ, 0x4, !P2 ;  /* 0x00000004ff087807 */ /* 0x002fc80005000000 */
[----:B------:R-:W-:-:S04]  /*8dcc0*/  SEL R8, R8, RZ, !P0 ;  /* 0x000000ff08087207 */ /* 0x000fc80004000000 */
[----:B------:R-:W-:Y:S02]  /*8dcd0*/  ISETP.NE.U32.AND P2, PT, R8, RZ, PT ;  /* 0x000000ff0800720c */ /* 0x000fe40003f45070 */
[----:B------:R-:W-:-:S05]  /*8dce0*/  IADD3 R18, P3, R18, R14, RZ ;  /* 0x0000000e12127210 */ /* 0x000fca0007f7e0ff */
[--C-:B------:R-:W-:Y:S01]  /*8dcf0*/  IMAD.X R19, R19, 0x1, R4.reuse, P3 ;  /* 0x0000000113137824 */ /* 0x100fe200018e0604 */
[----:B----4-:R-:W-:Y:S01]  /*8dd00*/  IADD3 R10, P4, R10, R14, RZ ;  /* 0x0000000e0a0a7210 */ /* 0x010fe20007f9e0ff */
[----:B------:R-:W-:Y:S04]  /*8dd10*/  STL [R1+0x2150], R18 ;  /* 0x0021501201007387 */ /* 0x000fe80000100800 */
[----:B------:R1:W-:Y:S01]  /*8dd20*/  STL [R1+0x214c], R19 ;  /* 0x00214c1301007387 */ /* 0x0003e20000100800 */
[----:B---3--:R-:W-:-:S03]  /*8dd30*/  IMAD.X R17, R17, 0x1, R4, P4 ;  /* 0x0000000111117824 */ /* 0x008fc600020e0604 */
[----:B------:R-:W-:Y:S04]  /*8dd40*/  STL [R1+0x2188], R10 ;  /* 0x0021880a01007387 */ /* 0x000fe80000100800 */
[----:B------:R-:W3:Y:S01]  /*8dd50*/  LDL.LU R23, [R1+0x21cc] ;  /* 0x0021cc0001177983 */ /* 0x000ee20000300800 */
[----:B------:R-:W-:Y:S02]  /*8dd60*/  IMAD.MOV.U32 R8, RZ, RZ, R18 ;  /* 0x000000ffff087224 */ /* 0x000fe400078e0012 */
[----:B------:R-:W-:Y:S01]  /*8dd70*/  IMAD.MOV.U32 R9, RZ, RZ, R19 ;  /* 0x000000ffff097224 */ /* 0x000fe200078e0013 */
[----:B------:R4:W-:Y:S04]  /*8dd80*/  STL [R1+0x2184], R17 ;  /* 0x0021841101007387 */ /* 0x0009e80000100800 */
[----:B-1----:R-:W3:Y:S04]  /*8dd90*/  LDL.LU R19, [R1+0x2204] ;  /* 0x0022040001137983 */ /* 0x002ee80000300800 */
[----:B------:R-:W3:Y:S04]  /*8dda0*/  LDL.LU R21, [R1+0x220c] ;  /* 0x00220c0001157983 */ /* 0x000ee80000300800 */
[----:B------:R-:W3:Y:S04]  /*8ddb0*/  LDL.LU R18, [R1+0x2210] ;  /* 0x0022100001127983 */ /* 0x000ee80000300800 */
[----:B------:R1:W-:Y:S01]  /*8ddc0*/  LDGSTS.E [R7+0x42900], desc[UR54][R8.64], P1 ;  /* 0x4290000008077fae */ /* 0x0003e20008921876 */
[----:B------:R-:W-:-:S02]  /*8ddd0*/  ISETP.GT.AND P1, PT, R6, 0x1c, PT ;  /* 0x0000001c0600780c */ /* 0x000fc40003f24270 */
[----:B-1----:R-:W-:Y:S01]  /*8dde0*/  MOV R8, R10 ;  /* 0x0000000a00087202 */ /* 0x002fe20000000f00 */
[----:B------:R-:W-:Y:S02]  /*8ddf0*/  IMAD.MOV.U32 R9, RZ, RZ, R17 ;  /* 0x000000ffff097224 */ /* 0x000fe400078e0011 */
[----:B----4-:R-:W4:Y:S04]  /*8de00*/  LDL.LU R17, [R1+0x2244] ;  /* 0x0022440001117983 */ /* 0x010f280000300800 */
[----:B------:R-:W4:Y:S04]  /*8de10*/  LDL.LU R10, [R1+0x2248] ;  /* 0x00224800010a7983 */ /* 0x000f280000300800 */
[----:B------:R1:W-:Y:S02]  /*8de20*/  LDGSTS.E [R7+0x43000], desc[UR54][R8.64], P2 ;  /* 0x4300000008077fae */ /* 0x0003e40009121876 */
[----:B-1----:R-:W-:-:S04]  /*8de30*/  SEL R8, RZ, 0x4, !P1 ;  /* 0x00000004ff087807 */ /* 0x002fc80004800000 */
[----:B------:R-:W-:Y:S02]  /*8de40*/  SEL R8, R8, RZ, !P0 ;  /* 0x000000ff08087207 */ /* 0x000fe40004000000 */
[-C--:B--2---:R-:W-:Y:S02]  /*8de50*/  IADD3 R15, P3, R15, R14.reuse, RZ ;  /* 0x0000000e0f0f7210 */ /* 0x084fe40007f7e0ff */
[----:B------:R-:W-:Y:S02]  /*8de60*/  IADD3 R12, P4, R12, R14, RZ ;  /* 0x0000000e0c0c7210 */ /* 0x000fe40007f9e0ff */
[----:B------:R-:W-:Y:S01]  /*8de70*/  ISETP.NE.U32.AND P1, PT, R8, RZ, PT ;  /* 0x000000ff0800720c */ /* 0x000fe20003f25070 */
[----:B------:R-:W-:Y:S01]  /*8de80*/  STL [R1+0x2190], R15 ;  /* 0x0021900f01007387 */ /* 0x000fe20000100800 */
[----:B------:R-:W-:Y:S02]  /*8de90*/  IMAD.MOV.U32 R8, RZ, RZ, R15 ;  /* 0x000000ffff087224 */ /* 0x000fe400078e000f */
[----:B------:R-:W-:-:S02]  /*8dea0*/  IMAD.X R16, R16, 0x1, R4, P3 ;  /* 0x0000000110107824 */ /* 0x000fc400018e0604 */
[----:B------:R-:W-:-:S03]  /*8deb0*/  IMAD.X R13, R13, 0x1, R4, P4 ;  /* 0x000000010d0d7824 */ /* 0x000fc600020e0604 */
[----:B------:R1:W-:Y:S01]  /*8dec0*/  STL [R1+0x218c], R16 ;  /* 0x00218c1001007387 */ /* 0x0003e20000100800 */
[----:B------:R-:W-:-:S03]  /*8ded0*/  MOV R9, R16 ;  /* 0x0000001000097202 */ /* 0x000fc60000000f00 */
[----:B------:R-:W-:Y:S04]  /*8dee0*/  STL [R1+0x21c8], R12 ;  /* 0x0021c80c01007387 */ /* 0x000fe80000100800 */
[----:B------:R2:W-:Y:S04]  /*8def0*/  STL [R1+0x21c4], R13 ;  /* 0x0021c40d01007387 */ /* 0x0005e80000100800 */
[----:B------:R2:W-:Y:S04]  /*8df00*/  LDGSTS.E [R7+0x43100], desc[UR54][R8.64], P2 ;  /* 0x4310000008077fae */ /* 0x0005e80009121876 */
[----:B-1----:R-:W4:Y:S04]  /*8df10*/  LDL.LU R16, [R1+0x224c] ;  /* 0x00224c0001107983 */ /* 0x002f280000300800 */
[----:B------:R-:W4:Y:S01]  /*8df20*/  LDL.LU R15, [R1+0x2250] ;  /* 0x00225000010f7983 */ /* 0x000f220000300800 */
[----:B--2---:R-:W-:-:S02]  /*8df30*/  IMAD.MOV.U32 R9, RZ, RZ, R13 ;  /* 0x000000ffff097224 */ /* 0x004fc400078e000d */
[----:B------:R-:W-:Y:S01]  /*8df40*/  IMAD.MOV.U32 R8, RZ, RZ, R12 ;  /* 0x000000ffff087224 */ /* 0x000fe200078e000c */
[----:B------:R-:W2:Y:S04]  /*8df50*/  LDL.LU R13, [R1+0x2284] ;  /* 0x00228400010d7983 */ /* 0x000ea80000300800 */
[----:B------:R-:W2:Y:S01]  /*8df60*/  LDL.LU R12, [R1+0x2288] ;  /* 0x00228800010c7983 */ /* 0x000ea20000300800 */
[----:B------:R-:W-:-:S03]  /*8df70*/  ISETP.GT.AND P2, PT, R6, 0x20, PT ;  /* 0x000000200600780c */ /* 0x000fc60003f44270 */
[----:B------:R1:W-:Y:S01]  /*8df80*/  LDGSTS.E [R7+0x43800], desc[UR54][R8.64], P1 ;  /* 0x4380000008077fae */ /* 0x0003e20008921876 */
[-C--:B------:R-:W-:Y:S02]  /*8df90*/  IADD3 R22, P3, R22, R14.reuse, RZ ;  /* 0x0000000e16167210 */ /* 0x080fe40007f7e0ff */
[----:B------:R-:W-:Y:S02]  /*8dfa0*/  IADD3 R11, P4, R11, R14, RZ ;  /* 0x0000000e0b0b7210 */ /* 0x000fe40007f9e0ff */
[----:B-1----:R-:W-:-:S04]  /*8dfb0*/  SEL R8, RZ, 0x4, !P2 ;  /* 0x00000004ff087807 */ /* 0x002fc80005000000 */
[----:B------:R-:W-:-:S04]  /*8dfc0*/  SEL R8, R8, RZ, !P0 ;  /* 0x000000ff08087207 */ /* 0x000fc80004000000 */
[----:B------:R-:W-:Y:S02]  /*8dfd0*/  ISETP.NE.U32.AND P2, PT, R8, RZ, PT ;  /* 0x000000ff0800720c */ /* 0x000fe40003f45070 */
[----:B------:R-:W-:Y:S01]  /*8dfe0*/  MOV R8, R22 ;  /* 0x0000001600087202 */ /* 0x000fe20000000f00 */
[----:B------:R-:W-:Y:S01]  /*8dff0*/  STL [R1+0x21d0], R22 ;  /* 0x0021d01601007387 */ /* 0x000fe20000100800 */
[----:B---3--:R-:W-:-:S04]  /*8e000*/  IMAD.X R23, R23, 0x1, R4, P3 ;  /* 0x0000000117177824 */ /* 0x008fc800018e0604 */
[----:B------:R-:W-:Y:S02]  /*8e010*/  IMAD.MOV.U32 R9, RZ, RZ, R23 ;  /* 0x000000ffff097224 */ /* 0x000fe400078e0017 */
[----:B------:R-:W-:Y:S01]  /*8e020*/  IMAD.X R19, R19, 0x1, R4, P4 ;  /* 0x0000000113137824 */ /* 0x000fe200020e0604 */
[----:B------:R-:W-:Y:S02]  /*8e030*/  IADD3 R18, P3, R18, R14, RZ ;  /* 0x0000000e12127210 */ /* 0x000fe40007f7e0ff */
[----:B------:R1:W-:Y:S04]  /*8e040*/  LDGSTS.E [R7+0x43900], desc[UR54][R8.64], P1 ;  /* 0x4390000008077fae */ /* 0x0003e80008921876 */
[----:B------:R-:W-:Y:S01]  /*8e050*/  STL [R1+0x21cc], R23 ;  /* 0x0021cc1701007387 */ /* 0x000fe20000100800 */
[----:B------:R-:W-:-:S03]  /*8e060*/  ISETP.GT.AND P1, PT, R6, 0x24, PT ;  /* 0x000000240600780c */ /* 0x000fc60003f24270 */
[----:B------:R-:W-:Y:S01]  /*8e070*/  STL [R1+0x2208], R11 ;  /* 0x0022080b01007387 */ /* 0x000fe20000100800 */
[----:B------:R-:W-:-:S03]  /*8e080*/  IMAD.X R21, R21, 0x1, R4, P3 ;  /* 0x0000000115157824 */ /* 0x000fc600018e0604 */
[----:B------:R3:W-:Y:S01]  /*8e090*/  STL [R1+0x2204], R19 ;  /* 0x0022041301007387 */ /* 0x0007e20000100800 */
[----:B-1----:R-:W-:Y:S02]  /*8e0a0*/  IMAD.MOV.U32 R8, RZ, RZ, R11 ;  /* 0x000000ffff087224 */ /* 0x002fe400078e000b */
[----:B------:R-:W-:Y:S01]  /*8e0b0*/  IMAD.MOV.U32 R9, RZ, RZ, R19 ;  /* 0x000000ffff097224 */ /* 0x000fe200078e0013 */
[----:B----4-:R-:W-:Y:S01]  /*8e0c0*/  IADD3 R10, P4, R10, R14, RZ ;  /* 0x0000000e0a0a7210 */ /* 0x010fe20007f9e0ff */
[----:B---3--:R-:W3:Y:S04]  /*8e0d0*/  LDL.LU R19, [R1+0x2290] ;  /* 0x0022900001137983 */ /* 0x008ee80000300800 */
[----:B------:R1:W-:Y:S04]  /*8e0e0*/  LDGSTS.E [R7+0x44000], desc[UR54][R8.64], P2 ;  /* 0x4400000008077fae */ /* 0x0003e80009121876 */
[----:B------:R-:W4:Y:S04]  /*8e0f0*/  LDL.LU R11, [R1+0x22c8] ;  /* 0x0022c800010b7983 */ /* 0x000f280000300800 */
[----:B------:R-:W-:Y:S04]  /*8e100*/  STL [R1+0x2210], R18 ;  /* 0x0022101201007387 */ /* 0x000fe80000100800 */
[----:B------:R1:W-:Y:S04]  /*8e110*/  STL [R1+0x220c], R21 ;  /* 0x00220c1501007387 */ /* 0x0003e80000100800 */
[----:B------:R1:W-:Y:S01]  /*8e120*/  STL [R1+0x2248], R10 ;  /* 0x0022480a01007387 */ /* 0x0003e20000100800 */
[----:B------:R-:W-:-:S02]  /*8e130*/  IADD3.X R17, R17, R4, RZ, P4, !PT ;  /* 0x0000000411117210 */ /* 0x000fc400027fe4ff */
[----:B-1----:R-:W-:Y:S01]  /*8e140*/  SEL R8, RZ, 0x4, !P1 ;  /* 0x00000004ff087807 */ /* 0x002fe20004800000 */
[----:B------:R-:W-:Y:S02]  /*8e150*/  IMAD.MOV.U32 R9, RZ, RZ, R21 ;  /* 0x000000ffff097224 */ /* 0x000fe400078e0015 */
[----:B------:R-:W4:Y:S01]  /*8e160*/  LDL.LU R21, [R1+0x228c] ;  /* 0x00228c0001157983 */ /* 0x000f220000300800 */
[----:B------:R-:W-:-:S03]  /*8e170*/  SEL R8, R8, RZ, !P0 ;  /* 0x000000ff08087207 */ /* 0x000fc60004000000 */
[----:B------:R1:W-:Y:S01]  /*8e180*/  STL [R1+0x2244], R17 ;  /* 0x0022441101007387 */ /* 0x0003e20000100800 */
[----:B------:R-:W-:Y:S01]  /*8e190*/  ISETP.NE.U32.AND P1, PT, R8, RZ, PT ;  /* 0x000000ff0800720c */ /* 0x000fe20003f25070 */
[----:B------:R-:W-:Y:S02]  /*8e1a0*/  IMAD.MOV.U32 R8, RZ, RZ, R18 ;  /* 0x000000ffff087224 */ /* 0x000fe400078e0012 */
[----:B------:R-:W4:Y:S04]  /*8e1b0*/  LDL.LU R18, [R1+0x22c4] ;  /* 0x0022c40001127983 */ /* 0x000f280000300800 */
[----:B------:R1:W-:Y:S04]  /*8e1c0*/  LDGSTS.E [R7+0x44100], desc[UR54][R8.64], P2 ;  /* 0x4410000008077fae */ /* 0x0003e80009121876 */
[----:B------:R-:W4:Y:S01]  /*8e1d0*/  LDL.LU R22, [R1+0x22d0] ;  /* 0x0022d00001167983 */ /* 0x000f220000300800 */
[----:B------:R-:W-:Y:S01]  /*8e1e0*/  ISETP.GT.AND P2, PT, R6, 0x28, PT ;  /* 0x000000280600780c */ /* 0x000fe20003f44270 */
[----:B-1----:R-:W-:-:S02]  /*8e1f0*/  IMAD.MOV.U32 R8, RZ, RZ, R10 ;  /* 0x000000ffff087224 */ /* 0x002fc400078e000a */
[----:B------:R-:W4:Y:S01]  /*8e200*/  LDL.LU R10, [R1+0x2308] ;  /* 0x00230800010a7983 */ /* 0x000f220000300800 */
[----:B------:R-:W-:-:S05]  /*8e210*/  IMAD.MOV.U32 R9, RZ, RZ, R17 ;  /* 0x000000ffff097224 */ /* 0x000fca00078e0011 */
[----:B------:R1:W-:Y:S01]  /*8e220*/  LDGSTS.E [R7+0x44800], desc[UR54][R8.64], P1 ;  /* 0x4480000008077fae */ /* 0x0003e20008921876 */
[----:B------:R-:W-:-:S04]  /*8e230*/  IADD3 R15, P3, R15, R14, RZ ;  /* 0x0000000e0f0f7210 */ /* 0x000fc80007f7e0ff */
[----:B------:R-:W-:Y:S01]  /*8e240*/  IADD3.X R16, R16, R4, RZ, P3, !PT ;  /* 0x0000000410107210 */ /* 0x000fe20001ffe4ff */
[----:B------:R1:W-:Y:S01]  /*8e250*/  STL [R1+0x2250], R15 ;  /* 0x0022500f01007387 */ /* 0x0003e20000100800 */
[----:B--2---:R-:W-:-:S03]  /*8e260*/  IADD3 R12, P4, R12, R14, RZ ;  /* 0x0000000e0c0c7210 */ /* 0x004fc60007f9e0ff */
[----:B------:R-:W-:Y:S04]  /*8e270*/  STL [R1+0x224c], R16 ;  /* 0x00224c1001007387 */ /* 0x000fe80000100800 */
[----:B------:R2:W-:Y:S01]  /*8e280*/  STL [R1+0x2288], R12 ;  /* 0x0022880c01007387 */ /* 0x0005e20000100800 */
[----:B------:R-:W-:-:S03]  /*8e290*/  IMAD.X R13, R13, 0x1, R4, P4 ;  /* 0x000000010d0d7824 */ /* 0x000fc600020e0604 */
[----:B------:R-:W4:Y:S01]  /*8e2a0*/  LDL.LU R23, [R1+0x22cc] ;  /* 0x0022cc0001177983 */ /* 0x000f220000300800 */
[----:B-1----:R-:W-:-:S03]  /*8e2b0*/  SEL R8, RZ, 0x4, !P2 ;  /* 0x00000004ff087807 */ /* 0x002fc60005000000 */
[----:B------:R1:W-:Y:S04]  /*8e2c0*/  STL [R1+0x2284], R13 ;  /* 0x0022840d01007387 */ /* 0x0003e80000100800 */
[----:B------:R-:W4:Y:S01]  /*8e2d0*/  LDL.LU R17, [R1+0x2304] ;  /* 0x0023040001117983 */ /* 0x000f220000300800 */
[----:B------:R-:W-:Y:S01]  /*8e2e0*/  SEL R8, R8, RZ, !P0 ;  /* 0x000000ff08087207 */ /* 0x000fe20004000000 */
[----:B------:R-:W-:-:S03]  /*8e2f0*/  IMAD.MOV.U32 R9, RZ, RZ, R16 ;  /* 0x000000ffff097224 */ /* 0x000fc600078e0010 */
[----:B------:R-:W-:Y:S01]  /*8e300*/  ISETP.NE.U32.AND P2, PT, R8, RZ, PT ;  /* 0x000000ff0800720c */ /* 0x000fe20003f45070 */
[----:B------:R-:W-:Y:S02]  /*8e310*/  IMAD.MOV.U32 R8, RZ, RZ, R15 ;  /* 0x000000ffff087224 */ /* 0x000fe400078e000f */
[----:B------:R-:W4:Y:S04]  /*8e320*/  LDL.LU R15, [R1+0x230c] ;  /* 0x00230c00010f7983 */ /* 0x000f280000300800 */
[----:B------:R2:W-:Y:S02]  /*8e330*/  LDGSTS.E [R7+0x44900], desc[UR54][R8.64], P1 ;  /* 0x4490000008077fae */ /* 0x0005e40008921876 */
[----:B--2---:R-:W-:Y:S02]  /*8e340*/  IMAD.MOV.U32 R8, RZ, RZ, R12 ;  /* 0x000000ffff087224 */ /* 0x004fe400078e000c */
[----:B------:R-:W2:Y:S01]  /*8e350*/  LDL.LU R12, [R1+0x2310] ;  /* 0x00231000010c7983 */ /* 0x000ea20000300800 */
[----:B------:R-:W-:-:S03]  /*8e360*/  MOV R9, R13 ;  /* 0x0000000d00097202 */ /* 0x000fc60000000f00 */
[----:B------:R-:W2:Y:S04]  /*8e370*/  LDL.LU R16, [R1+0x2344] ;  /* 0x0023440001107983 */ /* 0x000ea80000300800 */
[----:B-1----:R-:W2:Y:S01]  /*8e380*/  LDL.LU R13, [R1+0x2348] ;  /* 0x00234800010d7983 */ /* 0x002ea20000300800 */
[----:B------:R-:W-:-:S03]  /*8e390*/  ISETP.GT.AND P1, PT, R6, 0x2c, PT ;  /* 0x0000002c0600780c */ /* 0x000fc60003f24270 */
[----:B------:R1:W-:Y:S02]  /*8e3a0*/  LDGSTS.E [R7+0x45000], desc[UR54][R8.64], P2 ;  /* 0x4500000008077fae */ /* 0x0003e40009121876 */
[----:B-1----:R-:W-:-:S04]  /*8e3b0*/  SEL R8, RZ, 0x4, !P1 ;  /* 0x00000004ff087807 */ /* 0x002fc80004800000 */
[----:B------:R-:W-:-:S04]  /*8e3c0*/  SEL R8, R8, RZ, !P0 ;  /* 0x000000ff08087207 */ /* 0x000fc80004000000 */
[----:B------:R-:W-:Y:S02]  /*8e3d0*/  ISETP.NE.U32.AND P1, PT, R8, RZ, PT ;  /* 0x000000ff0800720c */ /* 0x000fe40003f25070 */
[-C--:B---3--:R-:W-:Y:S02]  /*8e3e0*/  IADD3 R19, P3, R19, R14.reuse, RZ ;  /* 0x0000000e13137210 */ /* 0x088fe40007f7e0ff */
[----:B----4-:R-:W-:-:S03]  /*8e3f0*/  IADD3 R11, P4, R11, R14, RZ ;  /* 0x0000000e0b0b7210 */ /* 0x010fc60007f9e0ff */
[----:B------:R-:W-:Y:S02]  /*8e400*/  IMAD.MOV.U32 R8, RZ, RZ, R19 ;  /* 0x000000ffff087224 */ /* 0x000fe400078e0013 */
[----:B------:R-:W-:-:S04]  /*8e410*/  IMAD.X R21, R21, 0x1, R4, P3 ;  /* 0x0000000115157824 */ /* 0x000fc800018e0604 */
[----:B------:R-:W-:Y:S02]  /*8e420*/  IMAD.MOV.U32 R9, RZ, RZ, R21 ;  /* 0x000000ffff097224 */ /* 0x000fe400078e0015 */
[----:B------:R-:W-:-:S03]  /*8e430*/  IMAD.X R18, R18, 0x1, R4, P4 ;  /* 0x0000000112127824 */ /* 0x000fc600020e0604 */
[----:B------:R1:W-:Y:S04]  /*8e440*/  LDGSTS.E [R7+0x45100], desc[UR54][R8.64], P2 ;  /* 0x4510000008077fae */ /* 0x0003e80009121876 */
[----:B------:R-:W-:Y:S01]  /*8e450*/  STL [R1+0x2290], R19 ;  /* 0x0022901301007387 */ /* 0x000fe20000100800 */
[----:B------:R-:W-:-:S03]  /*8e460*/  ISETP.GT.AND P2, PT, R6, 0x30, PT ;  /* 0x000000300600780c */ /* 0x000fc60003f44270 */
[----:B------:R3:W-:Y:S04]  /*8e470*/  STL [R1+0x228c], R21 ;  /* 0x00228c1501007387 */ /* 0x0007e80000100800 */
[----:B------:R-:W-:Y:S04]  /*8e480*/  STL [R1+0x22c8], R11 ;  /* 0x0022c80b01007387 */ /* 0x000fe80000100800 */
[----:B------:R4:W-:Y:S01]  /*8e490*/  STL [R1+0x22c4], R18 ;  /* 0x0022c41201007387 */ /* 0x0009e20000100800 */
[-C--:B------:R-:W-:Y:S02]  /*8e4a0*/  IADD3 R22, P3, R22, R14.reuse, RZ ;  /* 0x0000000e16167210 */ /* 0x080fe40007f7e0ff */
[----:B-1----:R-:W-:Y:S01]  /*8e4b0*/  MOV R8, R11 ;  /* 0x0000000b00087202 */ /* 0x002fe20000000f00 */
[----:B------:R-:W-:Y:S01]  /*8e4c0*/  IMAD.MOV.U32 R9, RZ, RZ, R18 ;  /* 0x000000ffff097224 */ /* 0x000fe200078e0012 */
[----:B---3--:R-:W3:Y:S04]  /*8e4d0*/  LDL.LU R21, [R1+0x234c] ;  /* 0x00234c0001157983 */ /* 0x008ee80000300800 */
[----:B------:R-:W3:Y:S01]  /*8e4e0*/  LDL.LU R19, [R1+0x2350] ;  /* 0x0023500001137983 */ /* 0x000ee20000300800 */
[----:B------:R-:W-:-:S03]  /*8e4f0*/  IADD3 R10, P4, R10, R14, RZ ;  /* 0x0000000e0a0a7210 */ /* 0x000fc60007f9e0ff */
[----:B----4-:R-:W4:Y:S04]  /*8e500*/  LDL.LU R18, [R1+0x2384] ;  /* 0x0023840001127983 */ /* 0x010f280000300800 */
[----:B------:R1:W-:Y:S04]  /*8e510*/  LDGSTS.E [R7+0x45800], desc[UR54][R8.64], P1 ;  /* 0x4580000008077fae */ /* 0x0003e80008921876 */
[----:B------:R-:W4:Y:S01]  /*8e520*/  LDL.LU R11, [R1+0x2388] ;  /* 0x00238800010b7983 */ /* 0x000f220000300800 */
[----:B-1----:R-:W-:-:S04]  /*8e530*/  SEL R8, RZ, 0x4, !P2 ;  /* 0x00000004ff087807 */ /* 0x002fc80005000000 */
[----:B------:R-:W-:-:S04]  /*8e540*/  SEL R8, R8, RZ, !P0 ;  /* 0x000000ff08087207 */ /* 0x000fc80004000000 */
[----:B------:R-:W-:Y:S01]  /*8e550*/  ISETP.NE.U32.AND P2, PT, R8, RZ, PT ;  /* 0x000000ff0800720c */ /* 0x000fe20003f45070 */
[----:B------:R-:W-:Y:S01]  /*8e560*/  IMAD.MOV.U32 R8, RZ, RZ, R22 ;  /* 0x000000ffff087224 */ /* 0x000fe200078e0016 */
[----:B------:R-:W-:Y:S01]  /*8e570*/  STL [R1+0x22d0], R22 ;  /* 0x0022d01601007387 */ /* 0x000fe20000100800 */
[----:B------:R-:W-:-:S05]  /*8e580*/  IMAD.X R23, R23, 0x1, R4, P3 ;  /* 0x0000000117177824 */ /* 0x000fca00018e0604 */
[----:B------:R-:W-:Y:S01]  /*8e590*/  MOV R9, R23 ;  /* 0x0000001700097202 */ /* 0x000fe20000000f00 */
[----:B------:R-:W-:Y:S01]  /*8e5a0*/  IMAD.X R17, R17, 0x1, R4, P4 ;  /* 0x0000000111117824 */ /* 0x000fe200020e0604 */
[----:B------:R-:W-:Y:S04]  /*8e5b0*/  STL [R1+0x22cc], R23 ;  /* 0x0022cc1701007387 */ /* 0x000fe80000100800 */
[----:B------:R-:W-:Y:S04]  /*8e5c0*/  STL [R1+0x2308], R10 ;  /* 0x0023080a01007387 */ /* 0x000fe80000100800 */
[----:B------:R1:W-:Y:S04]  /*8e5d0*/  LDGSTS.E [R7+0x45900], desc[UR54][R8.64], P1 ;  /* 0x4590000008077fae */ /* 0x0003e80008921876 */
[----:B------:R1:W-:Y:S01]  /*8e5e0*/  STL [R1+0x2304], R17 ;  /* 0x0023041101007387 */ /* 0x0003e20000100800 */
[----:B------:R-:W-:Y:S01]  /*8e5f0*/  ISETP.GT.AND P1, PT, R6, 0x34, PT ;  /* 0x000000340600780c */ /* 0x000fe20003f24270 */
[----:B-1----:R-:W-:-:S02]  /*8e600*/  IMAD.MOV.U32 R9, RZ, RZ, R17 ;  /* 0x000000ffff097224 */ /* 0x002fc400078e0011 */
[----:B------:R-:W-:Y:S01]  /*8e610*/  IMAD.MOV.U32 R8, RZ, RZ, R10 ;  /* 0x000000ffff087224 */ /* 0x000fe200078e000a */
[----:B------:R-:W4:Y:S04]  /*8e620*/  LDL.LU R17, [R1+0x238c] ;  /* 0x00238c0001117983 */ /* 0x000f280000300800 */
[----:B------:R-:W4:Y:S04]  /*8e630*/  LDL.LU R10, [R1+0x2390] ;  /* 0x00239000010a7983 */ /* 0x000f280000300800 */
[----:B------:R1:W-:Y:S01]  /*8e640*/  LDGSTS.E [R7+0x46000], desc[UR54][R8.64], P2 ;  /* 0x4600000008077fae */ /* 0x0003e20009121876 */
[----:B--2---:R-:W-:-:S02]  /*8e650*/  IADD3 R12, P3, R12, R14, RZ ;  /* 0x0000000e0c0c7210 */ /* 0x004fc40007f7e0ff */
[----:B------:R-:W-:-:S03]  /*8e660*/  IADD3 R13, P4, R13, R14, RZ ;  /* 0x0000000e0d0d7210 */ /* 0x000fc60007f9e0ff */
[--C-:B------:R-:W-:Y:S01]  /*8e670*/  IMAD.X R15, R15, 0x1, R4.reuse, P3 ;  /* 0x000000010f0f7824 */ /* 0x100fe200018e0604 */
[----:B-1----:R-:W-:Y:S01]  /*8e680*/  SEL R8, RZ, 0x4, !P1 ;  /* 0x00000004ff087807 */ /* 0x002fe20004800000 */
[----:B------:R-:W-:-:S03]  /*8e690*/  IMAD.X R16, R16, 0x1, R4, P4 ;  /* 0x0000000110107824 */ /* 0x000fc600020e0604 */
[----:B------:R-:W-:Y:S01]  /*8e6a0*/  SEL R8, R8, RZ, !P0 ;  /* 0x000000ff08087207 */ /* 0x000fe20004000000 */
[----:B------:R-:W-:Y:S04]  /*8e6b0*/  STL [R1+0x2310], R12 ;  /* 0x0023100c01007387 */ /* 0x000fe80000100800 */
[----:B------:R1:W-:Y:S01]  /*8e6c0*/  STL [R1+0x230c], R15 ;  /* 0x00230c0f01007387 */ /* 0x0003e20000100800 */
[----:B------:R-:W-:Y:S01]  /*8e6d0*/  IMAD.MOV.U32 R9, RZ, RZ, R15 ;  /* 0x000000ffff097224 */ /* 0x000fe200078e000f */
[----:B------:R-:W-:Y:S02]  /*8e6e0*/  ISETP.NE.U32.AND P1, PT, R8, RZ, PT ;  /* 0x000000ff0800720c */ /* 0x000fe40003f25070 */
[----:B------:R-:W-:Y:S01]  /*8e6f0*/  MOV R8, R12 ;  /* 0x0000000c00087202 */ /* 0x000fe20000000f00 */
[----:B------:R-:W-:Y:S04]  /*8e700*/  STL [R1+0x2348], R13 ;  /* 0x0023480d01007387 */ /* 0x000fe80000100800 */
[----:B------:R2:W-:Y:S04]  /*8e710*/  LDGSTS.E [R7+0x46100], desc[UR54][R8.64], P2 ;  /* 0x4610000008077fae */ /* 0x0005e80009121876 */
[----:B-1----:R-:W4:Y:S04]  /*8e720*/  LDL.LU R15, [R1+0x23c8] ;  /* 0x0023c800010f7983 */ /* 0x002f280000300800 */
[----:B------:R1:W-:Y:S04]  /*8e730*/  STL [R1+0x2344], R16 ;  /* 0x0023441001007387 */ /* 0x0003e80000100800 */
[----:B------:R-:W4:Y:S01]  /*8e740*/  LDL.LU R12, [R1+0x23d0] ;  /* 0x0023d000010c7983 */ /* 0x000f220000300800 */
[----:B--2---:R-:W-:-:S02]  /*8e750*/  IMAD.MOV.U32 R9, RZ, RZ, R16 ;  /* 0x000000ffff097224 */ /* 0x004fc400078e0010 */
[----:B------:R-:W-:Y:S01]  /*8e760*/  IMAD.MOV.U32 R8, RZ, RZ, R13 ;  /* 0x000000ffff087224 */ /* 0x000fe200078e000d */
[----:B-1----:R-:W2:Y:S04]  /*8e770*/  LDL.LU R16, [R1+0x23c4] ;  /* 0x0023c40001107983 */ /* 0x002ea80000300800 */
[----:B------:R-:W2:Y:S01]  /*8e780*/  LDL.LU R13, [R1+0x23cc] ;  /* 0x0023cc00010d7983 */ /* 0x000ea20000300800 */
[----:B------:R-:W-:-:S03]  /*8e790*/  ISETP.GT.AND P2, PT, R6, 0x38, PT ;  /* 0x000000380600780c */ /* 0x000fc60003f44270 */
[----:B------:R1:W-:Y:S02]  /*8e7a0*/  LDGSTS.E [R7+0x46800], desc[UR54][R8.64], P1 ;  /* 0x4680000008077fae */ /* 0x0003e40008921876 */
[----:B-1----:R-:W-:-:S04]  /*8e7b0*/  SEL R8, RZ, 0x4, !P2 ;  /* 0x00000004ff087807 */ /* 0x002fc80005000000 */
[----:B------:R-:W-:-:S04]  /*8e7c0*/  SEL R8, R8, RZ, !P0 ;  /* 0x000000ff08087207 */ /* 0x000fc80004000000 */
[----:B------:R-:W-:Y:S02]  /*8e7d0*/  ISETP.NE.U32.AND P2, PT, R8, RZ, PT ;  /* 0x000000ff0800720c */ /* 0x000fe40003f45070 */
[-C--:B---3--:R-:W-:Y:S02]  /*8e7e0*/  IADD3 R19, P3, R19, R14.reuse, RZ ;  /* 0x0000000e13137210 */ /* 0x088fe40007f7e0ff */
[----:B----4-:R-:W-:-:S03]  /*8e7f0*/  IADD3 R11, P4, R11, R14, RZ ;  /* 0x0000000e0b0b7210 */ /* 0x010fc60007f9e0ff */
[----:B------:R-:W-:Y:S02]  /*8e800*/  IMAD.X R21, R21, 0x1, R4, P3 ;  /* 0x0000000115157824 */ /* 0x000fe400018e0604 */
[----:B------:R-:W-:Y:S01]  /*8e810*/  IMAD.MOV.U32 R8, RZ, RZ, R19 ;  /* 0x000000ffff087224 */ /* 0x000fe200078e0013 */
[----:B------:R-:W-:Y:S01]  /*8e820*/  IADD3.X R18, R18, R4, RZ, P4, !PT ;  /* 0x0000000412127210 */ /* 0x000fe200027fe4ff */
[----:B------:R-:W-:Y:S01]  /*8e830*/  IMAD.MOV.U32 R9, RZ, RZ, R21 ;  /* 0x000000ffff097224 */ /* 0x000fe200078e0015 */
[----:B------:R-:W-:Y:S04]  /*8e840*/  STL [R1+0x2350], R19 ;  /* 0x0023501301007387 */ /* 0x000fe80000100800 */
[----:B------:R-:W-:Y:S04]  /*8e850*/  STL [R1+0x234c], R21 ;  /* 0x00234c1501007387 */ /* 0x000fe80000100800 */
[----:B------:R-:W-:Y:S04]  /*8e860*/  STL [R1+0x2388], R11 ;  /* 0x0023880b01007387 */ /* 0x000fe80000100800 */
[----:B------:R1:W-:Y:S04]  /*8e870*/  LDGSTS.E [R7+0x46900], desc[UR54][R8.64], P1 ;  /* 0x4690000008077fae */ /* 0x0003e80008921876 */
[----:B------:R3:W-:Y:S01]  /*8e880*/  STL [R1+0x2384], R18 ;  /* 0x0023841201007387 */ /* 0x0007e20000100800 */
[----:B------:R-:W-:Y:S01]  /*8e890*/  ISETP.GT.AND P1, PT, R6, 0x3c, PT ;  /* 0x0000003c0600780c */ /* 0x000fe20003f24270 */
[----:B-1----:R-:W-:-:S02]  /*8e8a0*/  IMAD.MOV.U32 R8, RZ, RZ, R11 ;  /* 0x000000ffff087224 */ /* 0x002fc400078e000b */
[----:B------:R-:W-:Y:S02]  /*8e8b0*/  IMAD.MOV.U32 R9, RZ, RZ, R18 ;  /* 0x000000ffff097224 */ /* 0x000fe400078e0012 */
[----:B---3--:R-:W3:Y:S04]  /*8e8c0*/  LDL.LU R18, [R1+0x2014] ;  /* 0x0020140001127983 */ /* 0x008ee80000300800 */
[----:B------:R-:W4:Y:S04]  /*8e8d0*/  LDL.LU R11, [R1+0x2018] ;  /* 0x00201800010b7983 */ /* 0x000f280000300800 */
[----:B------:R1:W-:Y:S02]  /*8e8e0*/  LDGSTS.E [R7+0x47000], desc[UR54][R8.64], P2 ;  /* 0x4700000008077fae */ /* 0x0003e40009121876 */
[----:B-1----:R-:W-:-:S04]  /*8e8f0*/  SEL R8, RZ, 0x4, !P1 ;  /* 0x00000004ff087807 */ /* 0x002fc80004800000 */
[----:B------:R-:W-:Y:S02]  /*8e900*/  SEL R8, R8, RZ, !P0 ;  /* 0x000000ff08087207 */ /* 0x000fe40004000000 */
[----:B------:R-:W-:-:S04]  /*8e910*/  IADD3 R10, P3, R10, R14, RZ ;  /* 0x0000000e0a0a7210 */ /* 0x000fc80007f7e0ff */
[----:B------:R-:W-:Y:S01]  /*8e920*/  IADD3.X R17, R17, R4, RZ, P3, !PT ;  /* 0x0000000411117210 */ /* 0x000fe20001ffe4ff */
[----:B------:R-:W-:Y:S04]  /*8e930*/  STL [R1+0x2390], R10 ;  /* 0x0023900a01007387 */ /* 0x000fe80000100800 */
[----:B------:R1:W-:Y:S01]  /*8e940*/  STL [R1+0x238c], R17 ;  /* 0x00238c1101007387 */ /* 0x0003e20000100800 */
[----:B------:R-:W-:-:S03]  /*8e950*/  IMAD.MOV.U32 R9, RZ, RZ, R17 ;  /* 0x000000ffff097224 */ /* 0x000fc600078e0011 */
[----:B------:R-:W3:Y:S01]  /*8e960*/  LDL.LU R19, [R1+0x201c] ;  /* 0x00201c0001137983 */ /* 0x000ee20000300800 */
[----:B------:R-:W-:Y:S01]  /*8e970*/  ISETP.NE.U32.AND P1, PT, R8, RZ, PT ;  /* 0x000000ff0800720c */ /* 0x000fe20003f25070 */
[----:B------:R-:W-:-:S05]  /*8e980*/  IMAD.MOV.U32 R8, RZ, RZ, R10 ;  /* 0x000000ffff087224 */ /* 0x000fca00078e000a */
[----:B------:R2:W-:Y:S04]  /*8e990*/  LDGSTS.E [R7+0x47100], desc[UR54][R8.64], P2 ;  /* 0x4710000008077fae */ /* 0x0005e80009121876 */
[----:B-1----:R-:W3:Y:S04]  /*8e9a0*/  LDL.LU R17, [R1+0x2020] ;  /* 0x0020200001117983 */ /* 0x002ee80000300800 */
[----:B------:R-:W3:Y:S04]  /*8e9b0*/  LDL.LU R21, [R1+0x2054] ;  /* 0x0020540001157983 */ /* 0x000ee80000300800 */
[----:B------:R-:W3:Y:S01]  /*8e9c0*/  LDL.LU R10, [R1+0x2058] ;  /* 0x00205800010a7983 */ /* 0x000ee20000300800 */
[----:B------:R-:W-:-:S02]  /*8e9d0*/  IADD3 R15, P2, R15, R14, RZ ;  /* 0x0000000e0f0f7210 */ /* 0x000fc40007f5e0ff */
[----:B------:R-:W-:-:S03]  /*8e9e0*/  IADD3 R12, P3, R12, R14, RZ ;  /* 0x0000000e0c0c7210 */ /* 0x000fc60007f7e0ff */
[----:B------:R-:W-:Y:S01]  /*8e9f0*/  STL [R1+0x23c8], R15 ;  /* 0x0023c80f01007387 */ /* 0x000fe20000100800 */
[----:B--2---:R-:W-:Y:S01]  /*8ea00*/  MOV R8, R15 ;  /* 0x0000000f00087202 */ /* 0x004fe20000000f00 */
[--C-:B------:R-:W-:Y:S02]  /*8ea10*/  IMAD.X R16, R16, 0x1, R4.reuse, P2 ;  /* 0x0000000110107824 */ /* 0x100fe400010e0604 */
[----:B------:R-:W-:-:S03]  /*8ea20*/  IMAD.X R13, R13, 0x1, R4, P3 ;  /* 0x000000010d0d7824 */ /* 0x000fc600018e0604 */
[----:B------:R1:W-:Y:S04]  /*8ea30*/  STL [R1+0x23c4], R16 ;  /* 0x0023c41001007387 */ /* 0x0003e80000100800 */
[----:B------:R-:W-:Y:S01]  /*8ea40*/  STL [R1+0x23d0], R12 ;  /* 0x0023d00c01007387 */ /* 0x000fe20000100800 */
[----:B------:R-:W-:-:S03]  /*8ea50*/  IMAD.MOV.U32 R9, RZ, RZ, R16 ;  /* 0x000000ffff097224 */ /* 0x000fc600078e0010 */
[----:B------:R2:W-:Y:S04]  /*8ea60*/  STL [R1+0x23cc], R13 ;  /* 0x0023cc0d01007387 */ /* 0x0005e80000100800 */
[----:B------:R2:W-:Y:S04]  /*8ea70*/  LDGSTS.E [R7+0x47800], desc[UR54][R8.64], P1 ;  /* 0x4780000008077fae */ /* 0x0005e80008921876 */
[----:B-1----:R-:W3:Y:S04]  /*8ea80*/  LDL.LU R16, [R1+0x205c] ;  /* 0x00205c0001107983 */ /* 0x002ee80000300800 */
[----:B------:R-:W3:Y:S01]  /*8ea90*/  LDL.LU R15, [R1+0x2060] ;  /* 0x00206000010f7983 */ /* 0x000ee20000300800 */
[----:B--2---:R-:W-:-:S02]  /*8eaa0*/  IMAD.MOV.U32 R9, RZ, RZ, R13 ;  /* 0x000000ffff097224 */ /* 0x004fc400078e000d */
[----:B------:R-:W-:Y:S01]  /*8eab0*/  IMAD.MOV.U32 R8, RZ, RZ, R12 ;  /* 0x000000ffff087224 */ /* 0x000fe200078e000c */
[----:B------:R-:W2:Y:S04]  /*8eac0*/  LDL.LU R13, [R1+0x2094] ;  /* 0x00209400010d7983 */ /* 0x000ea80000300800 */
[----:B------:R-:W2:Y:S04]  /*8ead0*/  LDL.LU R12, [R1+0x2098] ;  /* 0x00209800010c7983 */ /* 0x000ea80000300800 */
[----:B------:R1:W-:Y:S01]  /*8eae0*/  LDGSTS.E [R7+0x47900], desc[UR54][R8.64], P1 ;  /* 0x4790000008077fae */ /* 0x0003e20008921876 */
[----:B------:R-:W-:-:S04]  /*8eaf0*/  ISETP.GT.AND P1, PT, R6, 0x1, PT ;  /* 0x000000010600780c */ /* 0x000fc80003f24270 */
[----:B-1----:R-:W-:-:S04]  /*8eb00*/  SEL R7, RZ, 0x4, !P1 ;  /* 0x00000004ff077807 */ /* 0x002fc80004800000 */
[----:B------:R-:W-:-:S04]  /*8eb10*/  SEL R7, R7, RZ, !P0 ;  /* 0x000000ff07077207 */ /* 0x000fc80004000000 */
[----:B------:R-:W-:Y:S02]  /*8eb20*/  ISETP.NE.U32.AND P2, PT, R7, RZ, PT ;  /* 0x000000ff0700720c */ /* 0x000fe40003f45070 */
[----:B------:R-:W-:-:S04]  /*8eb30*/  LOP3.LUT R71, R74, 0x20, RZ, 0x3c, !PT ;  /* 0x000000204a477812 */ /* 0x000fc800078e3cff */
[----:B------:R-:W-:Y:S02]  /*8eb40*/  IADD3 R7, R71, UR7, RZ ;  /* 0x0000000747077c10 */ /* 0x000fe4000fffe0ff */
[----:B----4-:R-:W-:-:S05]  /*8eb50*/  IADD3 R11, P1, R11, R14, RZ ;  /* 0x0000000e0b0b7210 */ /* 0x010fca0007f3e0ff */
[----:B---3--:R-:W-:Y:S02]  /*8eb60*/  IMAD.X R18, R18, 0x1, R4, P1 ;  /* 0x0000000112127824 */ /* 0x008fe400008e0604 */
[----:B------:R-:W-:Y:S01]  /*8eb70*/  IMAD.MOV.U32 R8, RZ, RZ, R11 ;  /* 0x000000ffff087224 */ /* 0x000fe200078e000b */
[----:B------:R-:W-:Y:S01]  /*8eb80*/  ISETP.GT.AND P1, PT, R6, 0x5, PT ;  /* 0x000000050600780c */ /* 0x000fe20003f24270 */
[----:B------:R-:W-:Y:S01]  /*8eb90*/  IMAD.MOV.U32 R9, RZ, RZ, R18 ;  /* 0x000000ffff097224 */ /* 0x000fe200078e0012 */
[----:B------:R-:W-:Y:S04]  /*8eba0*/  STL [R1+0x2018], R11 ;  /* 0x0020180b01007387 */ /* 0x000fe80000100800 */
[----:B------:R1:W-:Y:S04]  /*8ebb0*/  STL [R1+0x2014], R18 ;  /* 0x0020141201007387 */ /* 0x0003e80000100800 */
[----:B------:R3:W-:Y:S04]  /*8ebc0*/  LDGSTS.E [R7+0x40200], desc[UR54][R8.64], P2 ;  /* 0x4020000008077fae */ /* 0x0007e80009121876 */
[----:B-1----:R-:W4:Y:S04]  /*8ebd0*/  LDL.LU R18, [R1+0x20a0] ;  /* 0x0020a00001127983 */ /* 0x002f280000300800 */
[----:B------:R-:W4:Y:S01]  /*8ebe0*/  LDL.LU R11, [R1+0x20d8] ;  /* 0x0020d800010b7983 */ /* 0x000f220000300800 */
[----:B---3--:R-:W-:-:S04]  /*8ebf0*/  SEL R8, RZ, 0x4, !P1 ;  /* 0x00000004ff087807 */ /* 0x008fc80004800000 */
[----:B------:R-:W-:Y:S02]  /*8ec00*/  SEL R8, R8, RZ, !P0 ;  /* 0x000000ff08087207 */ /* 0x000fe40004000000 */
[-C--:B------:R-:W-:Y:S02]  /*8ec10*/  IADD3 R17, P3, R17, R14.reuse, RZ ;  /* 0x0000000e11117210 */ /* 0x080fe40007f7e0ff */
[----:B------:R-:W-:-:S03]  /*8ec20*/  IADD3 R10, P4, R10, R14, RZ ;  /* 0x0000000e0a0a7210 */ /* 0x000fc60007f9e0ff */
[--C-:B------:R-:W-:Y:S01]  /*8ec30*/  IMAD.X R19, R19, 0x1, R4.reuse, P3 ;  /* 0x0000000113137824 */ /* 0x100fe200018e0604 */
[----:B------:R-:W-:Y:S01]  /*8ec40*/  STL [R1+0x2020], R17 ;  /* 0x0020201101007387 */ /* 0x000fe20000100800 */
[----:B------:R-:W-:Y:S02]  /*8ec50*/  IMAD.X R21, R21, 0x1, R4, P4 ;  /* 0x0000000115157824 */ /* 0x000fe400020e0604 */
[----:B------:R-:W-:Y:S01]  /*8ec60*/  IMAD.MOV.U32 R9, RZ, RZ, R19 ;  /* 0x000000ffff097224 */ /* 0x000fe200078e0013 */
[----:B------:R1:W-:Y:S04]  /*8ec70*/  STL [R1+0x201c], R19 ;  /* 0x00201c1301007387 */ /* 0x0003e80000100800 */
[----:B------:R3:W-:Y:S01]  /*8ec80*/  STL [R1+0x2058], R10 ;  /* 0x0020580a01007387 */ /* 0x0007e20000100800 */
[----:B------:R-:W-:-:S02]  /*8ec90*/  ISETP.NE.U32.AND P1, PT, R8, RZ, PT ;  /* 0x000000ff0800720c */ /* 0x000fc40003f25070 */
[----:B------:R-:W-:-:S05]  /*8eca0*/  MOV R8, R17 ;  /* 0x0000001100087202 */ /* 0x000fca0000000f00 */
[----:B------:R3:W-:Y:S04]  /*8ecb0*/  LDGSTS.E [R7+0x40300], desc[UR54][R8.64], P2 ;  /* 0x4030000008077fae */ /* 0x0007e80009121876 */
[----:B-1----:R-:W4:Y:S04]  /*8ecc0*/  LDL.LU R19, [R1+0x209c] ;  /* 0x00209c0001137983 */ /* 0x002f280000300800 */
[----:B------:R-:W-:Y:S04]  /*8ecd0*/  STL [R1+0x2054], R21 ;  /* 0x0020541501007387 */ /* 0x000fe80000100800 */
[----:B------:R-:W4:Y:S01]  /*8ece0*/  LDL.LU R17, [R1+0x20d4] ;  /* 0x0020d40001117983 */ /* 0x000f220000300800 */
[----:B------:R-:W-:-:S03]  /*8ecf0*/  ISETP.GT.AND P2, PT, R6, 0x9, PT ;  /* 0x000000090600780c */ /* 0x000fc60003f44270 */
[----:B------:R-:W4:Y:S01]  /*8ed00*/  LDL.LU R22, [R1+0x20e0] ;  /* 0x0020e00001167983 */ /* 0x000f220000300800 */
[----:B---3--:R-:W-:Y:S02]  /*8ed10*/  IMAD.MOV.U32 R8, RZ, RZ, R10 ;  /* 0x000000ffff087224 */ /* 0x008fe400078e000a */
[----:B------:R-:W-:Y:S01]  /*8ed20*/  IMAD.MOV.U32 R9, RZ, RZ, R21 ;  /* 0x000000ffff097224 */ /* 0x000fe200078e0015 */
[----:B------:R-:W3:Y:S04]  /*8ed30*/  LDL.LU R10, [R1+0x2118] ;  /* 0x00211800010a7983 */ /* 0x000ee80000300800 */
[----:B------:R1:W-:Y:S01]  /*8ed40*/  LDGSTS.E [R7+0x40a00], desc[UR54][R8.64], P1 ;  /* 0x40a0000008077fae */ /* 0x0003e20008921876 */
[----:B------:R-:W-:-:S05]  /*8ed50*/  IADD3 R15, P3, R15, R14, RZ ;  /* 0x0000000e0f0f7210 */ /* 0x000fca0007f7e0ff */
[----:B------:R-:W-:Y:S01]  /*8ed60*/  IMAD.X R16, R16, 0x1, R4, P3 ;  /* 0x0000000110107824 */ /* 0x000fe200018e0604 */
[----:B------:R2:W-:Y:S01]  /*8ed70*/  STL [R1+0x2060], R15 ;  /* 0x0020600f01007387 */ /* 0x0005e20000100800 */
[----:B-1----:R-:W-:Y:S02]  /*8ed80*/  SEL R8, RZ, 0x4, !P2 ;  /* 0x00000004ff087807 */ /* 0x002fe40005000000 */
[----:B--2---:R-:W-:Y:S02]  /*8ed90*/  IADD3 R12, P4, R12, R14, RZ ;  /* 0x0000000e0c0c7210 */ /* 0x004fe40007f9e0ff */
[----:B------:R-:W-:Y:S01]  /*8eda0*/  SEL R8, R8, RZ, !P0 ;  /* 0x000000ff08087207 */ /* 0x000fe20004000000 */
[----:B------:R1:W-:Y:S04]  /*8edb0*/  STL [R1+0x205c], R16 ;  /* 0x00205c1001007387 */ /* 0x0003e80000100800 */
[----:B------:R-:W-:Y:S01]  /*8edc0*/  STL [R1+0x2098], R12 ;  /* 0x0020980c01007387 */ /* 0x000fe20000100800 */
[----:B------:R-:W-:-:S03]  /*8edd0*/  IADD3.X R13, R13, R4, RZ, P4, !PT ;  /* 0x000000040d0d7210 */ /* 0x000fc600027fe4ff */
[----:B------:R-:W2:Y:S01]  /*8ede0*/  LDL.LU R23, [R1+0x20dc] ;  /* 0x0020dc0001177983 */ /* 0x000ea20000300800 */
[----:B------:R-:W-:Y:S01]  /*8edf0*/  ISETP.NE.U32.AND P2, PT, R8, RZ, PT ;  /* 0x000000ff0800720c */ /* 0x000fe20003f45070 */
[----:B------:R-:W-:Y:S02]  /*8ee00*/  IMAD.MOV.U32 R8, RZ, RZ, R15 ;  /* 0x000000ffff087224 */ /* 0x000fe400078e000f */
[----:B------:R-:W-:Y:S01]  /*8ee10*/  IMAD.MOV.U32 R9, RZ, RZ, R16 ;  /* 0x000000ffff097224 */ /* 0x000fe200078e0010 */
[----:B------:R1:W-:Y:S04]  /*8ee20*/  STL [R1+0x2094], R13 ;  /* 0x0020940d01007387 */ /* 0x0003e80000100800 */
[----:B------:R-:W2:Y:S04]  /*8ee30*/  LDL.LU R15, [R1+0x2114] ;  /* 0x00211400010f7983 */ /* 0x000ea80000300800 */
[----:B-1----:R-:W2:Y:S04]  /*8ee40*/  LDL.LU R16, [R1+0x211c] ;  /* 0x00211c0001107983 */ /* 0x002ea80000300800 */
[----:B------:R1:W-:Y:S02]  /*8ee50*/  LDGSTS.E [R7+0x40b00], desc[UR54][R8.64], P1 ;  /* 0x40b0000008077fae */ /* 0x0003e40008921876 */
[----:B-1----:R-:W-:-:S02]  /*8ee60*/  IMAD.MOV.U32 R9, RZ, RZ, R13 ;  /* 0x000000ffff097224 */ /* 0x002fc400078e000d */
[----:B------:R-:W2:Y:S01]  /*8ee70*/  LDL.LU R13, [R1+0x2120] ;  /* 0x00212000010d7983 */ /* 0x000ea20000300800 */
[----:B------:R-:W-:-:S03]  /*8ee80*/  IMAD.MOV.U32 R8, RZ, RZ, R12 ;  /* 0x000000ffff087224 */ /* 0x000fc600078e000c */
[----:B------:R-:W2:Y:S04]  /*8ee90*/  LDL.LU R21, [R1+0x2154] ;  /* 0x0021540001157983 */ /* 0x000ea80000300800 */
[----:B------:R-:W2:Y:S01]  /*8eea0*/  LDL.LU R12, [R1+0x2158] ;  /* 0x00215800010c7983 */ /* 0x000ea20000300800 */
[----:B------:R-:W-:-:S03]  /*8eeb0*/  ISETP.GT.AND P1, PT, R6, 0xd, PT ;  /* 0x0000000d0600780c */ /* 0x000fc60003f24270 */
[----:B------:R1:W-:Y:S02]  /*8eec0*/  LDGSTS.E [R7+0x41200], desc[UR54][R8.64], P2 ;  /* 0x4120000008077fae */ /* 0x0003e40009121876 */
[----:B-1----:R-:W-:-:S04]  /*8eed0*/  SEL R8, RZ, 0x4, !P1 ;  /* 0x00000004ff087807 */ /* 0x002fc80004800000 */
[----:B------:R-:W-:-:S04]  /*8eee0*/  SEL R8, R8, RZ, !P0 ;  /* 0x000000ff08087207 */ /* 0x000fc80004000000 */
[----:B------:R-:W-:Y:S02]  /*8eef0*/  ISETP.NE.U32.AND P1, PT, R8, RZ, PT ;  /* 0x000000ff0800720c */ /* 0x000fe40003f25070 */
[-C--:B----4-:R-:W-:Y:S02]  /*8ef00*/  IADD3 R18, P3, R18, R14.reuse, RZ ;  /* 0x0000000e12127210 */ /* 0x090fe40007f7e0ff */
[----:B------:R-:W-:-:S03]  /*8ef10*/  IADD3 R11, P4, R11, R14, RZ ;  /* 0x0000000e0b0b7210 */ /* 0x000fc60007f9e0ff */
[----:B------:R-:W-:Y:S01]  /*8ef20*/  IMAD.MOV.U32 R8, RZ, RZ, R18 ;  /* 0x000000ffff087224 */ /* 0x000fe200078e0012 */
[----:B------:R-:W-:Y:S01]  /*8ef30*/  STL [R1+0x20a0], R18 ;  /* 0x0020a01201007387 */ /* 0x000fe20000100800 */
[----:B------:R-:W-:Y:S01]  /*8ef40*/  IADD3.X R19, R19, R4, RZ, P3, !PT ;  /* 0x0000000413137210 */ /* 0x000fe20001ffe4ff */
[----:B------:R-:W-:-:S04]  /*8ef50*/  IMAD.X R17, R17, 0x1, R4, P4 ;  /* 0x0000000111117824 */ /* 0x000fc800020e0604 */
[----:B------:R-:W-:Y:S01]  /*8ef60*/  IMAD.MOV.U32 R9, RZ, RZ, R19 ;  /* 0x000000ffff097224 */ /* 0x000fe200078e0013 */
[----:B------:R1:W-:Y:S04]  /*8ef70*/  STL [R1+0x209c], R19 ;  /* 0x00209c1301007387 */ /* 0x0003e80000100800 */
[----:B------:R-:W-:Y:S04]  /*8ef80*/  STL [R1+0x20d8], R11 ;  /* 0x0020d80b01007387 */ /* 0x000fe80000100800 */
[----:B------:R4:W-:Y:S04]  /*8ef90*/  STL [R1+0x20d4], R17 ;  /* 0x0020d41101007387 */ /* 0x0009e80000100800 */
[----:B------:R3:W-:Y:S01]  /*8efa0*/  LDGSTS.E [R7+0x41300], desc[UR54][R8.64], P2 ;  /* 0x4130000008077fae */ /* 0x0007e20009121876 */
[----:B------:R-:W-:-:S03]  /*8efb0*/  ISETP.GT.AND P2, PT, R6, 0x11, PT ;  /* 0x000000110600780c */ /* 0x000fc60003f44270 */
[----:B-1----:R-:W2:Y:S04]  /*8efc0*/  LDL.LU R19, [R1+0x215c] ;  /* 0x00215c0001137983 */ /* 0x002ea80000300800 */
[----:B------:R-:W2:Y:S01]  /*8efd0*/  LDL.LU R18, [R1+0x2160] ;  /* 0x0021600001127983 */ /* 0x000ea20000300800 */
[----:B---3--:R-:W-:Y:S01]  /*8efe0*/  IMAD.MOV.U32 R8, RZ, RZ, R11 ;  /* 0x000000ffff087224 */ /* 0x008fe200078e000b */
[----:B------:R-:W-:Y:S02]  /*8eff0*/  MOV R9, R17 ;  /* 0x0000001100097202 */ /* 0x000fe40000000f00 */
[-C--:B------:R-:W-:Y:S01]  /*8f000*/  IADD3 R22, P3, R22, R14.reuse, RZ ;  /* 0x0000000e16167210 */ /* 0x080fe20007f7e0ff */
[----:B----4-:R-:W3:Y:S04]  /*8f010*/  LDL.LU R17, [R1+0x2194] ;  /* 0x0021940001117983 */ /* 0x010ee80000300800 */
[----:B------:R1:W-:Y:S04]  /*8f020*/  LDGSTS.E [R7+0x41a00], desc[UR54][R8.64], P1 ;  /* 0x41a0000008077fae */ /* 0x0003e80008921876 */
[----:B------:R-:W4:Y:S01]  /*8f030*/  LDL.LU R11, [R1+0x2198] ;  /* 0x00219800010b7983 */ /* 0x000f220000300800 */
[----:B------:R-:W-:-:S02]  /*8f040*/  IADD3 R10, P4, R10, R14, RZ ;  /* 0x0000000e0a0a7210 */ /* 0x000fc40007f9e0ff */
[----:B-1----:R-:W-:Y:S01]  /*8f050*/  SEL R8, RZ, 0x4, !P2 ;  /* 0x00000004ff087807 */ /* 0x002fe20005000000 */
[----:B--2---:R-:W-:-:S03]  /*8f060*/  IMAD.X R23, R23, 0x1, R4, P3 ;  /* 0x0000000117177824 */ /* 0x004fc600018e0604 */
[----:B------:R-:W-:Y:S01]  /*8f070*/  SEL R8, R8, RZ, !P0 ;  /* 0x000000ff08087207 */ /* 0x000fe20004000000 */
[----:B------:R-:W-:-:S03]  /*8f080*/  IMAD.MOV.U32 R9, RZ, RZ, R23 ;  /* 0x000000ffff097224 */ /* 0x000fc600078e0017 */
[----:B------:R-:W-:Y:S01]  /*8f090*/  ISETP.NE.U32.AND P2, PT, R8, RZ, PT ;  /* 0x000000ff0800720c */ /* 0x000fe20003f45070 */
[----:B------:R-:W-:Y:S02]  /*8f0a0*/  IMAD.MOV.U32 R8, RZ, RZ, R22 ;  /* 0x000000ffff087224 */ /* 0x000fe400078e0016 */
[----:B------:R-:W-:-:S03]  /*8f0b0*/  IMAD.X R15, R15, 0x1, R4, P4 ;  /* 0x000000010f0f7824 */ /* 0x000fc600020e0604 */
[----:B------:R1:W-:Y:S01]  /*8f0c0*/  LDGSTS.E [R7+0x41b00], desc[UR54][R8.64], P1 ;  /* 0x41b0000008077fae */ /* 0x0003e20008921876 */
[----:B------:R-:W-:-:S03]  /*8f0d0*/  ISETP.GT.AND P1, PT, R6, 0x15, PT ;  /* 0x000000150600780c */ /* 0x000fc60003f24270 */
[----:B------:R-:W-:Y:S04]  /*8f0e0*/  STL [R1+0x20e0], R22 ;  /* 0x0020e01601007387 */ /* 0x000fe80000100800 */
[----:B------:R-:W-:Y:S01]  /*8f0f0*/  STL [R1+0x20dc], R23 ;  /* 0x0020dc1701007387 */ /* 0x000fe20000100800 */
[----:B------:R-:W-:Y:S02]  /*8f100*/  IADD3 R13, P3, R13, R14, RZ ;  /* 0x0000000e0d0d7210 */ /* 0x000fe40007f7e0ff */
[----:B-1----:R-:W-:Y:S01]  /*8f110*/  MOV R8, R10 ;  /* 0x0000000a00087202 */ /* 0x002fe20000000f00 */
[----:B------:R-:W-:Y:S01]  /*8f120*/  IMAD.MOV.U32 R9, RZ, RZ, R15 ;  /* 0x000000ffff097224 */ /* 0x000fe200078e000f */
[----:B------:R-:W-:Y:S01]  /*8f130*/  STL [R1+0x2118], R10 ;  /* 0x0021180a01007387 */ /* 0x000fe20000100800 */
[----:B------:R-:W-:Y:S01]  /*8f140*/  IADD3 R12, P4, R12, R14, RZ ;  /* 0x0000000e0c0c7210 */ /* 0x000fe20007f9e0ff */
[----:B------:R-:W-:-:S02]  /*8f150*/  IMAD.X R16, R16, 0x1, R4, P3 ;  /* 0x0000000110107824 */ /* 0x000fc400018e0604 */
[----:B------:R1:W-:Y:S04]  /*8f160*/  STL [R1+0x2114], R15 ;  /* 0x0021140f01007387 */ /* 0x0003e80000100800 */
[----:B------:R2:W-:Y:S01]  /*8f170*/  LDGSTS.E [R7+0x42200], desc[UR54][R8.64], P2 ;  /* 0x4220000008077fae */ /* 0x0005e20009121876 */
[----:B------:R-:W-:-:S03]  /*8f180*/  IMAD.X R21, R21, 0x1, R4, P4 ;  /* 0x0000000115157824 */ /* 0x000fc600020e0604 */
[----:B-1----:R-:W3:Y:S04]  /*8f190*/  LDL.LU R15, [R1+0x21a0] ;  /* 0x0021a000010f7983 */ /* 0x002ee80000300800 */
[----:B------:R-:W3:Y:S01]  /*8f1a0*/  LDL.LU R10, [R1+0x21d8] ;  /* 0x0021d800010a7983 */ /* 0x000ee20000300800 */
[----:B--2---:R-:W-:-:S03]  /*8f1b0*/  SEL R8, RZ, 0x4, !P1 ;  /* 0x00000004ff087807 */ /* 0x004fc60004800000 */
[----:B------:R-:W-:Y:S04]  /*8f1c0*/  STL [R1+0x2120], R13 ;  /* 0x0021200d01007387 */ /* 0x000fe80000100800 */
[----:B------:R1:W-:Y:S01]  /*8f1d0*/  STL [R1+0x211c], R16 ;  /* 0x00211c1001007387 */ /* 0x0003e20000100800 */
[----:B------:R-:W-:Y:S02]  /*8f1e0*/  MOV R9, R16 ;  /* 0x0000001000097202 */ /* 0x000fe40000000f00 */
[----:B------:R-:W-:Y:S01]  /*8f1f0*/  SEL R8, R8, RZ, !P0 ;  /* 0x000000ff08087207 */ /* 0x000fe20004000000 */
[----:B------:R2:W-:Y:S03]  /*8f200*/  STL [R1+0x2158], R12 ;  /* 0x0021580c01007387 */ /* 0x0005e60000100800 */
[----:B------:R-:W-:Y:S01]  /*8f210*/  ISETP.NE.U32.AND P1, PT, R8, RZ, PT ;  /* 0x000000ff0800720c */ /* 0x000fe20003f25070 */
[----:B------:R-:W-:Y:S01]  /*8f220*/  IMAD.MOV.U32 R8, RZ, RZ, R13 ;  /* 0x000000ffff087224 */ /* 0x000fe200078e000d */
[----:B-1----:R-:W3:Y:S04]  /*8f230*/  LDL.LU R16, [R1+0x219c] ;  /* 0x00219c0001107983 */ /* 0x002ee80000300800 */
[----:B------:R-:W-:Y:S04]  /*8f240*/  STL [R1+0x2154], R21 ;  /* 0x0021541501007387 */ /* 0x000fe80000100800 */
[----:B------:R-:W3:Y:S04]  /*8f250*/  LDL.LU R13, [R1+0x21d4] ;  /* 0x0021d400010d7983 */ /* 0x000ee80000300800 */
[----:B------:R1:W-:Y:S01]  /*8f260*/  LDGSTS.E [R7+0x42300], desc[UR54][R8.64], P2 ;  /* 0x4230000008077fae */ /* 0x0003e20009121876 */
[----:B------:R-:W-:-:S03]  /*8f270*/  ISETP.GT.AND P2, PT, R6, 0x19, PT ;  /* 0x000000190600780c */ /* 0x000fc60003f44270 */
[----:B------:R-:W3:Y:S01]  /*8f280*/  LDL.LU R22, [R1+0x21e0] ;  /* 0x0021e00001167983 */ /* 0x000ee20000300800 */
[----:B-1----:R-:W-:Y:S02]  /*8f290*/  IMAD.MOV.U32 R8, RZ, RZ, R12 ;  /* 0x000000ffff087224 */ /* 0x002fe400078e000c */
[----:B------:R-:W-:Y:S01]  /*8f2a0*/  IMAD.MOV.U32 R9, RZ, RZ, R21 ;  /* 0x000000ffff097224 */ /* 0x000fe200078e0015 */
[----:B--2---:R-:W2:Y:S04]  /*8f2b0*/  LDL.LU R12, [R1+0x2218] ;  /* 0x00221800010c7983 */ /* 0x004ea80000300800 */
[----:B------:R1:W-:Y:S02]  /*8f2c0*/  LDGSTS.E [R7+0x42a00], desc[UR54][R8.64], P1 ;  /* 0x42a0000008077fae */ /* 0x0003e40008921876 */
[----:B-1----:R-:W-:-:S04]  /*8f2d0*/  SEL R8, RZ, 0x4, !P2 ;  /* 0x00000004ff087807 */ /* 0x002fc80005000000 */
[----:B------:R-:W-:-:S04]  /*8f2e0*/  SEL R8, R8, RZ, !P0 ;  /* 0x000000ff08087207 */ /* 0x000fc80004000000 */
[----:B------:R-:W-:Y:S02]  /*8f2f0*/  ISETP.NE.U32.AND P2, PT, R8, RZ, PT ;  /* 0x000000ff0800720c */ /* 0x000fe40003f45070 */
[----:B------:R-:W-:-:S05]  /*8f300*/  IADD3 R18, P3, R18, R14, RZ ;  /* 0x0000000e12127210 */ /* 0x000fca0007f7e0ff */
[----:B------:R-:W-:Y:S01]  /*8f310*/  IMAD.X R19, R19, 0x1, R4, P3 ;  /* 0x0000000113137824 */ /* 0x000fe200018e0604 */
[----:B------:R-:W-:Y:S01]  /*8f320*/  STL [R1+0x2160], R18 ;  /* 0x0021601201007387 */ /* 0x000fe20000100800 */
[----:B----4-:R-:W-:-:S03]  /*8f330*/  IADD3 R11, P4, R11, R14, RZ ;  /* 0x0000000e0b0b7210 */ /* 0x010fc60007f9e0ff */
[----:B------:R1:W-:Y:S04]  /*8f340*/  STL [R1+0x215c], R19 ;  /* 0x00215c1301007387 */ /* 0x0003e80000100800 */
[----:B------:R-:W-:Y:S01]  /*8f350*/  STL [R1+0x2198], R11 ;  /* 0x0021980b01007387 */ /* 0x000fe20000100800 */
[----:B---3--:R-:W-:-:S03]  /*8f360*/  IMAD.X R17, R17, 0x1, R4, P4 ;  /* 0x0000000111117824 */ /* 0x008fc600020e0604 */
[----:B------:R-:W3:Y:S01]  /*8f370*/  LDL.LU R23, [R1+0x21dc] ;  /* 0x0021dc0001177983 */ /* 0x000ee20000300800 */
[----:B------:R-:W-:Y:S01]  /*8f380*/  MOV R8, R18 ;  /* 0x0000001200087202 */ /* 0x000fe20000000f00 */
[----:B------:R-:W-:Y:S02]  /*8f390*/  IMAD.MOV.U32 R9, RZ, RZ, R19 ;  /* 0x000000ffff097224 */ /* 0x000fe400078e0013 */
[----:B------:R4:W-:Y:S04]  /*8f3a0*/  STL [R1+0x2194], R17 ;  /* 0x0021941101007387 */ /* 0x0009e80000100800 */
[----:B-1----:R-:W3:Y:S04]  /*8f3b0*/  LDL.LU R19, [R1+0x2214] ;  /* 0x0022140001137983 */ /* 0x002ee80000300800 */
[----:B------:R1:W-:Y:S04]  /*8f3c0*/  LDGSTS.E [R7+0x42b00], desc[UR54][R8.64], P1 ;  /* 0x42b0000008077fae */ /* 0x0003e80008921876 */
[----:B------:R-:W3:Y:S04]  /*8f3d0*/  LDL.LU R21, [R1+0x221c] ;  /* 0x00221c0001157983 */ /* 0x000ee80000300800 */
[----:B------:R-:W3:Y:S01]  /*8f3e0*/  LDL.LU R18, [R1+0x2220] ;  /* 0x0022200001127983 */ /* 0x000ee20000300800 */
[----:B------:R-:W-:Y:S01]  /*8f3f0*/  ISETP.GT.AND P1, PT, R6, 0x1d, PT ;  /* 0x0000001d0600780c */ /* 0x000fe20003f24270 */
[----:B-1----:R-:W-:-:S02]  /*8f400*/  IMAD.MOV.U32 R8, RZ, RZ, R11 ;  /* 0x000000ffff087224 */ /* 0x002fc400078e000b */
[----:B------:R-:W-:Y:S02]  /*8f410*/  IMAD.MOV.U32 R9, RZ, RZ, R17 ;  /* 0x000000ffff097224 */ /* 0x000fe400078e0011 */
[----:B----4-:R-:W4:Y:S04]  /*8f420*/  LDL.LU R17, [R1+0x2254] ;  /* 0x0022540001117983 */ /* 0x010f280000300800 */
[----:B------:R1:W-:Y:S04]  /*8f430*/  LDGSTS.E [R7+0x43200], desc[UR54][R8.64], P2 ;  /* 0x4320000008077fae */ /* 0x0003e80009121876 */
[----:B------:R-:W4:Y:S01]  /*8f440*/  LDL.LU R11, [R1+0x2258] ;  /* 0x00225800010b7983 */ /* 0x000f220000300800 */
[----:B-1----:R-:W-:-:S04]  /*8f450*/  SEL R8, RZ, 0x4, !P1 ;  /* 0x00000004ff087807 */ /* 0x002fc80004800000 */
[----:B------:R-:W-:Y:S02]  /*8f460*/  SEL R8, R8, RZ, !P0 ;  /* 0x000000ff08087207 */ /* 0x000fe40004000000 */
[-C--:B------:R-:W-:Y:S02]  /*8f470*/  IADD3 R15, P3, R15, R14.reuse, RZ ;  /* 0x0000000e0f0f7210 */ /* 0x080fe40007f7e0ff */
[----:B------:R-:W-:Y:S02]  /*8f480*/  IADD3 R10, P4, R10, R14, RZ ;  /* 0x0000000e0a0a7210 */ /* 0x000fe40007f9e0ff */
[----:B------:R-:W-:Y:S01]  /*8f490*/  ISETP.NE.U32.AND P1, PT, R8, RZ, PT ;  /* 0x000000ff0800720c */ /* 0x000fe20003f25070 */
[----:B------:R-:W-:Y:S01]  /*8f4a0*/  IMAD.MOV.U32 R8, RZ, RZ, R15 ;  /* 0x000000ffff087224 */ /* 0x000fe200078e000f */
[----:B------:R-:W-:Y:S01]  /*8f4b0*/  STL [R1+0x21a0], R15 ;  /* 0x0021a00f01007387 */ /* 0x000fe20000100800 */
[----:B------:R-:W-:Y:S01]  /*8f4c0*/  IMAD.X R16, R16, 0x1, R4, P3 ;  /* 0x0000000110107824 */ /* 0x000fe200018e0604 */
[----:B------:R-:W-:-:S03]  /*8f4d0*/  IADD3.X R13, R13, R4, RZ, P4, !PT ;  /* 0x000000040d0d7210 */ /* 0x000fc600027fe4ff */
[----:B------:R-:W-:Y:S01]  /*8f4e0*/  IMAD.MOV.U32 R9, RZ, RZ, R16 ;  /* 0x000000ffff097224 */ /* 0x000fe200078e0010 */
[----:B------:R1:W-:Y:S04]  /*8f4f0*/  STL [R1+0x219c], R16 ;  /* 0x00219c1001007387 */ /* 0x0003e80000100800 */
[----:B------:R-:W-:Y:S04]  /*8f500*/  STL [R1+0x21d8], R10 ;  /* 0x0021d80a01007387 */ /* 0x000fe80000100800 */
[----:B------:R2:W-:Y:S04]  /*8f510*/  STL [R1+0x21d4], R13 ;  /* 0x0021d40d01007387 */ /* 0x0005e80000100800 */
[----:B------:R2:W-:Y:S04]  /*8f520*/  LDGSTS.E [R7+0x43300], desc[UR54][R8.64], P2 ;  /* 0x4330000008077fae */ /* 0x0005e80009121876 */
[----:B-1----:R-:W4:Y:S01]  /*8f530*/  LDL.LU R16, [R1+0x225c] ;  /* 0x00225c0001107983 */ /* 0x002f220000300800 */
[----:B--2---:R-:W-:-:S03]  /*8f540*/  IMAD.MOV.U32 R9, RZ, RZ, R13 ;  /* 0x000000ffff097224 */ /* 0x004fc600078e000d */
[----:B------:R-:W2:Y:S01]  /*8f550*/  LDL.LU R13, [R1+0x2260] ;  /* 0x00226000010d7983 */ /* 0x000ea20000300800 */
[----:B------:R-:W-:-:S03]  /*8f560*/  IMAD.MOV.U32 R8, RZ, RZ, R10 ;  /* 0x000000ffff087224 */ /* 0x000fc600078e000a */
        /* <DEDUP_REMOVED lines=8> */
[----:B------:R-:W-:Y:S01]  /*8f5f0*/  ISETP.NE.U32.AND P2, PT, R8, RZ, PT ;  /* 0x000000ff0800720c */ /* 0x000fe20003f45070 */
[----:B------:R-:W-:Y:S01]  /*8f600*/  IMAD.MOV.U32 R8, RZ, RZ, R22 ;  /* 0x000000ffff087224 */ /* 0x000fe200078e0016 */
[----:B------:R-:W-:Y:S01]  /*8f610*/  STL [R1+0x21e0], R22 ;  /* 0x0021e01601007387 */ /* 0x000fe20000100800 */
[----:B---3--:R-:W-:-:S05]  /*8f620*/  IADD3.X R23, R23, R4, RZ, P3, !PT ;  /* 0x0000000417177210 */ /* 0x008fca0001ffe4ff */
[----:B------:R-:W-:Y:S02]  /*8f630*/  IMAD.MOV.U32 R9, RZ, RZ, R23 ;  /* 0x000000ffff097224 */ /* 0x000fe400078e0017 */
[----:B------:R-:W-:Y:S01]  /*8f640*/  IMAD.X R19, R19, 0x1, R4, P4 ;  /* 0x0000000113137824 */ /* 0x000fe200020e0604 */
[----:B------:R-:W-:Y:S02]  /*8f650*/  IADD3 R18, P3, R18, R14, RZ ;  /* 0x0000000e12127210 */ /* 0x000fe40007f7e0ff */
[----:B------:R1:W-:Y:S01]  /*8f660*/  LDGSTS.E [R7+0x43b00], desc[UR54][R8.64], P1 ;  /* 0x43b0000008077fae */ /* 0x0003e20008921876 */
[----:B------:R-:W-:-:S03]  /*8f670*/  ISETP.GT.AND P1, PT, R6, 0x25, PT ;  /* 0x000000250600780c */ /* 0x000fc60003f24270 */
[----:B------:R-:W-:Y:S04]  /*8f680*/  STL [R1+0x21dc], R23 ;  /* 0x0021dc1701007387 */ /* 0x000fe80000100800 */
[----:B------:R-:W-:Y:S01]  /*8f690*/  STL [R1+0x2218], R12 ;  /* 0x0022180c01007387 */ /* 0x000fe20000100800 */
[----:B------:R-:W-:-:S03]  /*8f6a0*/  IMAD.X R21, R21, 0x1, R4, P3 ;  /* 0x0000000115157824 */ /* 0x000fc600018e0604 */
[----:B------:R3:W-:Y:S01]  /*8f6b0*/  STL [R1+0x2214], R19 ;  /* 0x0022141301007387 */ /* 0x0007e20000100800 */
[----:B-1----:R-:W-:Y:S01]  /*8f6c0*/  IMAD.MOV.U32 R8, RZ, RZ, R12 ;  /* 0x000000ffff087224 */ /* 0x002fe200078e000c */
[----:B------:R-:W-:Y:S02]  /*8f6d0*/  MOV R9, R19 ;  /* 0x0000001300097202 */ /* 0x000fe40000000f00 */
[----:B----4-:R-:W-:Y:S01]  /*8f6e0*/  IADD3 R11, P4, R11, R14, RZ ;  /* 0x0000000e0b0b7210 */ /* 0x010fe20007f9e0ff */
[----:B---3--:R-:W3:Y:S04]  /*8f6f0*/  LDL.LU R19, [R1+0x22a0] ;  /* 0x0022a00001137983 */ /* 0x008ee80000300800 */
[----:B------:R1:W-:Y:S04]  /*8f700*/  LDGSTS.E [R7+0x44200], desc[UR54][R8.64], P2 ;  /* 0x4420000008077fae */ /* 0x0003e80009121876 */
[----:B------:R-:W4:Y:S04]  /*8f710*/  LDL.LU R12, [R1+0x22d8] ;  /* 0x0022d800010c7983 */ /* 0x000f280000300800 */
[----:B------:R-:W-:Y:S04]  /*8f720*/  STL [R1+0x2220], R18 ;  /* 0x0022201201007387 */ /* 0x000fe80000100800 */
[----:B------:R1:W-:Y:S04]  /*8f730*/  STL [R1+0x221c], R21 ;  /* 0x00221c1501007387 */ /* 0x0003e80000100800 */
[----:B------:R1:W-:Y:S01]  /*8f740*/  STL [R1+0x2258], R11 ;  /* 0x0022580b01007387 */ /* 0x0003e20000100800 */
[----:B------:R-:W-:Y:S01]  /*8f750*/  IMAD.X R17, R17, 0x1, R4, P4 ;  /* 0x0000000111117824 */ /* 0x000fe200020e0604 */
[----:B-1----:R-:W-:Y:S01]  /*8f760*/  SEL R8, RZ, 0x4, !P1 ;  /* 0x00000004ff087807 */ /* 0x002fe20004800000 */
[----:B------:R-:W-:-:S02]  /*8f770*/  IMAD.MOV.U32 R9, RZ, RZ, R21 ;  /* 0x000000ffff097224 */ /* 0x000fc400078e0015 */
[----:B------:R-:W4:Y:S01]  /*8f780*/  LDL.LU R21, [R1+0x229c] ;  /* 0x00229c0001157983 */ /* 0x000f220000300800 */
[----:B------:R-:W-:-:S03]  /*8f790*/  SEL R8, R8, RZ, !P0 ;  /* 0x000000ff08087207 */ /* 0x000fc60004000000 */
[----:B------:R-:W-:Y:S01]  /*8f7a0*/  STL [R1+0x2254], R17 ;  /* 0x0022541101007387 */ /* 0x000fe20000100800 */
[----:B------:R-:W-:Y:S01]  /*8f7b0*/  ISETP.NE.U32.AND P1, PT, R8, RZ, PT ;  /* 0x000000ff0800720c */ /* 0x000fe20003f25070 */
[----:B------:R-:W-:Y:S02]  /*8f7c0*/  IMAD.MOV.U32 R8, RZ, RZ, R18 ;  /* 0x000000ffff087224 */ /* 0x000fe400078e0012 */
[----:B------:R-:W4:Y:S04]  /*8f7d0*/  LDL.LU R18, [R1+0x22d4] ;  /* 0x0022d40001127983 */ /* 0x000f280000300800 */
[----:B------:R1:W-:Y:S01]  /*8f7e0*/  LDGSTS.E [R7+0x44300], desc[UR54][R8.64], P2 ;  /* 0x4430000008077fae */ /* 0x0003e20009121876 */
[----:B------:R-:W-:-:S03]  /*8f7f0*/  ISETP.GT.AND P2, PT, R6, 0x29, PT ;  /* 0x000000290600780c */ /* 0x000fc60003f44270 */
[----:B------:R-:W4:Y:S01]  /*8f800*/  LDL.LU R22, [R1+0x22e0] ;  /* 0x0022e00001167983 */ /* 0x000f220000300800 */
[----:B-1----:R-:W-:Y:S01]  /*8f810*/  MOV R8, R11 ;  /* 0x0000000b00087202 */ /* 0x002fe20000000f00 */
[----:B------:R-:W-:Y:S02]  /*8f820*/  IMAD.MOV.U32 R9, RZ, RZ, R17 ;  /* 0x000000ffff097224 */ /* 0x000fe400078e0011 */
[----:B------:R-:W4:Y:S04]  /*8f830*/  LDL.LU R11, [R1+0x2318] ;  /* 0x00231800010b7983 */ /* 0x000f280000300800 */
[----:B------:R1:W-:Y:S01]  /*8f840*/  LDGSTS.E [R7+0x44a00], desc[UR54][R8.64], P1 ;  /* 0x44a0000008077fae */ /* 0x0003e20008921876 */
[----:B--2---:R-:W-:Y:S02]  /*8f850*/  IADD3 R13, P3, R13, R14, RZ ;  /* 0x0000000e0d0d7210 */ /* 0x004fe40007f7e0ff */
[----:B-1----:R-:W-:-:S02]  /*8f860*/  SEL R8, RZ, 0x4, !P2 ;  /* 0x00000004ff087807 */ /* 0x002fc40005000000 */
[----:B------:R-:W-:Y:S01]  /*8f870*/  IADD3 R10, P4, R10, R14, RZ ;  /* 0x0000000e0a0a7210 */ /* 0x000fe20007f9e0ff */
[--C-:B------:R-:W-:Y:S01]  /*8f880*/  IMAD.X R16, R16, 0x1, R4.reuse, P3 ;  /* 0x0000000110107824 */ /* 0x100fe200018e0604 */
[----:B------:R1:W-:Y:S01]  /*8f890*/  STL [R1+0x2260], R13 ;  /* 0x0022600d01007387 */ /* 0x0003e20000100800 */
[----:B------:R-:W-:Y:S02]  /*8f8a0*/  SEL R8, R8, RZ, !P0 ;  /* 0x000000ff08087207 */ /* 0x000fe40004000000 */
[----:B------:R-:W-:Y:S01]  /*8f8b0*/  IMAD.X R15, R15, 0x1, R4, P4 ;  /* 0x000000010f0f7824 */ /* 0x000fe200020e0604 */
[----:B------:R2:W-:Y:S04]  /*8f8c0*/  STL [R1+0x225c], R16 ;  /* 0x00225c1001007387 */ /* 0x0005e80000100800 */
[----:B------:R2:W-:Y:S04]  /*8f8d0*/  STL [R1+0x2298], R10 ;  /* 0x0022980a01007387 */ /* 0x0005e80000100800 */
[----:B------:R-:W4:Y:S01]  /*8f8e0*/  LDL.LU R23, [R1+0x22dc] ;  /* 0x0022dc0001177983 */ /* 0x000f220000300800 */
[----:B------:R-:W-:Y:S01]  /*8f8f0*/  ISETP.NE.U32.AND P2, PT, R8, RZ, PT ;  /* 0x000000ff0800720c */ /* 0x000fe20003f45070 */
[----:B------:R-:W-:-:S02]  /*8f900*/  IMAD.MOV.U32 R8, RZ, RZ, R13 ;  /* 0x000000ffff087224 */ /* 0x000fc400078e000d */
[----:B------:R2:W-:Y:S04]  /*8f910*/  STL [R1+0x2294], R15 ;  /* 0x0022940f01007387 */ /* 0x0005e80000100800 */
[----:B-1----:R-:W4:Y:S01]  /*8f920*/  LDL.LU R13, [R1+0x2314] ;  /* 0x00231400010d7983 */ /* 0x002f220000300800 */
[----:B------:R-:W-:-:S03]  /*8f930*/  MOV R9, R16 ;  /* 0x0000001000097202 */ /* 0x000fc60000000f00 */
[----:B--2---:R-:W2:Y:S04]  /*8f940*/  LDL.LU R16, [R1+0x231c] ;  /* 0x00231c0001107983 */ /* 0x004ea80000300800 */
[----:B------:R1:W-:Y:S01]  /*8f950*/  LDGSTS.E [R7+0x44b00], desc[UR54][R8.64], P1 ;  /* 0x44b0000008077fae */ /* 0x0003e20008921876 */
[----:B------:R-:W-:Y:S01]  /*8f960*/  ISETP.GT.AND P1, PT, R6, 0x2d, PT ;  /* 0x0000002d0600780c */ /* 0x000fe20003f24270 */
[----:B-1----:R-:W-:Y:S02]  /*8f970*/  IMAD.MOV.U32 R8, RZ, RZ, R10 ;  /* 0x000000ffff087224 */ /* 0x002fe400078e000a */
[----:B------:R-:W-:Y:S01]  /*8f980*/  IMAD.MOV.U32 R9, RZ, RZ, R15 ;  /* 0x000000ffff097224 */ /* 0x000fe200078e000f */
[----:B------:R-:W2:Y:S04]  /*8f990*/  LDL.LU R10, [R1+0x2320] ;  /* 0x00232000010a7983 */ /* 0x000ea80000300800 */
[----:B------:R-:W2:Y:S04]  /*8f9a0*/  LDL.LU R17, [R1+0x2354] ;  /* 0x0023540001117983 */ /* 0x000ea80000300800 */
[----:B------:R-:W2:Y:S04]  /*8f9b0*/  LDL.LU R15, [R1+0x2358] ;  /* 0x00235800010f7983 */ /* 0x000ea80000300800 */
[----:B------:R1:W-:Y:S02]  /*8f9c0*/  LDGSTS.E [R7+0x45200], desc[UR54][R8.64], P2 ;  /* 0x4520000008077fae */ /* 0x0003e40009121876 */
[----:B-1----:R-:W-:-:S04]  /*8f9d0*/  SEL R8, RZ, 0x4, !P1 ;  /* 0x00000004ff087807 */ /* 0x002fc80004800000 */
[----:B------:R-:W-:-:S04]  /*8f9e0*/  SEL R8, R8, RZ, !P0 ;  /* 0x000000ff08087207 */ /* 0x000fc80004000000 */
[----:B------:R-:W-:Y:S02]  /*8f9f0*/  ISETP.NE.U32.AND P1, PT, R8, RZ, PT ;  /* 0x000000ff0800720c */ /* 0x000fe40003f25070 */
[-C--:B---3--:R-:W-:Y:S02]  /*8fa00*/  IADD3 R19, P3, R19, R14.reuse, RZ ;  /* 0x0000000e13137210 */ /* 0x088fe40007f7e0ff */
[----:B----4-:R-:W-:Y:S02]  /*8fa10*/  IADD3 R12, P4, R12, R14, RZ ;  /* 0x0000000e0c0c7210 */ /* 0x010fe40007f9e0ff */
[----:B------:R-:W-:Y:S01]  /*8fa20*/  MOV R8, R19 ;  /* 0x0000001300087202 */ /* 0x000fe20000000f00 */
[----:B------:R-:W-:Y:S01]  /*8fa30*/  STL [R1+0x22a0], R19 ;  /* 0x0022a01301007387 */ /* 0x000fe20000100800 */
[----:B------:R-:W-:-:S04]  /*8fa40*/  IMAD.X R21, R21, 0x1, R4, P3 ;  /* 0x0000000115157824 */ /* 0x000fc800018e0604 */
[----:B------:R-:W-:Y:S02]  /*8fa50*/  IMAD.MOV.U32 R9, RZ, RZ, R21 ;  /* 0x000000ffff097224 */ /* 0x000fe400078e0015 */
[----:B------:R-:W-:-:S03]  /*8fa60*/  IMAD.X R18, R18, 0x1, R4, P4 ;  /* 0x0000000112127824 */ /* 0x000fc600020e0604 */
[----:B------:R1:W-:Y:S04]  /*8fa70*/  LDGSTS.E [R7+0x45300], desc[UR54][R8.64], P2 ;  /* 0x4530000008077fae */ /* 0x0003e80009121876 */
[----:B------:R3:W-:Y:S01]  /*8fa80*/  STL [R1+0x229c], R21 ;  /* 0x00229c1501007387 */ /* 0x0007e20000100800 */
[----:B------:R-:W-:-:S03]  /*8fa90*/  ISETP.GT.AND P2, PT, R6, 0x31, PT ;  /* 0x000000310600780c */ /* 0x000fc60003f44270 */
[----:B------:R-:W-:Y:S04]  /*8faa0*/  STL [R1+0x22d8], R12 ;  /* 0x0022d80c01007387 */ /* 0x000fe80000100800 */
[----:B------:R4:W-:Y:S01]  /*8fab0*/  STL [R1+0x22d4], R18 ;  /* 0x0022d41201007387 */ /* 0x0009e20000100800 */
[----:B------:R-:W-:-:S03]  /*8fac0*/  IADD3 R22, P3, R22, R14, RZ ;  /* 0x0000000e16167210 */ /* 0x000fc60007f7e0ff */
[----:B---3--:R-:W3:Y:S01]  /*8fad0*/  LDL.LU R21, [R1+0x235c] ;  /* 0x00235c0001157983 */ /* 0x008ee20000300800 */
[----:B-1----:R-:W-:Y:S02]  /*8fae0*/  IMAD.MOV.U32 R8, RZ, RZ, R12 ;  /* 0x000000ffff087224 */ /* 0x002fe400078e000c */
[----:B------:R-:W-:Y:S01]  /*8faf0*/  IMAD.MOV.U32 R9, RZ, RZ, R18 ;  /* 0x000000ffff097224 */ /* 0x000fe200078e0012 */
[----:B------:R-:W3:Y:S04]  /*8fb00*/  LDL.LU R19, [R1+0x2360] ;  /* 0x0023600001137983 */ /* 0x000ee80000300800 */
[----:B----4-:R-:W4:Y:S04]  /*8fb10*/  LDL.LU R18, [R1+0x2394] ;  /* 0x0023940001127983 */ /* 0x010f280000300800 */
[----:B------:R1:W-:Y:S04]  /*8fb20*/  LDGSTS.E [R7+0x45a00], desc[UR54][R8.64], P1 ;  /* 0x45a0000008077fae */ /* 0x0003e80008921876 */
[----:B------:R-:W4:Y:S01]  /*8fb30*/  LDL.LU R12, [R1+0x2398] ;  /* 0x00239800010c7983 */ /* 0x000f220000300800 */
[----:B------:R-:W-:-:S02]  /*8fb40*/  IADD3 R11, P4, R11, R14, RZ ;  /* 0x0000000e0b0b7210 */ /* 0x000fc40007f9e0ff */
[----:B-1----:R-:W-:-:S04]  /*8fb50*/  SEL R8, RZ, 0x4, !P2 ;  /* 0x00000004ff087807 */ /* 0x002fc80005000000 */
[----:B------:R-:W-:-:S04]  /*8fb60*/  SEL R8, R8, RZ, !P0 ;  /* 0x000000ff08087207 */ /* 0x000fc80004000000 */
[----:B------:R-:W-:Y:S01]  /*8fb70*/  ISETP.NE.U32.AND P2, PT, R8, RZ, PT ;  /* 0x000000ff0800720c */ /* 0x000fe20003f45070 */
[----:B------:R-:W-:Y:S01]  /*8fb80*/  IMAD.MOV.U32 R8, RZ, RZ, R22 ;  /* 0x000000ffff087224 */ /* 0x000fe200078e0016 */
[----:B------:R-:W-:Y:S01]  /*8fb90*/  STL [R1+0x22e0], R22 ;  /* 0x0022e01601007387 */ /* 0x000fe20000100800 */
[----:B------:R-:W-:-:S04]  /*8fba0*/  IMAD.X R23, R23, 0x1, R4, P3 ;  /* 0x0000000117177824 */ /* 0x000fc800018e0604 */
[----:B------:R-:W-:Y:S01]  /*8fbb0*/  IMAD.MOV.U32 R9, RZ, RZ, R23 ;  /* 0x000000ffff097224 */ /* 0x000fe200078e0017 */
[----:B------:R-:W-:Y:S01]  /*8fbc0*/  IADD3.X R13, R13, R4, RZ, P4, !PT ;  /* 0x000000040d0d7210 */ /* 0x000fe200027fe4ff */
[----:B------:R-:W-:Y:S04]  /*8fbd0*/  STL [R1+0x22dc], R23 ;  /* 0x0022dc1701007387 */ /* 0x000fe80000100800 */
[----:B------:R-:W-:Y:S04]  /*8fbe0*/  STL [R1+0x2318], R11 ;  /* 0x0023180b01007387 */ /* 0x000fe80000100800 */
[----:B------:R1:W-:Y:S04]  /*8fbf0*/  LDGSTS.E [R7+0x45b00], desc[UR54][R8.64], P1 ;  /* 0x45b0000008077fae */ /* 0x0003e80008921876 */
[----:B------:R1:W-:Y:S02]  /*8fc00*/  STL [R1+0x2314], R13 ;  /* 0x0023140d01007387 */ /* 0x0003e40000100800 */
[----:B-1----:R-:W-:-:S02]  /*8fc10*/  IMAD.MOV.U32 R9, RZ, RZ, R13 ;  /* 0x000000ffff097224 */ /* 0x002fc400078e000d */
[----:B------:R-:W-:Y:S01]  /*8fc20*/  IMAD.MOV.U32 R8, RZ, RZ, R11 ;  /* 0x000000ffff087224 */ /* 0x000fe200078e000b */
[----:B------:R-:W4:Y:S04]  /*8fc30*/  LDL.LU R13, [R1+0x239c] ;  /* 0x00239c00010d7983 */ /* 0x000f280000300800 */
[----:B------:R-:W4:Y:S01]  /*8fc40*/  LDL.LU R11, [R1+0x23a0] ;  /* 0x0023a000010b7983 */ /* 0x000f220000300800 */
[----:B------:R-:W-:Y:S02]  /*8fc50*/  ISETP.GT.AND P1, PT, R6, 0x35, PT ;  /* 0x000000350600780c */ /* 0x000fe40003f24270 */
[-C--:B--2---:R-:W-:Y:S01]  /*8fc60*/  IADD3 R10, P3, R10, R14.reuse, RZ ;  /* 0x0000000e0a0a7210 */ /* 0x084fe20007f7e0ff */
[----:B------:R1:W-:Y:S01]  /*8fc70*/  LDGSTS.E [R7+0x46200], desc[UR54][R8.64], P2 ;  /* 0x4620000008077fae */ /* 0x0003e20009121876 */
[----:B------:R-:W-:-:S02]  /*8fc80*/  IADD3 R15, P4, R15, R14, RZ ;  /* 0x0000000e0f0f7210 */ /* 0x000fc40007f9e0ff */
[----:B------:R-:W-:Y:S02]  /*8fc90*/  IADD3.X R16, R16, R4, RZ, P3, !PT ;  /* 0x0000000410107210 */ /* 0x000fe40001ffe4ff */
[----:B-1----:R-:W-:-:S04]  /*8fca0*/  SEL R8, RZ, 0x4, !P1 ;  /* 0x00000004ff087807 */ /* 0x002fc80004800000 */
[----:B------:R-:W-:Y:S01]  /*8fcb0*/  SEL R8, R8, RZ, !P0 ;  /* 0x000000ff08087207 */ /* 0x000fe20004000000 */
[----:B------:R-:W-:Y:S01]  /*8fcc0*/  IMAD.X R17, R17, 0x1, R4, P4 ;  /* 0x0000000111117824 */ /* 0x000fe200020e0604 */
[----:B------:R-:W-:Y:S01]  /*8fcd0*/  STL [R1+0x2320], R10 ;  /* 0x0023200a01007387 */ /* 0x000fe20000100800 */
[----:B------:R-:W-:Y:S01]  /*8fce0*/  IMAD.MOV.U32 R9, RZ, RZ, R16 ;  /* 0x000000ffff097224 */ /* 0x000fe200078e0010 */
[----:B------:R-:W-:Y:S01]  /*8fcf0*/  ISETP.NE.U32.AND P1, PT, R8, RZ, PT ;  /* 0x000000ff0800720c */ /* 0x000fe20003f25070 */
[----:B------:R-:W-:Y:S01]  /*8fd00*/  IMAD.MOV.U32 R8, RZ, RZ, R10 ;  /* 0x000000ffff087224 */ /* 0x000fe200078e000a */
[----:B------:R1:W-:Y:S04]  /*8fd10*/  STL [R1+0x231c], R16 ;  /* 0x00231c1001007387 */ /* 0x0003e80000100800 */
[----:B------:R-:W-:Y:S04]  /*8fd20*/  STL [R1+0x2358], R15 ;  /* 0x0023580f01007387 */ /* 0x000fe80000100800 */
[----:B------:R2:W-:Y:S04]  /*8fd30*/  LDGSTS.E [R7+0x46300], desc[UR54][R8.64], P2 ;  /* 0x4630000008077fae */ /* 0x0005e80009121876 */
[----:B-1----:R-:W4:Y:S04]  /*8fd40*/  LDL.LU R16, [R1+0x23d8] ;  /* 0x0023d80001107983 */ /* 0x002f280000300800 */
[----:B------:R1:W-:Y:S04]  /*8fd50*/  STL [R1+0x2354], R17 ;  /* 0x0023541101007387 */ /* 0x0003e80000100800 */
[----:B------:R-:W4:Y:S01]  /*8fd60*/  LDL.LU R10, [R1+0x23e0] ;  /* 0x0023e000010a7983 */ /* 0x000f220000300800 */
[----:B--2---:R-:W-:Y:S01]  /*8fd70*/  MOV R9, R17 ;  /* 0x0000001100097202 */ /* 0x004fe20000000f00 */
[----:B------:R-:W-:-:S02]  /*8fd80*/  IMAD.MOV.U32 R8, RZ, RZ, R15 ;  /* 0x000000ffff087224 */ /* 0x000fc400078e000f */
        /* <DEDUP_REMOVED lines=9> */
[--C-:B------:R-:W-:Y:S02]  /*8fe20*/  IMAD.X R21, R21, 0x1, R4.reuse, P3 ;  /* 0x0000000115157824 */ /* 0x100fe400018e0604 */
[----:B------:R-:W-:Y:S02]  /*8fe30*/  IMAD.MOV.U32 R8, RZ, RZ, R19 ;  /* 0x000000ffff087224 */ /* 0x000fe400078e0013 */
[----:B------:R-:W-:Y:S02]  /*8fe40*/  IMAD.X R18, R18, 0x1, R4, P4 ;  /* 0x0000000112127824 */ /* 0x000fe400020e0604 */
[----:B------:R-:W-:Y:S01]  /*8fe50*/  IMAD.MOV.U32 R9, RZ, RZ, R21 ;  /* 0x000000ffff097224 */ /* 0x000fe200078e0015 */
[----:B------:R-:W-:Y:S04]  /*8fe60*/  STL [R1+0x2360], R19 ;  /* 0x0023601301007387 */ /* 0x000fe80000100800 */
[----:B------:R-:W-:Y:S04]  /*8fe70*/  STL [R1+0x235c], R21 ;  /* 0x00235c1501007387 */ /* 0x000fe80000100800 */
[----:B------:R-:W-:Y:S04]  /*8fe80*/  STL [R1+0x2398], R12 ;  /* 0x0023980c01007387 */ /* 0x000fe80000100800 */
[----:B------:R1:W-:Y:S04]  /*8fe90*/  STL [R1+0x2394], R18 ;  /* 0x0023941201007387 */ /* 0x0003e80000100800 */
[----:B------:R3:W-:Y:S01]  /*8fea0*/  LDGSTS.E [R7+0x46b00], desc[UR54][R8.64], P1 ;  /* 0x46b0000008077fae */ /* 0x0007e20008921876 */
[----:B------:R-:W-:-:S02]  /*8feb0*/  ISETP.GT.AND P1, PT, R6, 0x3d, PT ;  /* 0x0000003d0600780c */ /* 0x000fc40003f24270 */
[----:B---3--:R-:W-:Y:S01]  /*8fec0*/  MOV R8, R12 ;  /* 0x0000000c00087202 */ /* 0x008fe20000000f00 */
[----:B------:R-:W-:Y:S02]  /*8fed0*/  IMAD.MOV.U32 R9, RZ, RZ, R18 ;  /* 0x000000ffff097224 */ /* 0x000fe400078e0012 */
[----:B-1----:R-:W3:Y:S04]  /*8fee0*/  LDL.LU R18, [R1+0x2024] ;  /* 0x0020240001127983 */ /* 0x002ee80000300800 */
[----:B------:R-:W4:Y:S04]  /*8fef0*/  LDL.LU R12, [R1+0x2028] ;  /* 0x00202800010c7983 */ /* 0x000f280000300800 */
[----:B------:R1:W-:Y:S02]  /*8ff00*/  LDGSTS.E [R7+0x47200], desc[UR54][R8.64], P2 ;  /* 0x4720000008077fae */ /* 0x0003e40009121876 */
[----:B-1----:R-:W-:-:S02]  /*8ff10*/  SEL R8, RZ, 0x4, !P1 ;  /* 0x00000004ff087807 */ /* 0x002fc40004800000 */
[----:B------:R-:W-:Y:S02]  /*8ff20*/  IADD3 R11, P3, R11, R14, RZ ;  /* 0x0000000e0b0b7210 */ /* 0x000fe40007f7e0ff */
[----:B------:R-:W-:-:S03]  /*8ff30*/  SEL R8, R8, RZ, !P0 ;  /* 0x000000ff08087207 */ /* 0x000fc60004000000 */
[----:B------:R-:W-:Y:S01]  /*8ff40*/  IMAD.X R13, R13, 0x1, R4, P3 ;  /* 0x000000010d0d7824 */ /* 0x000fe200018e0604 */
[----:B------:R-:W-:Y:S01]  /*8ff50*/  STL [R1+0x23a0], R11 ;  /* 0x0023a00b01007387 */ /* 0x000fe20000100800 */
[----:B------:R-:W-:Y:S02]  /*8ff60*/  ISETP.NE.U32.AND P1, PT, R8, RZ, PT ;  /* 0x000000ff0800720c */ /* 0x000fe40003f25070 */
[----:B------:R-:W-:Y:S01]  /*8ff70*/  IMAD.MOV.U32 R9, RZ, RZ, R13 ;  /* 0x000000ffff097224 */ /* 0x000fe200078e000d */
[----:B------:R1:W-:Y:S04]  /*8ff80*/  STL [R1+0x239c], R13 ;  /* 0x00239c0d01007387 */ /* 0x0003e80000100800 */
[----:B------:R-:W3:Y:S01]  /*8ff90*/  LDL.LU R19, [R1+0x202c] ;  /* 0x00202c0001137983 */ /* 0x000ee20000300800 */
        /* <DEDUP_REMOVED lines=8> */
[----:B--2---:R-:W-:Y:S01]  /*90020*/  IMAD.MOV.U32 R8, RZ, RZ, R16 ;  /* 0x000000ffff087224 */ /* 0x004fe200078e0010 */
[----:B------:R-:W-:Y:S01]  /*90030*/  IADD3.X R17, R17, R4, RZ, P2, !PT ;  /* 0x0000000411117210 */ /* 0x000fe200017fe4ff */
[----:B------:R-:W-:-:S04]  /*90040*/  IMAD.X R15, R15, 0x1, R4, P3 ;  /* 0x000000010f0f7824 */ /* 0x000fc800018e0604 */
[----:B------:R-:W-:Y:S01]  /*90050*/  IMAD.MOV.U32 R9, RZ, RZ, R17 ;  /* 0x000000ffff097224 */ /* 0x000fe200078e0011 */
[----:B------:R1:W-:Y:S04]  /*90060*/  STL [R1+0x23d4], R17 ;  /* 0x0023d41101007387 */ /* 0x0003e80000100800 */
[----:B------:R-:W-:Y:S04]  /*90070*/  STL [R1+0x23e0], R10 ;  /* 0x0023e00a01007387 */ /* 0x000fe80000100800 */
[----:B------:R2:W-:Y:S04]  /*90080*/  STL [R1+0x23dc], R15 ;  /* 0x0023dc0f01007387 */ /* 0x0005e80000100800 */
[----:B------:R2:W-:Y:S04]  /*90090*/  LDGSTS.E [R7+0x47a00], desc[UR54][R8.64], P1 ;  /* 0x47a0000008077fae */ /* 0x0005e80008921876 */
[----:B-1----:R-:W3:Y:S04]  /*900a0*/  LDL.LU R17, [R1+0x206c] ;  /* 0x00206c0001117983 */ /* 0x002ee80000300800 */
[----:B------:R-:W3:Y:S01]  /*900b0*/  LDL.LU R16, [R1+0x2070] ;  /* 0x0020700001107983 */ /* 0x000ee20000300800 */
[----:B--2---:R-:W-:Y:S01]  /*900c0*/  IMAD.MOV.U32 R8, RZ, RZ, R10 ;  /* 0x000000ffff087224 */ /* 0x004fe200078e000a */
[----:B------:R-:W-:-:S02]  /*900d0*/  MOV R9, R15 ;  /* 0x0000000f00097202 */ /* 0x000fc40000000f00 */
[----:B------:R-:W2:Y:S04]  /*900e0*/  LDL.LU R15, [R1+0x20a4] ;  /* 0x0020a400010f7983 */ /* 0x000ea80000300800 */
[----:B------:R-:W2:Y:S04]  /*900f0*/  LDL.LU R10, [R1+0x20a8] ;  /* 0x0020a800010a7983 */ /* 0x000ea80000300800 */
[----:B------:R1:W-:Y:S01]  /*90100*/  LDGSTS.E [R7+0x47b00], desc[UR54][R8.64], P1 ;  /* 0x47b0000008077fae */ /* 0x0003e20008921876 */
[----:B------:R-:W-:-:S04]  /*90110*/  ISETP.GT.AND P1, PT, R6, 0x2, PT ;  /* 0x000000020600780c */ /* 0x000fc80003f24270 */
[----:B-1----:R-:W-:-:S04]  /*90120*/  SEL R7, RZ, 0x4, !P1 ;  /* 0x00000004ff077807 */ /* 0x002fc80004800000 */
[----:B------:R-:W-:Y:S02]  /*90130*/  SEL R7, R7, RZ, !P0 ;  /* 0x000000ff07077207 */ /* 0x000fe40004000000 */
[----:B------:R-:W-:Y:S02]  /*90140*/  LOP3.LUT R72, R74, 0x40, RZ, 0x3c, !PT ;  /* 0x000000404a487812 */ /* 0x000fe400078e3cff */
[----:B------:R-:W-:-:S03]  /*90150*/  ISETP.NE.U32.AND P2, PT, R7, RZ, PT ;  /* 0x000000ff0700720c */ /* 0x000fc60003f45070 */
[----:B------:R-:W-:Y:S01]  /*90160*/  VIADD R7, R72, UR7 ;  /* 0x0000000748077c36 */ /* 0x000fe20008000000 */
        /* <DEDUP_REMOVED lines=13> */
[----:B------:R-:W-:Y:S02]  /*90240*/  IADD3 R11, P4, R11, R14, RZ ;  /* 0x0000000e0b0b7210 */ /* 0x000fe40007f9e0ff */
[----:B------:R-:W-:Y:S01]  /*90250*/  IADD3.X R19, R19, R4, RZ, P3, !PT ;  /* 0x0000000413137210 */ /* 0x000fe20001ffe4ff */
[----:B------:R-:W-:Y:S02]  /*90260*/  STL [R1+0x2030], R13 ;  /* 0x0020300d01007387 */ /* 0x000fe40000100800 */
[----:B------:R-:W-:Y:S02]  /*90270*/  IMAD.X R21, R21, 0x1, R4, P4 ;  /* 0x0000000115157824 */ /* 0x000fe400020e0604 */
[----:B------:R1:W-:Y:S01]  /*90280*/  STL [R1+0x202c], R19 ;  /* 0x00202c1301007387 */ /* 0x0003e20000100800 */
[----:B------:R-:W-:-:S03]  /*90290*/  IMAD.MOV.U32 R9, RZ, RZ, R19 ;  /* 0x000000ffff097224 */ /* 0x000fc600078e0013 */
[----:B------:R3:W-:Y:S01]  /*902a0*/  STL [R1+0x2068], R11 ;  /* 0x0020680b01007387 */ /* 0x0007e20000100800 */
[----:B------:R-:W-:Y:S01]  /*902b0*/  ISETP.NE.U32.AND P1, PT, R8, RZ, PT ;  /* 0x000000ff0800720c */ /* 0x000fe20003f25070 */
[----:B------:R-:W-:-:S05]  /*902c0*/  IMAD.MOV.U32 R8, RZ, RZ, R13 ;  /* 0x000000ffff087224 */ /* 0x000fca00078e000d */
[----:B------:R3:W-:Y:S04]  /*902d0*/  LDGSTS.E [R7+0x40500], desc[UR54][R8.64], P2 ;  /* 0x4050000008077fae */ /* 0x0007e80009121876 */
[----:B-1----:R-:W4:Y:S04]  /*902e0*/  LDL.LU R19, [R1+0x20ac] ;  /* 0x0020ac0001137983 */ /* 0x002f280000300800 */
[----:B------:R-:W-:Y:S04]  /*902f0*/  STL [R1+0x2064], R21 ;  /* 0x0020641501007387 */ /* 0x000fe80000100800 */
[----:B------:R-:W4:Y:S01]  /*90300*/  LDL.LU R13, [R1+0x20e4] ;  /* 0x0020e400010d7983 */ /* 0x000f220000300800 */
[----:B------:R-:W-:-:S03]  /*90310*/  ISETP.GT.AND P2, PT, R6, 0xa, PT ;  /* 0x0000000a0600780c */ /* 0x000fc60003f44270 */
[----:B------:R-:W4:Y:S01]  /*90320*/  LDL.LU R22, [R1+0x20f0] ;  /* 0x0020f00001167983 */ /* 0x000f220000300800 */
[----:B---3--:R-:W-:Y:S01]  /*90330*/  IMAD.MOV.U32 R8, RZ, RZ, R11 ;  /* 0x000000ffff087224 */ /* 0x008fe200078e000b */
[----:B------:R-:W-:Y:S02]  /*90340*/  MOV R9, R21 ;  /* 0x0000001500097202 */ /* 0x000fe40000000f00 */
[----:B------:R-:W3:Y:S04]  /*90350*/  LDL.LU R11, [R1+0x2128] ;  /* 0x00212800010b7983 */ /* 0x000ee80000300800 */
[----:B------:R1:W-:Y:S01]  /*90360*/  LDGSTS.E [R7+0x40c00], desc[UR54][R8.64], P1 ;  /* 0x40c0000008077fae */ /* 0x0003e20008921876 */
[----:B------:R-:W-:-:S05]  /*90370*/  IADD3 R16, P3, R16, R14, RZ ;  /* 0x0000000e10107210 */ /* 0x000fca0007f7e0ff */
[--C-:B------:R-:W-:Y:S01]  /*90380*/  IMAD.X R17, R17, 0x1, R4.reuse, P3 ;  /* 0x0000000111117824 */ /* 0x100fe200018e0604 */
[----:B-1----:R-:W-:Y:S02]  /*90390*/  SEL R8, RZ, 0x4, !P2 ;  /* 0x00000004ff087807 */ /* 0x002fe40005000000 */
[----:B--2---:R-:W-:Y:S01]  /*903a0*/  IADD3 R10, P4, R10, R14, RZ ;  /* 0x0000000e0a0a7210 */ /* 0x004fe20007f9e0ff */
[----:B------:R1:W-:Y:S04]  /*903b0*/  STL [R1+0x2070], R16 ;  /* 0x0020701001007387 */ /* 0x0003e80000100800 */
[----:B------:R2:W-:Y:S01]  /*903c0*/  STL [R1+0x206c], R17 ;  /* 0x00206c1101007387 */ /* 0x0005e20000100800 */
[----:B------:R-:W-:Y:S01]  /*903d0*/  SEL R8, R8, RZ, !P0 ;  /* 0x000000ff08087207 */ /* 0x000fe20004000000 */
[----:B------:R-:W-:-:S02]  /*903e0*/  IMAD.X R15, R15, 0x1, R4, P4 ;  /* 0x000000010f0f7824 */ /* 0x000fc400020e0604 */
[----:B------:R-:W-:Y:S04]  /*903f0*/  STL [R1+0x20a8], R10 ;  /* 0x0020a80a01007387 */ /* 0x000fe80000100800 */
[----:B------:R-:W3:Y:S01]  /*90400*/  LDL.LU R23, [R1+0x20ec] ;  /* 0x0020ec0001177983 */ /* 0x000ee20000300800 */
[----:B------:R-:W-:Y:S01]  /*90410*/  ISETP.NE.U32.AND P2, PT, R8, RZ, PT ;  /* 0x000000ff0800720c */ /* 0x000fe20003f45070 */
[----:B------:R-:W-:Y:S02]  /*90420*/  IMAD.MOV.U32 R8, RZ, RZ, R16 ;  /* 0x000000ffff087224 */ /* 0x000fe400078e0010 */
[----:B------:R-:W-:Y:S01]  /*90430*/  IMAD.MOV.U32 R9, RZ, RZ, R17 ;  /* 0x000000ffff097224 */ /* 0x000fe200078e0011 */
[----:B------:R2:W-:Y:S04]  /*90440*/  STL [R1+0x20a4], R15 ;  /* 0x0020a40f01007387 */ /* 0x0005e80000100800 */
[----:B-1----:R-:W3:Y:S04]  /*90450*/  LDL.LU R16, [R1+0x2124] ;  /* 0x0021240001107983 */ /* 0x002ee80000300800 */
[----:B--2---:R-:W2:Y:S04]  /*90460*/  LDL.LU R17, [R1+0x212c] ;  /* 0x00212c0001117983 */ /* 0x004ea80000300800 */
[----:B------:R1:W-:Y:S01]  /*90470*/  LDGSTS.E [R7+0x40d00], desc[UR54][R8.64], P1 ;  /* 0x40d0000008077fae */ /* 0x0003e20008921876 */
[----:B------:R-:W-:Y:S01]  /*90480*/  ISETP.GT.AND P1, PT, R6, 0xe, PT ;  /* 0x0000000e0600780c */ /* 0x000fe20003f24270 */
[----:B-1----:R-:W-:-:S02]  /*90490*/  IMAD.MOV.U32 R9, RZ, RZ, R15 ;  /* 0x000000ffff097224 */ /* 0x002fc400078e000f */
[----:B------:R-:W2:Y:S01]  /*904a0*/  LDL.LU R15, [R1+0x2130] ;  /* 0x00213000010f7983 */ /* 0x000ea20000300800 */
[----:B------:R-:W-:-:S03]  /*904b0*/  MOV R8, R10 ;  /* 0x0000000a00087202 */ /* 0x000fc60000000f00 */
[----:B------:R-:W2:Y:S04]  /*904c0*/  LDL.LU R21, [R1+0x2164] ;  /* 0x0021640001157983 */ /* 0x000ea80000300800 */
[----:B------:R-:W2:Y:S04]  /*904d0*/  LDL.LU R10, [R1+0x2168] ;  /* 0x00216800010a7983 */ /* 0x000ea80000300800 */
[----:B------:R1:W-:Y:S02]  /*904e0*/  LDGSTS.E [R7+0x41400], desc[UR54][R8.64], P2 ;  /* 0x4140000008077fae */ /* 0x0003e40009121876 */
[----:B-1----:R-:W-:-:S04]  /*904f0*/  SEL R8, RZ, 0x4, !P1 ;  /* 0x00000004ff087807 */ /* 0x002fc80004800000 */
[----:B------:R-:W-:-:S04]  /*90500*/  SEL R8, R8, RZ, !P0 ;  /* 0x000000ff08087207 */ /* 0x000fc80004000000 */
[----:B------:R-:W-:Y:S02]  /*90510*/  ISETP.NE.U32.AND P1, PT, R8, RZ, PT ;  /* 0x000000ff0800720c */ /* 0x000fe40003f25070 */
[-C--:B----4-:R-:W-:Y:S02]  /*90520*/  IADD3 R18, P3, R18, R14.reuse, RZ ;  /* 0x0000000e12127210 */ /* 0x090fe40007f7e0ff */
[----:B------:R-:W-:-:S03]  /*90530*/  IADD3 R12, P4, R12, R14, RZ ;  /* 0x0000000e0c0c7210 */ /* 0x000fc60007f9e0ff */
[----:B------:R-:W-:Y:S01]  /*90540*/  STL [R1+0x20b0], R18 ;  /* 0x0020b01201007387 */ /* 0x000fe20000100800 */
[----:B------:R-:W-:Y:S02]  /*90550*/  IMAD.MOV.U32 R8, RZ, RZ, R18 ;  /* 0x000000ffff087224 */ /* 0x000fe400078e0012 */
[--C-:B------:R-:W-:Y:S02]  /*90560*/  IMAD.X R19, R19, 0x1, R4.reuse, P3 ;  /* 0x0000000113137824 */ /* 0x100fe400018e0604 */
[----:B------:R-:W-:-:S03]  /*90570*/  IMAD.X R13, R13, 0x1, R4, P4 ;  /* 0x000000010d0d7824 */ /* 0x000fc600020e0604 */
[----:B------:R1:W-:Y:S01]  /*90580*/  STL [R1+0x20ac], R19 ;  /* 0x0020ac1301007387 */ /* 0x0003e20000100800 */
[----:B------:R-:W-:-:S03]  /*90590*/  MOV R9, R19 ;  /* 0x0000001300097202 */ /* 0x000fc60000000f00 */
[----:B------:R-:W-:Y:S04]  /*905a0*/  STL [R1+0x20e8], R12 ;  /* 0x0020e80c01007387 */ /* 0x000fe80000100800 */
[----:B------:R4:W-:Y:S04]  /*905b0*/  STL [R1+0x20e4], R13 ;  /* 0x0020e40d01007387 */ /* 0x0009e80000100800 */
[----:B------:R4:W-:Y:S04]  /*905c0*/  LDGSTS.E [R7+0x41500], desc[UR54][R8.64], P2 ;  /* 0x4150000008077fae */ /* 0x0009e80009121876 */
[----:B-1----:R-:W2:Y:S04]  /*905d0*/  LDL.LU R19, [R1+0x216c] ;  /* 0x00216c0001137983 */ /* 0x002ea80000300800 */
[----:B------:R-:W2:Y:S01]  /*905e0*/  LDL.LU R18, [R1+0x2170] ;  /* 0x0021700001127983 */ /* 0x000ea20000300800 */
[----:B----4-:R-:W-:-:S02]  /*905f0*/  IMAD.MOV.U32 R9, RZ, RZ, R13 ;  /* 0x000000ffff097224 */ /* 0x010fc400078e000d */
[----:B------:R-:W-:Y:S01]  /*90600*/  IMAD.MOV.U32 R8, RZ, RZ, R12 ;  /* 0x000000ffff087224 */ /* 0x000fe200078e000c */
[----:B------:R-:W4:Y:S04]  /*90610*/  LDL.LU R13, [R1+0x21a4] ;  /* 0x0021a400010d7983 */ /* 0x000f280000300800 */
[----:B------:R-:W4:Y:S01]  /*90620*/  LDL.LU R12, [R1+0x21a8] ;  /* 0x0021a800010c7983 */ /* 0x000f220000300800 */
[----:B------:R-:W-:-:S03]  /*90630*/  ISETP.GT.AND P2, PT, R6, 0x12, PT ;  /* 0x000000120600780c */ /* 0x000fc60003f44270 */
[----:B------:R1:W-:Y:S01]  /*90640*/  LDGSTS.E [R7+0x41c00], desc[UR54][R8.64], P1 ;  /* 0x41c0000008077fae */ /* 0x0003e20008921876 */
[-C--:B------:R-:W-:Y:S02]  /*90650*/  IADD3 R22, P3, R22, R14.reuse, RZ ;  /* 0x0000000e16167210 */ /* 0x080fe40007f7e0ff */
[----:B---3--:R-:W-:Y:S02]  /*90660*/  IADD3 R11, P4, R11, R14, RZ ;  /* 0x0000000e0b0b7210 */ /* 0x008fe40007f9e0ff */
[----:B-1----:R-:W-:Y:S01]  /*90670*/  SEL R8, RZ, 0x4, !P2 ;  /* 0x00000004ff087807 */ /* 0x002fe20005000000 */
[----:B------:R-:W-:-:S03]  /*90680*/  IMAD.X R23, R23, 0x1, R4, P3 ;  /* 0x0000000117177824 */ /* 0x000fc600018e0604 */
[----:B------:R-:W-:Y:S01]  /*90690*/  SEL R8, R8, RZ, !P0 ;  /* 0x000000ff08087207 */ /* 0x000fe20004000000 */
[----:B------:R-:W-:-:S03]  /*906a0*/  IMAD.MOV.U32 R9, RZ, RZ, R23 ;  /* 0x000000ffff097224 */ /* 0x000fc600078e0017 */
[----:B------:R-:W-:Y:S02]  /*906b0*/  ISETP.NE.U32.AND P2, PT, R8, RZ, PT ;  /* 0x000000ff0800720c */ /* 0x000fe40003f45070 */
[----:B------:R-:W-:Y:S01]  /*906c0*/  MOV R8, R22 ;  /* 0x0000001600087202 */ /* 0x000fe20000000f00 */
[----:B------:R-:W-:-:S04]  /*906d0*/  IMAD.X R16, R16, 0x1, R4, P4 ;  /* 0x0000000110107824 */ /* 0x000fc800020e0604 */
[----:B------:R1:W-:Y:S01]  /*906e0*/  LDGSTS.E [R7+0x41d00], desc[UR54][R8.64], P1 ;  /* 0x41d0000008077fae */ /* 0x0003e20008921876 */
[----:B------:R-:W-:-:S03]  /*906f0*/  ISETP.GT.AND P1, PT, R6, 0x16, PT ;  /* 0x000000160600780c */ /* 0x000fc60003f24270 */
[----:B------:R-:W-:Y:S04]  /*90700*/  STL [R1+0x20f0], R22 ;  /* 0x0020f01601007387 */ /* 0x000fe80000100800 */
[----:B------:R-:W-:Y:S01]  /*90710*/  STL [R1+0x20ec], R23 ;  /* 0x0020ec1701007387 */ /* 0x000fe20000100800 */
[-C--:B--2---:R-:W-:Y:S01]  /*90720*/  IADD3 R15, P3, R15, R14.reuse, RZ ;  /* 0x0000000e0f0f7210 */ /* 0x084fe20007f7e0ff */
[----:B-1----:R-:W-:Y:S02]  /*90730*/  IMAD.MOV.U32 R8, RZ, RZ, R11 ;  /* 0x000000ffff087224 */ /* 0x002fe400078e000b */
[----:B------:R-:W-:Y:S01]  /*90740*/  IMAD.MOV.U32 R9, RZ, RZ, R16 ;  /* 0x000000ffff097224 */ /* 0x000fe200078e0010 */
[----:B------:R-:W-:Y:S01]  /*90750*/  IADD3 R10, P4, R10, R14, RZ ;  /* 0x0000000e0a0a7210 */ /* 0x000fe20007f9e0ff */
[----:B------:R-:W-:Y:S04]  /*90760*/  STL [R1+0x2128], R11 ;  /* 0x0021280b01007387 */ /* 0x000fe80000100800 */
[----:B------:R1:W-:Y:S01]  /*90770*/  LDGSTS.E [R7+0x42400], desc[UR54][R8.64], P2 ;  /* 0x4240000008077fae */ /* 0x0003e20009121876 */
[----:B------:R-:W-:-:S03]  /*90780*/  IMAD.X R17, R17, 0x1, R4, P3 ;  /* 0x0000000111117824 */ /* 0x000fc600018e0604 */
[----:B------:R2:W-:Y:S01]  /*90790*/  STL [R1+0x2124], R16 ;  /* 0x0021241001007387 */ /* 0x0005e20000100800 */
[----:B------:R-:W-:Y:S02]  /*907a0*/  IADD3.X R21, R21, R4, RZ, P4, !PT ;  /* 0x0000000415157210 */ /* 0x000fe400027fe4ff */
[----:B-1----:R-:W-:Y:S01]  /*907b0*/  SEL R8, RZ, 0x4, !P1 ;  /* 0x00000004ff087807 */ /* 0x002fe20004800000 */
[----:B--2---:R-:W2:Y:S04]  /*907c0*/  LDL.LU R16, [R1+0x21b0] ;  /* 0x0021b00001107983 */ /* 0x004ea80000300800 */
[----:B------:R-:W3:Y:S04]  /*907d0*/  LDL.LU R11, [R1+0x21e8] ;  /* 0x0021e800010b7983 */ /* 0x000ee80000300800 */
        /* <DEDUP_REMOVED lines=8> */
[----:B-1----:R-:W3:Y:S04]  /*90860*/  LDL.LU R17, [R1+0x21ac] ;  /* 0x0021ac0001117983 */ /* 0x002ee80000300800 */
[----:B------:R-:W-:Y:S04]  /*90870*/  STL [R1+0x2164], R21 ;  /* 0x0021641501007387 */ /* 0x000fe80000100800 */
[----:B------:R-:W3:Y:S01]  /*90880*/  LDL.LU R15, [R1+0x21e4] ;  /* 0x0021e400010f7983 */ /* 0x000ee20000300800 */
[----:B------:R-:W-:-:S03]  /*90890*/  ISETP.GT.AND P2, PT, R6, 0x1a, PT ;  /* 0x0000001a0600780c */ /* 0x000fc60003f44270 */
[----:B------:R-:W3:Y:S01]  /*908a0*/  LDL.LU R22, [R1+0x21f0] ;  /* 0x0021f00001167983 */ /* 0x000ee20000300800 */
[----:B------:R-:W-:Y:S02]  /*908b0*/  IMAD.MOV.U32 R8, RZ, RZ, R10 ;  /* 0x000000ffff087224 */ /* 0x000fe400078e000a */
[----:B------:R-:W-:Y:S01]  /*908c0*/  IMAD.MOV.U32 R9, RZ, RZ, R21 ;  /* 0x000000ffff097224 */ /* 0x000fe200078e0015 */
[----:B------:R-:W3:Y:S04]  /*908d0*/  LDL.LU R10, [R1+0x2228] ;  /* 0x00222800010a7983 */ /* 0x000ee80000300800 */
[----:B------:R1:W-:Y:S02]  /*908e0*/  LDGSTS.E [R7+0x42c00], desc[UR54][R8.64], P1 ;  /* 0x42c0000008077fae */ /* 0x0003e40008921876 */
[----:B-1----:R-:W-:-:S04]  /*908f0*/  SEL R8, RZ, 0x4, !P2 ;  /* 0x00000004ff087807 */ /* 0x002fc80005000000 */
[----:B------:R-:W-:-:S04]  /*90900*/  SEL R8, R8, RZ, !P0 ;  /* 0x000000ff08087207 */ /* 0x000fc80004000000 */
[----:B------:R-:W-:Y:S02]  /*90910*/  ISETP.NE.U32.AND P2, PT, R8, RZ, PT ;  /* 0x000000ff0800720c */ /* 0x000fe40003f45070 */
[----:B------:R-:W-:-:S04]  /*90920*/  IADD3 R18, P3, R18, R14, RZ ;  /* 0x0000000e12127210 */ /* 0x000fc80007f7e0ff */
[----:B------:R-:W-:Y:S01]  /*90930*/  IADD3.X R19, R19, R4, RZ, P3, !PT ;  /* 0x0000000413137210 */ /* 0x000fe20001ffe4ff */
[----:B------:R-:W-:Y:S01]  /*90940*/  STL [R1+0x2170], R18 ;  /* 0x0021701201007387 */ /* 0x000fe20000100800 */
[----:B----4-:R-:W-:-:S03]  /*90950*/  IADD3 R12, P4, R12, R14, RZ ;  /* 0x0000000e0c0c7210 */ /* 0x010fc60007f9e0ff */
[----:B------:R1:W-:Y:S04]  /*90960*/  STL [R1+0x216c], R19 ;  /* 0x00216c1301007387 */ /* 0x0003e80000100800 */
[----:B------:R-:W-:Y:S04]  /*90970*/  STL [R1+0x21a8], R12 ;  /* 0x0021a80c01007387 */ /* 0x000fe80000100800 */
[----:B------:R-:W4:Y:S01]  /*90980*/  LDL.LU R23, [R1+0x21ec] ;  /* 0x0021ec0001177983 */ /* 0x000f220000300800 */
[----:B------:R-:W-:Y:S02]  /*90990*/  IMAD.X R13, R13, 0x1, R4, P4 ;  /* 0x000000010d0d7824 */ /* 0x000fe400020e0604 */
[----:B------:R-:W-:-:S02]  /*909a0*/  IMAD.MOV.U32 R8, RZ, RZ, R18 ;  /* 0x000000ffff087224 */ /* 0x000fc400078e0012 */
[----:B------:R-:W-:Y:S01]  /*909b0*/  IMAD.MOV.U32 R9, RZ, RZ, R19 ;  /* 0x000000ffff097224 */ /* 0x000fe200078e0013 */
[----:B------:R1:W-:Y:S04]  /*909c0*/  STL [R1+0x21a4], R13 ;  /* 0x0021a40d01007387 */ /* 0x0003e80000100800 */
[----:B-1----:R-:W4:Y:S04]  /*909d0*/  LDL.LU R19, [R1+0x2224] ;  /* 0x0022240001137983 */ /* 0x002f280000300800 */
[----:B------:R1:W-:Y:S04]  /*909e0*/  LDGSTS.E [R7+0x42d00], desc[UR54][R8.64], P1 ;  /* 0x42d0000008077fae */ /* 0x0003e80008921876 */
[----:B------:R-:W4:Y:S01]  /*909f0*/  LDL.LU R21, [R1+0x222c] ;  /* 0x00222c0001157983 */ /* 0x000f220000300800 */
[----:B-1----:R-:W-:-:S03]  /*90a00*/  MOV R9, R13 ;  /* 0x0000000d00097202 */ /* 0x002fc60000000f00 */
[----:B------:R-:W4:Y:S01]  /*90a10*/  LDL.LU R13, [R1+0x2230] ;  /* 0x00223000010d7983 */ /* 0x000f220000300800 */
[----:B------:R-:W-:-:S03]  /*90a20*/  IMAD.MOV.U32 R8, RZ, RZ, R12 ;  /* 0x000000ffff087224 */ /* 0x000fc600078e000c */
[----:B------:R-:W4:Y:S04]  /*90a30*/  LDL.LU R18, [R1+0x2264] ;  /* 0x0022640001127983 */ /* 0x000f280000300800 */
[----:B------:R-:W4:Y:S01]  /*90a40*/  LDL.LU R12, [R1+0x2268] ;  /* 0x00226800010c7983 */ /* 0x000f220000300800 */
[----:B------:R-:W-:-:S03]  /*90a50*/  ISETP.GT.AND P1, PT, R6, 0x1e, PT ;  /* 0x0000001e0600780c */ /* 0x000fc60003f24270 */
[----:B------:R1:W-:Y:S02]  /*90a60*/  LDGSTS.E [R7+0x43400], desc[UR54][R8.64], P2 ;  /* 0x4340000008077fae */ /* 0x0003e40009121876 */
[----:B-1----:R-:W-:-:S04]  /*90a70*/  SEL R8, RZ, 0x4, !P1 ;  /* 0x00000004ff087807 */ /* 0x002fc80004800000 */
[----:B------:R-:W-:Y:S02]  /*90a80*/  SEL R8, R8, RZ, !P0 ;  /* 0x000000ff08087207 */ /* 0x000fe40004000000 */
[-C--:B--2---:R-:W-:Y:S02]  /*90a90*/  IADD3 R16, P3, R16, R14.reuse, RZ ;  /* 0x0000000e10107210 */ /* 0x084fe40007f7e0ff */
[----:B---3--:R-:W-:Y:S02]  /*90aa0*/  IADD3 R11, P4, R11, R14, RZ ;  /* 0x0000000e0b0b7210 */ /* 0x008fe40007f9e0ff */
[----:B------:R-:W-:Y:S01]  /*90ab0*/  ISETP.NE.U32.AND P1, PT, R8, RZ, PT ;  /* 0x000000ff0800720c */ /* 0x000fe20003f25070 */
[----:B------:R-:W-:Y:S01]  /*90ac0*/  STL [R1+0x21b0], R16 ;  /* 0x0021b01001007387 */ /* 0x000fe20000100800 */
[----:B------:R-:W-:Y:S02]  /*90ad0*/  IMAD.MOV.U32 R8, RZ, RZ, R16 ;  /* 0x000000ffff087224 */ /* 0x000fe400078e0010 */
[----:B------:R-:W-:-:S02]  /*90ae0*/  IMAD.X R17, R17, 0x1, R4, P3 ;  /* 0x0000000111117824 */ /* 0x000fc400018e0604 */
[----:B------:R-:W-:-:S03]  /*90af0*/  IMAD.X R15, R15, 0x1, R4, P4 ;  /* 0x000000010f0f7824 */ /* 0x000fc600020e0604 */
[----:B------:R1:W-:Y:S04]  /*90b00*/  STL [R1+0x21ac], R17 ;  /* 0x0021ac1101007387 */ /* 0x0003e80000100800 */
[----:B------:R-:W-:Y:S01]  /*90b10*/  STL [R1+0x21e8], R11 ;  /* 0x0021e80b01007387 */ /* 0x000fe20000100800 */
[----:B------:R-:W-:-:S03]  /*90b20*/  IMAD.MOV.U32 R9, RZ, RZ, R17 ;  /* 0x000000ffff097224 */ /* 0x000fc600078e0011 */
[----:B------:R2:W-:Y:S04]  /*90b30*/  STL [R1+0x21e4], R15 ;  /* 0x0021e40f01007387 */ /* 0x0005e80000100800 */
[----:B------:R3:W-:Y:S04]  /*90b40*/  LDGSTS.E [R7+0x43500], desc[UR54][R8.64], P2 ;  /* 0x4350000008077fae */ /* 0x0007e80009121876 */
[----:B-1----:R-:W4:Y:S04]  /*90b50*/  LDL.LU R17, [R1+0x226c] ;  /* 0x00226c0001117983 */ /* 0x002f280000300800 */
[----:B------:R-:W4:Y:S01]  /*90b60*/  LDL.LU R16, [R1+0x2270] ;  /* 0x0022700001107983 */ /* 0x000f220000300800 */
[----:B------:R-:W-:-:S02]  /*90b70*/  ISETP.GT.AND P2, PT, R6, 0x22, PT ;  /* 0x000000220600780c */ /* 0x000fc40003f44270 */
[-C--:B------:R-:W-:Y:S01]  /*90b80*/  IADD3 R22, P3, R22, R14.reuse, RZ ;  /* 0x0000000e16167210 */ /* 0x080fe20007f7e0ff */
[----:B---3--:R-:W-:Y:S01]  /*90b90*/  IMAD.MOV.U32 R9, RZ, RZ, R15 ;  /* 0x000000ffff097224 */ /* 0x008fe200078e000f */
[----:B------:R-:W-:Y:S01]  /*90ba0*/  MOV R8, R11 ;  /* 0x0000000b00087202 */ /* 0x000fe20000000f00 */
[----:B--2---:R-:W2:Y:S04]  /*90bb0*/  LDL.LU R15, [R1+0x22a4] ;  /* 0x0022a400010f7983 */ /* 0x004ea80000300800 */
[----:B------:R-:W3:Y:S04]  /*90bc0*/  LDL.LU R11, [R1+0x22a8] ;  /* 0x0022a800010b7983 */ /* 0x000ee80000300800 */
[----:B------:R1:W-:Y:S01]  /*90bd0*/  LDGSTS.E [R7+0x43c00], desc[UR54][R8.64], P1 ;  /* 0x43c0000008077fae */ /* 0x0003e20008921876 */
[----:B------:R-:W-:-:S02]  /*90be0*/  IADD3 R10, P4, R10, R14, RZ ;  /* 0x0000000e0a0a7210 */ /* 0x000fc40007f9e0ff */
[----:B-1----:R-:W-:-:S04]  /*90bf0*/  SEL R8, RZ, 0x4, !P2 ;  /* 0x00000004ff087807 */ /* 0x002fc80005000000 */
[----:B------:R-:W-:-:S04]  /*90c00*/  SEL R8, R8, RZ, !P0 ;  /* 0x000000ff08087207 */ /* 0x000fc80004000000 */
[----:B------:R-:W-:Y:S01]  /*90c10*/  ISETP.NE.U32.AND P2, PT, R8, RZ, PT ;  /* 0x000000ff0800720c */ /* 0x000fe20003f45070 */
[----:B------:R-:W-:Y:S01]  /*90c20*/  IMAD.MOV.U32 R8, RZ, RZ, R22 ;  /* 0x000000ffff087224 */ /* 0x000fe200078e0016 */
[----:B------:R-:W-:Y:S01]  /*90c30*/  STL [R1+0x21f0], R22 ;  /* 0x0021f01601007387 */ /* 0x000fe20000100800 */
[----:B----4-:R-:W-:-:S05]  /*90c40*/  IMAD.X R23, R23, 0x1, R4, P3 ;  /* 0x0000000117177824 */ /* 0x010fca00018e0604 */
[----:B------:R-:W-:Y:S01]  /*90c50*/  MOV R9, R23 ;  /* 0x0000001700097202 */ /* 0x000fe20000000f00 */
[----:B------:R-:W-:-:S04]  /*90c60*/  IMAD.X R19, R19, 0x1, R4, P4 ;  /* 0x0000000113137824 */ /* 0x000fc800020e0604 */
[----:B------:R1:W-:Y:S01]  /*90c70*/  LDGSTS.E [R7+0x43d00], desc[UR54][R8.64], P1 ;  /* 0x43d0000008077fae */ /* 0x0003e20008921876 */
[----:B------:R-:W-:-:S03]  /*90c80*/  ISETP.GT.AND P1, PT, R6, 0x26, PT ;  /* 0x000000260600780c */ /* 0x000fc60003f24270 */
[----:B------:R-:W-:Y:S04]  /*90c90*/  STL [R1+0x21ec], R23 ;  /* 0x0021ec1701007387 */ /* 0x000fe80000100800 */
[----:B------:R-:W-:Y:S04]  /*90ca0*/  STL [R1+0x2228], R10 ;  /* 0x0022280a01007387 */ /* 0x000fe80000100800 */
[----:B------:R4:W-:Y:S01]  /*90cb0*/  STL [R1+0x2224], R19 ;  /* 0x0022241301007387 */ /* 0x0009e20000100800 */
[----:B-1----:R-:W-:Y:S02]  /*90cc0*/  IMAD.MOV.U32 R8, RZ, RZ, R10 ;  /* 0x000000ffff087224 */ /* 0x002fe400078e000a */
[----:B------:R-:W-:Y:S01]  /*90cd0*/  IMAD.MOV.U32 R9, RZ, RZ, R19 ;  /* 0x000000ffff097224 */ /* 0x000fe200078e0013 */
[----:B------:R-:W-:-:S02]  /*90ce0*/  IADD3 R13, P3, R13, R14, RZ ;  /* 0x0000000e0d0d7210 */ /* 0x000fc40007f7e0ff */
[----:B------:R-:W-:Y:S01]  /*90cf0*/  IADD3 R12, P4, R12, R14, RZ ;  /* 0x0000000e0c0c7210 */ /* 0x000fe20007f9e0ff */
[----:B----4-:R-:W4:Y:S04]  /*90d00*/  LDL.LU R19, [R1+0x22b0] ;  /* 0x0022b00001137983 */ /* 0x010f280000300800 */
[----:B------:R1:W-:Y:S04]  /*90d10*/  LDGSTS.E [R7+0x44400], desc[UR54][R8.64], P2 ;  /* 0x4440000008077fae */ /* 0x0003e80009121876 */
[----:B------:R-:W4:Y:S01]  /*90d20*/  LDL.LU R10, [R1+0x22e8] ;  /* 0x0022e800010a7983 */ /* 0x000f220000300800 */
[----:B------:R-:W-:-:S02]  /*90d30*/  IMAD.X R21, R21, 0x1, R4, P3 ;  /* 0x0000000115157824 */ /* 0x000fc400018e0604 */
[----:B------:R-:W-:Y:S01]  /*90d40*/  IMAD.X R18, R18, 0x1, R4, P4 ;  /* 0x0000000112127824 */ /* 0x000fe200020e0604 */
[----:B------:R-:W-:Y:S04]  /*90d50*/  STL [R1+0x2230], R13 ;  /* 0x0022300d01007387 */ /* 0x000fe80000100800 */
[----:B------:R1:W-:Y:S02]  /*90d60*/  STL [R1+0x222c], R21 ;  /* 0x00222c1501007387 */ /* 0x0003e40000100800 */
[----:B-1----:R-:W-:Y:S01]  /*90d70*/  SEL R8, RZ, 0x4, !P1 ;  /* 0x00000004ff087807 */ /* 0x002fe20004800000 */
[----:B------:R-:W-:-:S03]  /*90d80*/  IMAD.MOV.U32 R9, RZ, RZ, R21 ;  /* 0x000000ffff097224 */ /* 0x000fc600078e0015 */
[----:B------:R-:W-:Y:S01]  /*90d90*/  SEL R8, R8, RZ, !P0 ;  /* 0x000000ff08087207 */ /* 0x000fe20004000000 */
[----:B------:R1:W-:Y:S04]  /*90da0*/  STL [R1+0x2268], R12 ;  /* 0x0022680c01007387 */ /* 0x0003e80000100800 */
[----:B------:R-:W4:Y:S04]  /*90db0*/  LDL.LU R21, [R1+0x22ac] ;  /* 0x0022ac0001157983 */ /* 0x000f280000300800 */
[----:B------:R2:W-:Y:S01]  /*90dc0*/  STL [R1+0x2264], R18 ;  /* 0x0022641201007387 */ /* 0x0005e20000100800 */
[----:B------:R-:W-:-:S02]  /*90dd0*/  ISETP.NE.U32.AND P1, PT, R8, RZ, PT ;  /* 0x000000ff0800720c */ /* 0x000fc40003f25070 */
[----:B------:R-:W-:Y:S02]  /*90de0*/  MOV R8, R13 ;  /* 0x0000000d00087202 */ /* 0x000fe40000000f00 */
[----:B------:R-:W4:Y:S04]  /*90df0*/  LDL.LU R13, [R1+0x22e4] ;  /* 0x0022e400010d7983 */ /* 0x000f280000300800 */
[----:B------:R1:W-:Y:S04]  /*90e00*/  LDGSTS.E [R7+0x44500], desc[UR54][R8.64], P2 ;  /* 0x4450000008077fae */ /* 0x0003e80009121876 */
[----:B------:R-:W4:Y:S01]  /*90e10*/  LDL.LU R22, [R1+0x22f0] ;  /* 0x0022f00001167983 */ /* 0x000f220000300800 */
[----:B------:R-:W-:Y:S01]  /*90e20*/  ISETP.GT.AND P2, PT, R6, 0x2a, PT ;  /* 0x0000002a0600780c */ /* 0x000fe20003f44270 */
[----:B-1----:R-:W-:-:S02]  /*90e30*/  IMAD.MOV.U32 R8, RZ, RZ, R12 ;  /* 0x000000ffff087224 */ /* 0x002fc400078e000c */
[----:B------:R-:W-:Y:S01]  /*90e40*/  IMAD.MOV.U32 R9, RZ, RZ, R18 ;  /* 0x000000ffff097224 */ /* 0x000fe200078e0012 */
[----:B------:R-:W4:Y:S04]  /*90e50*/  LDL.LU R12, [R1+0x2328] ;  /* 0x00232800010c7983 */ /* 0x000f280000300800 */
[----:B------:R1:W-:Y:S01]  /*90e60*/  LDGSTS.E [R7+0x44c00], desc[UR54][R8.64], P1 ;  /* 0x44c0000008077fae */ /* 0x0003e20008921876 */
[----:B------:R-:W-:-:S05]  /*90e70*/  IADD3 R16, P3, R16, R14, RZ ;  /* 0x0000000e10107210 */ /* 0x000fca0007f7e0ff */
[----:B------:R-:W-:Y:S01]  /*90e80*/  IMAD.X R17, R17, 0x1, R4, P3 ;  /* 0x0000000111117824 */ /* 0x000fe200018e0604 */
[----:B------:R2:W-:Y:S01]  /*90e90*/  STL [R1+0x2270], R16 ;  /* 0x0022701001007387 */ /* 0x0005e20000100800 */
[----:B-1----:R-:W-:Y:S02]  /*90ea0*/  SEL R8, RZ, 0x4, !P2 ;  /* 0x00000004ff087807 */ /* 0x002fe40005000000 */
[----:B---3--:R-:W-:Y:S01]  /*90eb0*/  IADD3 R11, P4, R11, R14, RZ ;  /* 0x0000000e0b0b7210 */ /* 0x008fe20007f9e0ff */
[----:B------:R-:W-:Y:S03]  /*90ec0*/  STL [R1+0x226c], R17 ;  /* 0x00226c1101007387 */ /* 0x000fe60000100800 */
[----:B--2---:R-:W-:Y:S01]  /*90ed0*/  IADD3.X R15, R15, R4, RZ, P4, !PT ;  /* 0x000000040f0f7210 */ /* 0x004fe200027fe4ff */
[----:B------:R1:W-:Y:S04]  /*90ee0*/  STL [R1+0x22a8], R11 ;  /* 0x0022a80b01007387 */ /* 0x0003e80000100800 */
[----:B------:R-:W2:Y:S01]  /*90ef0*/  LDL.LU R23, [R1+0x22ec] ;  /* 0x0022ec0001177983 */ /* 0x000ea20000300800 */
[----:B------:R-:W-:-:S03]  /*90f00*/  SEL R8, R8, RZ, !P0 ;  /* 0x000000ff08087207 */ /* 0x000fc60004000000 */
[----:B------:R3:W-:Y:S04]  /*90f10*/  STL [R1+0x22a4], R15 ;  /* 0x0022a40f01007387 */ /* 0x0007e80000100800 */
[----:B------:R-:W2:Y:S01]  /*90f20*/  LDL.LU R18, [R1+0x2324] ;  /* 0x0023240001127983 */ /* 0x000ea20000300800 */
[----:B------:R-:W-:Y:S01]  /*90f30*/  ISETP.NE.U32.AND P2, PT, R8, RZ, PT ;  /* 0x000000ff0800720c */ /* 0x000fe20003f45070 */
[----:B------:R-:W-:Y:S02]  /*90f40*/  IMAD.MOV.U32 R8, RZ, RZ, R16 ;  /* 0x000000ffff087224 */ /* 0x000fe400078e0010 */
[----:B------:R-:W-:Y:S01]  /*90f50*/  IMAD.MOV.U32 R9, RZ, RZ, R17 ;  /* 0x000000ffff097224 */ /* 0x000fe200078e0011 */
[----:B------:R-:W2:Y:S04]  /*90f60*/  LDL.LU R16, [R1+0x232c] ;  /* 0x00232c0001107983 */ /* 0x000ea80000300800 */
[----:B------:R1:W-:Y:S01]  /*90f70*/  LDGSTS.E [R7+0x44d00], desc[UR54][R8.64], P1 ;  /* 0x44d0000008077fae */ /* 0x0003e20008921876 */
[----:B------:R-:W-:Y:S01]  /*90f80*/  ISETP.GT.AND P1, PT, R6, 0x2e, PT ;  /* 0x0000002e0600780c */ /* 0x000fe20003f24270 */
[----:B-1----:R-:W-:-:S02]  /*90f90*/  IMAD.MOV.U32 R8, RZ, RZ, R11 ;  /* 0x000000ffff087224 */ /* 0x002fc400078e000b */
[----:B------:R-:W2:Y:S01]  /*90fa0*/  LDL.LU R11, [R1+0x2330] ;  /* 0x00233000010b7983 */ /* 0x000ea20000300800 */
[----:B------:R-:W-:-:S03]  /*90fb0*/  IMAD.MOV.U32 R9, RZ, RZ, R15 ;  /* 0x000000ffff097224 */ /* 0x000fc600078e000f */
[----:B------:R-:W2:Y:S04]  /*90fc0*/  LDL.LU R17, [R1+0x2364] ;  /* 0x0023640001117983 */ /* 0x000ea80000300800 */
[----:B---3--:R-:W3:Y:S04]  /*90fd0*/  LDL.LU R15, [R1+0x2368] ;  /* 0x00236800010f7983 */ /* 0x008ee80000300800 */
[----:B------:R1:W-:Y:S02]  /*90fe0*/  LDGSTS.E [R7+0x45400], desc[UR54][R8.64], P2 ;  /* 0x4540000008077fae */ /* 0x0003e40009121876 */
[----:B-1----:R-:W-:-:S04]  /*90ff0*/  SEL R8, RZ, 0x4, !P1 ;  /* 0x00000004ff087807 */ /* 0x002fc80004800000 */
[----:B------:R-:W-:-:S04]  /*91000*/  SEL R8, R8, RZ, !P0 ;  /* 0x000000ff08087207 */ /* 0x000fc80004000000 */
[----:B------:R-:W-:Y:S02]  /*91010*/  ISETP.NE.U32.AND P1, PT, R8, RZ, PT ;  /* 0x000000ff0800720c */ /* 0x000fe40003f25070 */
[-C--:B----4-:R-:W-:Y:S02]  /*91020*/  IADD3 R19, P3, R19, R14.reuse, RZ ;  /* 0x0000000e13137210 */ /* 0x090fe40007f7e0ff */
[----:B------:R-:W-:-:S03]  /*91030*/  IADD3 R10, P4, R10, R14, RZ ;  /* 0x0000000e0a0a7210 */ /* 0x000fc60007f9e0ff */
[----:B------:R-:W-:Y:S01]  /*91040*/  STL [R1+0x22b0], R19 ;  /* 0x0022b01301007387 */ /* 0x000fe20000100800 */
[----:B------:R-:W-:Y:S01]  /*91050*/  IMAD.MOV.U32 R8, RZ, RZ, R19 ;  /* 0x000000ffff087224 */ /* 0x000fe200078e0013 */
[----:B------:R-:W-:Y:S01]  /*91060*/  IADD3.X R21, R21, R4, RZ, P3, !PT ;  /* 0x0000000415157210 */ /* 0x000fe20001ffe4ff */
[----:B------:R-:W-:-:S04]  /*91070*/  IMAD.X R13, R13, 0x1, R4, P4 ;  /* 0x000000010d0d7824 */ /* 0x000fc800020e0604 */
[----:B------:R1:W-:Y:S01]  /*91080*/  STL [R1+0x22ac], R21 ;  /* 0x0022ac1501007387 */ /* 0x0003e20000100800 */
[----:B------:R-:W-:-:S03]  /*91090*/  IMAD.MOV.U32 R9, RZ, RZ, R21 ;  /* 0x000000ffff097224 */ /* 0x000fc600078e0015 */
[----:B------:R-:W-:Y:S04]  /*910a0*/  STL [R1+0x22e8], R10 ;  /* 0x0022e80a01007387 */ /* 0x000fe80000100800 */
[----:B------:R4:W-:Y:S04]  /*910b0*/  STL [R1+0x22e4], R13 ;  /* 0x0022e40d01007387 */ /* 0x0009e80000100800 */
[----:B------:R4:W-:Y:S04]  /*910c0*/  LDGSTS.E [R7+0x45500], desc[UR54][R8.64], P2 ;  /* 0x4550000008077fae */ /* 0x0009e80009121876 */
[----:B-1----:R-:W3:Y:S04]  /*910d0*/  LDL.LU R21, [R1+0x236c] ;  /* 0x00236c0001157983 */ /* 0x002ee80000300800 */
[----:B------:R-:W3:Y:S01]  /*910e0*/  LDL.LU R19, [R1+0x2370] ;  /* 0x0023700001137983 */ /* 0x000ee20000300800 */
[----:B----4-:R-:W-:Y:S01]  /*910f0*/  MOV R9, R13 ;  /* 0x0000000d00097202 */ /* 0x010fe20000000f00 */
[----:B------:R-:W-:-:S02]  /*91100*/  IMAD.MOV.U32 R8, RZ, RZ, R10 ;  /* 0x000000ffff087224 */ /* 0x000fc400078e000a */
[----:B------:R-:W4:Y:S04]  /*91110*/  LDL.LU R13, [R1+0x23a4] ;  /* 0x0023a400010d7983 */ /* 0x000f280000300800 */
[----:B------:R-:W4:Y:S01]  /*91120*/  LDL.LU R10, [R1+0x23a8] ;  /* 0x0023a800010a7983 */ /* 0x000f220000300800 */
[----:B------:R-:W-:-:S03]  /*91130*/  ISETP.GT.AND P2, PT, R6, 0x32, PT ;  /* 0x000000320600780c */ /* 0x000fc60003f44270 */
[----:B------:R1:W-:Y:S01]  /*91140*/  LDGSTS.E [R7+0x45c00], desc[UR54][R8.64], P1 ;  /* 0x45c0000008077fae */ /* 0x0003e20008921876 */
[-C--:B------:R-:W-:Y:S02]  /*91150*/  IADD3 R22, P3, R22, R14.reuse, RZ ;  /* 0x0000000e16167210 */ /* 0x080fe40007f7e0ff */
[----:B------:R-:W-:Y:S02]  /*91160*/  IADD3 R12, P4, R12, R14, RZ ;  /* 0x0000000e0c0c7210 */ /* 0x000fe40007f9e0ff */
[----:B-1----:R-:W-:-:S04]  /*91170*/  SEL R8, RZ, 0x4, !P2 ;  /* 0x00000004ff087807 */ /* 0x002fc80005000000 */
[----:B------:R-:W-:-:S04]  /*91180*/  SEL R8, R8, RZ, !P0 ;  /* 0x000000ff08087207 */ /* 0x000fc80004000000 */
[----:B------:R-:W-:Y:S01]  /*91190*/  ISETP.NE.U32.AND P2, PT, R8, RZ, PT ;  /* 0x000000ff0800720c */ /* 0x000fe20003f45070 */
[----:B------:R-:W-:Y:S02]  /*911a0*/  IMAD.MOV.U32 R8, RZ, RZ, R22 ;  /* 0x000000ffff087224 */ /* 0x000fe400078e0016 */
[----:B--2---:R-:W-:-:S04]  /*911b0*/  IMAD.X R23, R23, 0x1, R4, P3 ;  /* 0x0000000117177824 */ /* 0x004fc800018e0604 */
[----:B------:R-:W-:Y:S02]  /*911c0*/  IMAD.MOV.U32 R9, RZ, RZ, R23 ;  /* 0x000000ffff097224 */ /* 0x000fe400078e0017 */
[----:B------:R-:W-:Y:S01]  /*911d0*/  IMAD.X R18, R18, 0x1, R4, P4 ;  /* 0x0000000112127824 */ /* 0x000fe200020e0604 */
[----:B------:R-:W-:Y:S04]  /*911e0*/  STL [R1+0x22f0], R22 ;  /* 0x0022f01601007387 */ /* 0x000fe80000100800 */
[----:B------:R-:W-:Y:S04]  /*911f0*/  STL [R1+0x22ec], R23 ;  /* 0x0022ec1701007387 */ /* 0x000fe80000100800 */
[----:B------:R1:W-:Y:S04]  /*91200*/  LDGSTS.E [R7+0x45d00], desc[UR54][R8.64], P1 ;  /* 0x45d0000008077fae */ /* 0x0003e80008921876 */
[----:B------:R-:W-:Y:S04]  /*91210*/  STL [R1+0x2328], R12 ;  /* 0x0023280c01007387 */ /* 0x000fe80000100800 */
[----:B------:R2:W-:Y:S01]  /*91220*/  STL [R1+0x2324], R18 ;  /* 0x0023241201007387 */ /* 0x0005e20000100800 */
[----:B------:R-:W-:-:S02]  /*91230*/  ISETP.GT.AND P1, PT, R6, 0x36, PT ;  /* 0x000000360600780c */ /* 0x000fc40003f24270 */
[----:B-1----:R-:W-:Y:S01]  /*91240*/  MOV R8, R12 ;  /* 0x0000000c00087202 */ /* 0x002fe20000000f00 */
[----:B------:R-:W-:Y:S02]  /*91250*/  IMAD.MOV.U32 R9, RZ, RZ, R18 ;  /* 0x000000ffff097224 */ /* 0x000fe400078e0012 */
[----:B--2---:R-:W2:Y:S04]  /*91260*/  LDL.LU R18, [R1+0x23ac] ;  /* 0x0023ac0001127983 */ /* 0x004ea80000300800 */
[----:B------:R-:W2:Y:S04]  /*91270*/  LDL.LU R12, [R1+0x23b0] ;  /* 0x0023b000010c7983 */ /* 0x000ea80000300800 */
[----:B------:R1:W-:Y:S01]  /*91280*/  LDGSTS.E [R7+0x46400], desc[UR54][R8.64], P2 ;  /* 0x4640000008077fae */ /* 0x0003e20009121876 */
[----:B------:R-:W-:-:S02]  /*91290*/  IADD3 R11, P3, R11, R14, RZ ;  /* 0x0000000e0b0b7210 */ /* 0x000fc40007f7e0ff */
[----:B---3--:R-:W-:-:S03]  /*912a0*/  IADD3 R15, P4, R15, R14, RZ ;  /* 0x0000000e0f0f7210 */ /* 0x008fc60007f9e0ff */
[----:B------:R-:W-:Y:S01]  /*912b0*/  IMAD.X R16, R16, 0x1, R4, P3 ;  /* 0x0000000110107824 */ /* 0x000fe200018e0604 */
[----:B-1----:R-:W-:-:S04]  /*912c0*/  SEL R8, RZ, 0x4, !P1 ;  /* 0x00000004ff087807 */ /* 0x002fc80004800000 */
[----:B------:R-:W-:Y:S01]  /*912d0*/  SEL R8, R8, RZ, !P0 ;  /* 0x000000ff08087207 */ /* 0x000fe20004000000 */
[----:B------:R-:W-:Y:S01]  /*912e0*/  STL [R1+0x2330], R11 ;  /* 0x0023300b01007387 */ /* 0x000fe20000100800 */
[----:B------:R-:W-:Y:S02]  /*912f0*/  IMAD.X R17, R17, 0x1, R4, P4 ;  /* 0x0000000111117824 */ /* 0x000fe400020e0604 */
[----:B------:R-:W-:Y:S01]  /*91300*/  ISETP.NE.U32.AND P1, PT, R8, RZ, PT ;  /* 0x000000ff0800720c */ /* 0x000fe20003f25070 */
[----:B------:R1:W-:Y:S01]  /*91310*/  STL [R1+0x232c], R16 ;  /* 0x00232c1001007387 */ /* 0x0003e20000100800 */
[----:B------:R-:W-:Y:S01]  /*91320*/  IMAD.MOV.U32 R8, RZ, RZ, R11 ;  /* 0x000000ffff087224 */ /* 0x000fe200078e000b */
[----:B------:R-:W-:Y:S02]  /*91330*/  MOV R9, R16 ;  /* 0x0000001000097202 */ /* 0x000fe40000000f00 */
[----:B------:R-:W-:Y:S04]  /*91340*/  STL [R1+0x2368], R15 ;  /* 0x0023680f01007387 */ /* 0x000fe80000100800 */
[----:B------:R3:W-:Y:S04]  /*91350*/  LDGSTS.E [R7+0x46500], desc[UR54][R8.64], P2 ;  /* 0x4650000008077fae */ /* 0x0007e80009121876 */
[----:B-1----:R-:W2:Y:S04]  /*91360*/  LDL.LU R16, [R1+0x23e8] ;  /* 0x0023e80001107983 */ /* 0x002ea80000300800 */
[----:B------:R1:W-:Y:S04]  /*91370*/  STL [R1+0x2364], R17 ;  /* 0x0023641101007387 */ /* 0x0003e80000100800 */
[----:B------:R-:W2:Y:S01]  /*91380*/  LDL.LU R11, [R1+0x23f0] ;  /* 0x0023f000010b7983 */ /* 0x000ea20000300800 */
[----:B------:R-:W-:Y:S01]  /*91390*/  ISETP.GT.AND P2, PT, R6, 0x3a, PT ;  /* 0x0000003a0600780c */ /* 0x000fe20003f44270 */
[----:B---3--:R-:W-:-:S02]  /*913a0*/  IMAD.MOV.U32 R8, RZ, RZ, R15 ;  /* 0x000000ffff087224 */ /* 0x008fc400078e000f */
[----:B------:R-:W-:Y:S02]  /*913b0*/  IMAD.MOV.U32 R9, RZ, RZ, R17 ;  /* 0x000000ffff097224 */ /* 0x000fe400078e0011 */
[----:B-1----:R-:W3:Y:S04]  /*913c0*/  LDL.LU R17, [R1+0x23e4] ;  /* 0x0023e40001117983 */ /* 0x002ee80000300800 */
[----:B------:R1:W-:Y:S04]  /*913d0*/  LDGSTS.E [R7+0x46c00], desc[UR54][R8.64], P1 ;  /* 0x46c0000008077fae */ /* 0x0003e80008921876 */
[----:B------:R-:W3:Y:S01]  /*913e0*/  LDL.LU R15, [R1+0x23ec] ;  /* 0x0023ec00010f7983 */ /* 0x000ee20000300800 */
[----:B-1----:R-:W-:-:S04]  /*913f0*/  SEL R8, RZ, 0x4, !P2 ;  /* 0x00000004ff087807 */ /* 0x002fc80005000000 */
[----:B------:R-:W-:-:S04]  /*91400*/  SEL R8, R8, RZ, !P0 ;  /* 0x000000ff08087207 */ /* 0x000fc80004000000 */
[----:B------:R-:W-:Y:S02]  /*91410*/  ISETP.NE.U32.AND P2, PT, R8, RZ, PT ;  /* 0x000000ff0800720c */ /* 0x000fe40003f45070 */
[----:B------:R-:W-:-:S05]  /*91420*/  IADD3 R19, P3, R19, R14, RZ ;  /* 0x0000000e13137210 */ /* 0x000fca0007f7e0ff */
[--C-:B------:R-:W-:Y:S01]  /*91430*/  IMAD.X R21, R21, 0x1, R4.reuse, P3 ;  /* 0x0000000115157824 */ /* 0x100fe200018e0604 */
[----:B----4-:R-:W-:Y:S02]  /*91440*/  IADD3 R10, P4, R10, R14, RZ ;  /* 0x0000000e0a0a7210 */ /* 0x010fe40007f9e0ff */
[----:B------:R-:W-:Y:S01]  /*91450*/  MOV R8, R19 ;  /* 0x0000001300087202 */ /* 0x000fe20000000f00 */
[----:B------:R-:W-:Y:S01]  /*91460*/  IMAD.MOV.U32 R9, RZ, RZ, R21 ;  /* 0x000000ffff097224 */ /* 0x000fe200078e0015 */
[----:B------:R-:W-:Y:S01]  /*91470*/  STL [R1+0x2370], R19 ;  /* 0x0023701301007387 */ /* 0x000fe20000100800 */
[----:B------:R-:W-:-:S03]  /*91480*/  IMAD.X R13, R13, 0x1, R4, P4 ;  /* 0x000000010d0d7824 */ /* 0x000fc600020e0604 */
[----:B------:R-:W-:Y:S04]  /*91490*/  STL [R1+0x236c], R21 ;  /* 0x00236c1501007387 */ /* 0x000fe80000100800 */
[----:B------:R-:W-:Y:S04]  /*914a0*/  STL [R1+0x23a8], R10 ;  /* 0x0023a80a01007387 */ /* 0x000fe80000100800 */
[----:B------:R1:W-:Y:S04]  /*914b0*/  LDGSTS.E [R7+0x46d00], desc[UR54][R8.64], P1 ;  /* 0x46d0000008077fae */ /* 0x0003e80008921876 */
[----:B------:R4:W-:Y:S01]  /*914c0*/  STL [R1+0x23a4], R13 ;  /* 0x0023a40d01007387 */ /* 0x0009e20000100800 */
[----:B-1----:R-:W-:-:S02]  /*914d0*/  IMAD.MOV.U32 R9, RZ, RZ, R13 ;  /* 0x000000ffff097224 */ /* 0x002fc400078e000d */
[----:B------:R-:W-:Y:S01]  /*914e0*/  IMAD.MOV.U32 R8, RZ, RZ, R10 ;  /* 0x000000ffff087224 */ /* 0x000fe200078e000a */
[----:B----4-:R-:W4:Y:S04]  /*914f0*/  LDL.LU R13, [R1+0x2034] ;  /* 0x00203400010d7983 */ /* 0x010f280000300800 */
[----:B------:R-:W4:Y:S01]  /*91500*/  LDL.LU R10, [R1+0x2038] ;  /* 0x00203800010a7983 */ /* 0x000f220000300800 */
[----:B------:R-:W-:-:S03]  /*91510*/  ISETP.GT.AND P1, PT, R6, 0x3e, PT ;  /* 0x0000003e0600780c */ /* 0x000fc60003f24270 */
[----:B------:R1:W-:Y:S02]  /*91520*/  LDGSTS.E [R7+0x47400], desc[UR54][R8.64], P2 ;  /* 0x4740000008077fae */ /* 0x0003e40009121876 */
[----:B-1----:R-:W-:-:S04]  /*91530*/  SEL R8, RZ, 0x4, !P1 ;  /* 0x00000004ff087807 */ /* 0x002fc80004800000 */
[----:B------:R-:W-:Y:S02]  /*91540*/  SEL R8, R8, RZ, !P0 ;  /* 0x000000ff08087207 */ /* 0x000fe40004000000 */
[----:B--2---:R-:W-:Y:S02]  /*91550*/  IADD3 R12, P3, R12, R14, RZ ;  /* 0x0000000e0c0c7210 */ /* 0x004fe40007f7e0ff */
[----:B------:R-:W-:-:S03]  /*91560*/  ISETP.NE.U32.AND P1, PT, R8, RZ, PT ;  /* 0x000000ff0800720c */ /* 0x000fc60003f25070 */
[----:B------:R-:W-:Y:S01]  /*91570*/  IMAD.X R18, R18, 0x1, R4, P3 ;  /* 0x0000000112127824 */ /* 0x000fe200018e0604 */
[----:B------:R-:W-:-:S03]  /*91580*/  MOV R8, R12 ;  /* 0x0000000c00087202 */ /* 0x000fc60000000f00 */
[----:B------:R-:W-:Y:S01]  /*91590*/  IMAD.MOV.U32 R9, RZ, RZ, R18 ;  /* 0x000000ffff097224 */ /* 0x000fe200078e0012 */
[----:B------:R-:W-:Y:S04]  /*915a0*/  STL [R1+0x23b0], R12 ;  /* 0x0023b00c01007387 */ /* 0x000fe80000100800 */
[----:B------:R1:W-:Y:S04]  /*915b0*/  STL [R1+0x23ac], R18 ;  /* 0x0023ac1201007387 */ /* 0x0003e80000100800 */
[----:B------:R-:W2:Y:S04]  /*915c0*/  LDL.LU R22, [R1+0x203c] ;  /* 0x00203c0001167983 */ /* 0x000ea80000300800 */
[----:B------:R-:W2:Y:S04]  /*915d0*/  LDL.LU R21, [R1+0x2040] ;  /* 0x0020400001157983 */ /* 0x000ea80000300800 */
[----:B------:R3:W-:Y:S04]  /*915e0*/  LDGSTS.E [R7+0x47500], desc[UR54][R8.64], P2 ;  /* 0x4750000008077fae */ /* 0x0007e80009121876 */
[----:B-1----:R-:W2:Y:S04]  /*915f0*/  LDL.LU R18, [R1+0x2074] ;  /* 0x0020740001127983 */ /* 0x002ea80000300800 */
[----:B------:R-:W2:Y:S01]  /*91600*/  LDL.LU R12, [R1+0x2078] ;  /* 0x00207800010c7983 */ /* 0x000ea20000300800 */
[----:B------:R-:W-:-:S02]  /*91610*/  IADD3 R16, P2, R16, R14, RZ ;  /* 0x0000000e10107210 */ /* 0x000fc40007f5e0ff */
[----:B------:R-:W-:-:S03]  /*91620*/  IADD3 R11, P3, R11, R14, RZ ;  /* 0x0000000e0b0b7210 */ /* 0x000fc60007f7e0ff */
[----:B---3--:R-:W-:Y:S01]  /*91630*/  IMAD.MOV.U32 R8, RZ, RZ, R16 ;  /* 0x000000ffff087224 */ /* 0x008fe200078e0010 */
[----:B------:R-:W-:Y:S01]  /*91640*/  STL [R1+0x23e8], R16 ;  /* 0x0023e81001007387 */ /* 0x000fe20000100800 */
[--C-:B------:R-:W-:Y:S02]  /*91650*/  IMAD.X R17, R17, 0x1, R4.reuse, P2 ;  /* 0x0000000111117824 */ /* 0x100fe400010e0604 */
[----:B------:R-:W-:-:S03]  /*91660*/  IMAD.X R15, R15, 0x1, R4, P3 ;  /* 0x000000010f0f7824 */ /* 0x000fc600018e0604 */
[----:B------:R-:W-:Y:S01]  /*91670*/  MOV R9, R17 ;  /* 0x0000001100097202 */ /* 0x000fe20000000f00 */
[----:B------:R1:W-:Y:S04]  /*91680*/  STL [R1+0x23e4], R17 ;  /* 0x0023e41101007387 */ /* 0x0003e80000100800 */
[----:B------:R3:W-:Y:S04]  /*91690*/  STL [R1+0x23f0], R11 ;  /* 0x0023f00b01007387 */ /* 0x0007e80000100800 */
[----:B------:R4:W-:Y:S01]  /*916a0*/  STL [R1+0x23ec], R15 ;  /* 0x0023ec0f01007387 */ /* 0x0009e20000100800 */
[----:B------:R-:W-:-:S03]  /*916b0*/  IMAD.SHL.U32 R20, R20, 0x4, RZ ;  /* 0x0000000414147824 */ /* 0x000fc600078e00ff */
[----:B------:R3:W-:Y:S04]  /*916c0*/  LDGSTS.E [R7+0x47c00], desc[UR54][R8.64], P1 ;  /* 0x47c0000008077fae */ /* 0x0007e80008921876 */
[----:B------:R-:W2:Y:S04]  /*916d0*/  LDL.LU R19, [R1+0x207c] ;  /* 0x00207c0001137983 */ /* 0x000ea80000300800 */
[----:B-1----:R-:W2:Y:S01]  /*916e0*/  LDL.LU R17, [R1+0x2080] ;  /* 0x0020800001117983 */ /* 0x002ea20000300800 */
[----:B------:R-:W-:-:S03]  /*916f0*/  LOP3.LUT R75, R20, 0x60, RZ, 0x3c, !PT ;  /* 0x00000060144b7812 */ /* 0x000fc600078e3cff */
[----:B------:R-:W2:Y:S01]  /*91700*/  LDL.LU R20, [R1+0x20b4] ;  /* 0x0020b40001147983 */ /* 0x000ea20000300800 */
[----:B---3--:R-:W-:Y:S02]  /*91710*/  IMAD.MOV.U32 R8, RZ, RZ, R11 ;  /* 0x000000ffff087224 */ /* 0x008fe400078e000b */
[----:B------:R-:W-:Y:S01]  /*91720*/  IMAD.MOV.U32 R9, RZ, RZ, R15 ;  /* 0x000000ffff097224 */ /* 0x000fe200078e000f */
[----:B------:R-:W3:Y:S04]  /*91730*/  LDL.LU R11, [R1+0x20b8] ;  /* 0x0020b800010b7983 */ /* 0x000ee80000300800 */
[----:B------:R1:W-:Y:S01]  /*91740*/  LDGSTS.E [R7+0x47d00], desc[UR54][R8.64], P1 ;  /* 0x47d0000008077fae */ /* 0x0003e20008921876 */
[----:B------:R-:W-:-:S04]  /*91750*/  ISETP.GT.AND P1, PT, R6, 0x3, PT ;  /* 0x000000030600780c */ /* 0x000fc80003f24270 */
[----:B-1----:R-:W-:Y:S02]  /*91760*/  SEL R7, RZ, 0x4, !P1 ;  /* 0x00000004ff077807 */ /* 0x002fe40004800000 */
[----:B----4-:R-:W-:-:S05]  /*91770*/  IADD3 R10, P1, R10, R14, RZ ;  /* 0x0000000e0a0a7210 */ /* 0x010fca0007f3e0ff */
[----:B------:R-:W-:Y:S01]  /*91780*/  IMAD.X R13, R13, 0x1, R4, P1 ;  /* 0x000000010d0d7824 */ /* 0x000fe200008e0604 */
[----:B------:R-:W-:Y:S04]  /*91790*/  STL [R1+0x2038], R10 ;  /* 0x0020380a01007387 */ /* 0x000fe80000100800 */
[----:B------:R1:W-:Y:S04]  /*917a0*/  STL [R1+0x2034], R13 ;  /* 0x0020340d01007387 */ /* 0x0003e80000100800 */
[----:B------:R-:W4:Y:S04]  /*917b0*/  LDL.LU R16, [R1+0x20bc] ;  /* 0x0020bc0001107983 */ /* 0x000f280000300800 */
[----:B------:R-:W4:Y:S01]  /*917c0*/  LDL.LU R15, [R1+0x20c0] ;  /* 0x0020c000010f7983 */ /* 0x000f220000300800 */
[----:B------:R-:W-:-:S02]  /*917d0*/  IMAD.MOV.U32 R9, RZ, RZ, R13 ;  /* 0x000000ffff097224 */ /* 0x000fc400078e000d */
[----:B------:R-:W-:Y:S01]  /*917e0*/  IMAD.MOV.U32 R8, RZ, RZ, R10 ;  /* 0x000000ffff087224 */ /* 0x000fe200078e000a */
[----:B-1----:R-:W4:Y:S04]  /*917f0*/  LDL.LU R13, [R1+0x20f4] ;  /* 0x0020f400010d7983 */ /* 0x002f280000300800 */
[----:B------:R-:W4:Y:S01]  /*91800*/  LDL.LU R10, [R1+0x20f8] ;  /* 0x0020f800010a7983 */ /* 0x000f220000300800 */
[----:B------:R-:W-:-:S04]  /*91810*/  SEL R7, R7, RZ, !P0 ;  /* 0x000000ff07077207 */ /* 0x000fc80004000000 */
[----:B------:R-:W-:Y:S02]  /*91820*/  ISETP.NE.U32.AND P2, PT, R7, RZ, PT ;  /* 0x000000ff0700720c */ /* 0x000fe40003f45070 */
[----:B------:R-:W-:Y:S02]  /*91830*/  IADD3 R7, R75, UR7, RZ ;  /* 0x000000074b077c10 */ /* 0x000fe4000fffe0ff */
[----:B------:R-:W-:-:S09]  /*91840*/  ISETP.GT.AND P1, PT, R6, 0x7, PT ;  /* 0x000000070600780c */ /* 0x000fd20003f24270 */
[----:B------:R1:W-:Y:S01]  /*91850*/  LDGSTS.E [R7+0x40600], desc[UR54][R8.64], P2 ;  /* 0x4060000008077fae */ /* 0x0003e20009121876 */
[----:B--2---:R-:W-:Y:S02]  /*91860*/  IADD3 R21, P3, R21, R14, RZ ;  /* 0x0000000e15157210 */ /* 0x004fe40007f7e0ff */
[----:B-1----:R-:W-:-:S03]  /*91870*/  SEL R8, RZ, 0x4, !P1 ;  /* 0x00000004ff087807 */ /* 0x002fc60004800000 */
[----:B------:R-:W-:Y:S01]  /*91880*/  IMAD.X R22, R22, 0x1, R4, P3 ;  /* 0x0000000116167824 */ /* 0x000fe200018e0604 */
[----:B------:R-:W-:Y:S02]  /*91890*/  SEL R8, R8, RZ, !P0 ;  /* 0x000000ff08087207 */ /* 0x000fe40004000000 */
[----:B------:R-:W-:Y:S01]  /*918a0*/  IADD3 R12, P4, R12, R14, RZ ;  /* 0x0000000e0c0c7210 */ /* 0x000fe20007f9e0ff */
[----:B------:R-:W-:Y:S01]  /*918b0*/  IMAD.MOV.U32 R9, RZ, RZ, R22 ;  /* 0x000000ffff097224 */ /* 0x000fe200078e0016 */
[----:B------:R-:W-:Y:S02]  /*918c0*/  ISETP.NE.U32.AND P1, PT, R8, RZ, PT ;  /* 0x000000ff0800720c */ /* 0x000fe40003f25070 */
[----:B------:R-:W-:Y:S01]  /*918d0*/  MOV R8, R21 ;  /* 0x0000001500087202 */ /* 0x000fe20000000f00 */
[----:B------:R-:W-:Y:S01]  /*918e0*/  IMAD.X R18, R18, 0x1, R4, P4 ;  /* 0x0000000112127824 */ /* 0x000fe200020e0604 */
[----:B------:R-:W-:Y:S04]  /*918f0*/  STL [R1+0x2040], R21 ;  /* 0x0020401501007387 */ /* 0x000fe80000100800 */
[----:B------:R1:W-:Y:S04]  /*91900*/  LDGSTS.E [R7+0x40700], desc[UR54][R8.64], P2 ;  /* 0x4070000008077fae */ /* 0x0003e80009121876 */
[----:B------:R-:W-:Y:S01]  /*91910*/  STL [R1+0x203c], R22 ;  /* 0x00203c1601007387 */ /* 0x000fe20000100800 */
[----:B------:R-:W-:-:S03]  /*91920*/  ISETP.GT.AND P2, PT, R6, 0xb, PT ;  /* 0x0000000b0600780c */ /* 0x000fc60003f44270 */
[----:B------:R-:W-:Y:S04]  /*91930*/  STL [R1+0x2078], R12 ;  /* 0x0020780c01007387 */ /* 0x000fe80000100800 */
[----:B------:R2:W-:Y:S01]  /*91940*/  STL [R1+0x2074], R18 ;  /* 0x0020741201007387 */ /* 0x0005e20000100800 */
[----:B-1----:R-:W-:Y:S02]  /*91950*/  IMAD.MOV.U32 R8, RZ, RZ, R12 ;  /* 0x000000ffff087224 */ /* 0x002fe400078e000c */
[----:B------:R-:W-:Y:S02]  /*91960*/  IMAD.MOV.U32 R9, RZ, RZ, R18 ;  /* 0x000000ffff097224 */ /* 0x000fe400078e0012 */
[----:B--2---:R-:W2:Y:S04]  /*91970*/  LDL.LU R18, [R1+0x2100] ;  /* 0x0021000001127983 */ /* 0x004ea80000300800 */
[----:B------:R1:W-:Y:S04]  /*91980*/  LDGSTS.E [R7+0x40e00], desc[UR54][R8.64], P1 ;  /* 0x40e0000008077fae */ /* 0x0003e80008921876 */
[----:B------:R-:W2:Y:S01]  /*91990*/  LDL.LU R12, [R1+0x2138] ;  /* 0x00213800010c7983 */ /* 0x000ea20000300800 */
[----:B------:R-:W-:-:S02]  /*919a0*/  IADD3 R17, P3, R17, R14, RZ ;  /* 0x0000000e11117210 */ /* 0x000fc40007f7e0ff */
[----:B-1----:R-:W-:-:S03]  /*919b0*/  SEL R8, RZ, 0x4, !P2 ;  /* 0x00000004ff087807 */ /* 0x002fc60005000000 */
[----:B------:R-:W-:Y:S01]  /*919c0*/  IMAD.X R19, R19, 0x1, R4, P3 ;  /* 0x0000000113137824 */ /* 0x000fe200018e0604 */
[----:B---3--:R-:W-:Y:S01]  /*919d0*/  IADD3 R11, P4, R11, R14, RZ ;  /* 0x0000000e0b0b7210 */ /* 0x008fe20007f9e0ff */
[----:B------:R-:W-:Y:S04]  /*919e0*/  STL [R1+0x2080], R17 ;  /* 0x0020801101007387 */ /* 0x000fe80000100800 */
[----:B------:R1:W-:Y:S01]  /*919f0*/  STL [R1+0x207c], R19 ;  /* 0x00207c1301007387 */ /* 0x0003e20000100800 */
[----:B------:R-:W-:Y:S01]  /*91a00*/  IMAD.MOV.U32 R9, RZ, RZ, R19 ;  /* 0x000000ffff097224 */ /* 0x000fe200078e0013 */
[----:B------:R-:W-:Y:S02]  /*91a10*/  SEL R8, R8, RZ, !P0 ;  /* 0x000000ff08087207 */ /* 0x000fe40004000000 */
[----:B------:R3:W-:Y:S01]  /*91a20*/  STL [R1+0x20b8], R11 ;  /* 0x0020b80b01007387 */ /* 0x0007e20000100800 */
[----:B------:R-:W-:-:S02]  /*91a30*/  IADD3.X R20, R20, R4, RZ, P4, !PT ;  /* 0x0000000414147210 */ /* 0x000fc400027fe4ff */
[----:B------:R-:W-:Y:S01]  /*91a40*/  ISETP.NE.U32.AND P2, PT, R8, RZ, PT ;  /* 0x000000ff0800720c */ /* 0x000fe20003f45070 */
[----:B-1----:R-:W2:Y:S01]  /*91a50*/  LDL.LU R19, [R1+0x20fc] ;  /* 0x0020fc0001137983 */ /* 0x002ea20000300800 */
[----:B------:R-:W-:-:S03]  /*91a60*/  IMAD.MOV.U32 R8, RZ, RZ, R17 ;  /* 0x000000ffff087224 */ /* 0x000fc600078e0011 */
[----:B------:R-:W-:Y:S04]  /*91a70*/  STL [R1+0x20b4], R20 ;  /* 0x0020b41401007387 */ /* 0x000fe80000100800 */
[----:B------:R-:W2:Y:S04]  /*91a80*/  LDL.LU R17, [R1+0x2134] ;  /* 0x0021340001117983 */ /* 0x000ea80000300800 */
[----:B------:R-:W2:Y:S04]  /*91a90*/  LDL.LU R21, [R1+0x2140] ;  /* 0x0021400001157983 */ /* 0x000ea80000300800 */
[----:B------:R1:W-:Y:S01]  /*91aa0*/  LDGSTS.E [R7+0x40f00], desc[UR54][R8.64], P1 ;  /* 0x40f0000008077fae */ /* 0x0003e20008921876 */
[----:B------:R-:W-:Y:S01]  /*91ab0*/  ISETP.GT.AND P1, PT, R6, 0xf, PT ;  /* 0x0000000f0600780c */ /* 0x000fe20003f24270 */
[----:B-1----:R-:W-:-:S02]  /*91ac0*/  IMAD.MOV.U32 R8, RZ, RZ, R11 ;  /* 0x000000ffff087224 */ /* 0x002fc400078e000b */
[----:B------:R-:W-:Y:S01]  /*91ad0*/  IMAD.MOV.U32 R9, RZ, RZ, R20 ;  /* 0x000000ffff097224 */ /* 0x000fe200078e0014 */
[----:B---3--:R-:W3:Y:S04]  /*91ae0*/  LDL.LU R11, [R1+0x2178] ;  /* 0x00217800010b7983 */ /* 0x008ee80000300800 */
[----:B------:R1:W-:Y:S02]  /*91af0*/  LDGSTS.E [R7+0x41600], desc[UR54][R8.64], P2 ;  /* 0x4160000008077fae */ /* 0x0003e40009121876 */
[----:B-1----:R-:W-:-:S04]  /*91b00*/  SEL R8, RZ, 0x4, !P1 ;  /* 0x00000004ff087807 */ /* 0x002fc80004800000 */
[----:B------:R-:W-:-:S04]  /*91b10*/  SEL R8, R8, RZ, !P0 ;  /* 0x000000ff08087207 */ /* 0x000fc80004000000 */
[----:B------:R-:W-:Y:S02]  /*91b20*/  ISETP.NE.U32.AND P1, PT, R8, RZ, PT ;  /* 0x000000ff0800720c */ /* 0x000fe40003f25070 */
[----:B----4-:R-:W-:-:S04]  /*91b30*/  IADD3 R15, P3, R15, R14, RZ ;  /* 0x0000000e0f0f7210 */ /* 0x010fc80007f7e0ff */
[----:B------:R-:W-:Y:S01]  /*91b40*/  IADD3.X R16, R16, R4, RZ, P3, !PT ;  /* 0x0000000410107210 */ /* 0x000fe20001ffe4ff */
[----:B------:R1:W-:Y:S01]  /*91b50*/  STL [R1+0x20c0], R15 ;  /* 0x0020c00f01007387 */ /* 0x0003e20000100800 */
[----:B------:R-:W-:-:S03]  /*91b60*/  IADD3 R10, P4, R10, R14, RZ ;  /* 0x0000000e0a0a7210 */ /* 0x000fc60007f9e0ff */
[----:B------:R4:W-:Y:S04]  /*91b70*/  STL [R1+0x20bc], R16 ;  /* 0x0020bc1001007387 */ /* 0x0009e80000100800 */
[----:B------:R-:W-:Y:S04]  /*91b80*/  STL [R1+0x20f8], R10 ;  /* 0x0020f80a01007387 */ /* 0x000fe80000100800 */
[----:B------:R-:W3:Y:S01]  /*91b90*/  LDL.LU R22, [R1+0x213c] ;  /* 0x00213c0001167983 */ /* 0x000ee20000300800 */
[----:B------:R-:W-:Y:S02]  /*91ba0*/  IMAD.X R13, R13, 0x1, R4, P4 ;  /* 0x000000010d0d7824 */ /* 0x000fe400020e0604 */
[----:B------:R-:W-:-:S02]  /*91bb0*/  IMAD.MOV.U32 R8, RZ, RZ, R15 ;  /* 0x000000ffff087224 */ /* 0x000fc400078e000f */
[----:B------:R-:W-:Y:S01]  /*91bc0*/  IMAD.MOV.U32 R9, RZ, RZ, R16 ;  /* 0x000000ffff097224 */ /* 0x000fe200078e0010 */
[----:B------:R4:W-:Y:S04]  /*91bd0*/  STL [R1+0x20f4], R13 ;  /* 0x0020f40d01007387 */ /* 0x0009e80000100800 */
[----:B-1----:R-:W3:Y:S04]  /*91be0*/  LDL.LU R15, [R1+0x2174] ;  /* 0x00217400010f7983 */ /* 0x002ee80000300800 */
[----:B------:R1:W-:Y:S04]  /*91bf0*/  LDGSTS.E [R7+0x41700], desc[UR54][R8.64], P2 ;  /* 0x4170000008077fae */ /* 0x0003e80009121876 */
[----:B----4-:R-:W4:Y:S01]  /*91c00*/  LDL.LU R16, [R1+0x217c] ;  /* 0x00217c0001107983 */ /* 0x010f220000300800 */
        /* <DEDUP_REMOVED lines=10> */
[----:B------:R-:W-:Y:S02]  /*91cb0*/  ISETP.NE.U32.AND P2, PT, R8, RZ, PT ;  /* 0x000000ff0800720c */ /* 0x000fe40003f45070 */
[----:B------:R-:W-:Y:S01]  /*91cc0*/  IADD3 R12, P4, R12, R14, RZ ;  /* 0x0000000e0c0c7210 */ /* 0x000fe20007f9e0ff */
[----:B------:R-:W-:Y:S01]  /*91cd0*/  IMAD.MOV.U32 R8, RZ, RZ, R18 ;  /* 0x000000ffff087224 */ /* 0x000fe200078e0012 */
[----:B------:R-:W-:Y:S01]  /*91ce0*/  STL [R1+0x2100], R18 ;  /* 0x0021001201007387 */ /* 0x000fe20000100800 */
[----:B------:R-:W-:-:S04]  /*91cf0*/  IMAD.X R19, R19, 0x1, R4, P3 ;  /* 0x0000000113137824 */ /* 0x000fc800018e0604 */
[----:B------:R-:W-:Y:S02]  /*91d00*/  IMAD.MOV.U32 R9, RZ, RZ, R19 ;  /* 0x000000ffff097224 */ /* 0x000fe400078e0013 */
[----:B------:R-:W-:Y:S01]  /*91d10*/  IMAD.X R17, R17, 0x1, R4, P4 ;  /* 0x0000000111117824 */ /* 0x000fe200020e0604 */
[----:B------:R1:W-:Y:S04]  /*91d20*/  STL [R1+0x20fc], R19 ;  /* 0x0020fc1301007387 */ /* 0x0003e80000100800 */
[----:B------:R2:W-:Y:S04]  /*91d30*/  LDGSTS.E [R7+0x41f00], desc[UR54][R8.64], P1 ;  /* 0x41f0000008077fae */ /* 0x0005e80008921876 */
[----:B------:R-:W-:Y:S04]  /*91d40*/  STL [R1+0x2138], R12 ;  /* 0x0021380c01007387 */ /* 0x000fe80000100800 */
[----:B------:R2:W-:Y:S01]  /*91d50*/  STL [R1+0x2134], R17 ;  /* 0x0021341101007387 */ /* 0x0005e20000100800 */
[----:B------:R-:W-:-:S02]  /*91d60*/  ISETP.GT.AND P1, PT, R6, 0x17, PT ;  /* 0x000000170600780c */ /* 0x000fc40003f24270 */
[----:B------:R-:W-:Y:S01]  /*91d70*/  IADD3 R21, P3, R21, R14, RZ ;  /* 0x0000000e15157210 */ /* 0x000fe20007f7e0ff */
[----:B-1----:R-:W4:Y:S01]  /*91d80*/  LDL.LU R19, [R1+0x21bc] ;  /* 0x0021bc0001137983 */ /* 0x002f220000300800 */
[----:B--2---:R-:W-:Y:S01]  /*91d90*/  MOV R8, R12 ;  /* 0x0000000c00087202 */ /* 0x004fe20000000f00 */
[----:B------:R-:W-:Y:S02]  /*91da0*/  IMAD.MOV.U32 R9, RZ, RZ, R17 ;  /* 0x000000ffff097224 */ /* 0x000fe400078e0011 */
[----:B------:R-:W2:Y:S04]  /*91db0*/  LDL.LU R17, [R1+0x21c0] ;  /* 0x0021c00001117983 */ /* 0x000ea80000300800 */
[----:B------:R1:W-:Y:S04]  /*91dc0*/  LDGSTS.E [R7+0x42600], desc[UR54][R8.64], P2 ;  /* 0x4260000008077fae */ /* 0x0003e80009121876 */
[----:B------:R-:W2:Y:S04]  /*91dd0*/  LDL.LU R18, [R1+0x21f4] ;  /* 0x0021f40001127983 */ /* 0x000ea80000300800 */
[----:B------:R-:W2:Y:S01]  /*91de0*/  LDL.LU R12, [R1+0x21f8] ;  /* 0x0021f800010c7983 */ /* 0x000ea20000300800 */
[----:B---3--:R-:W-:-:S02]  /*91df0*/  IADD3 R11, P4, R11, R14, RZ ;  /* 0x0000000e0b0b7210 */ /* 0x008fc40007f9e0ff */
[----:B-1----:R-:W-:-:S04]  /*91e00*/  SEL R8, RZ, 0x4, !P1 ;  /* 0x00000004ff087807 */ /* 0x002fc80004800000 */
[----:B------:R-:W-:-:S04]  /*91e10*/  SEL R8, R8, RZ, !P0 ;  /* 0x000000ff08087207 */ /* 0x000fc80004000000 */
[----:B------:R-:W-:Y:S01]  /*91e20*/  ISETP.NE.U32.AND P1, PT, R8, RZ, PT ;  /* 0x000000ff0800720c */ /* 0x000fe20003f25070 */
[----:B------:R-:W-:Y:S01]  /*91e30*/  IMAD.MOV.U32 R8, RZ, RZ, R21 ;  /* 0x000000ffff087224 */ /* 0x000fe200078e0015 */
[----:B------:R-:W-:Y:S01]  /*91e40*/  STL [R1+0x2140], R21 ;  /* 0x0021401501007387 */ /* 0x000fe20000100800 */
[----:B------:R-:W-:-:S05]  /*91e50*/  IMAD.X R22, R22, 0x1, R4, P3 ;  /* 0x0000000116167824 */ /* 0x000fca00018e0604 */
        /* <DEDUP_REMOVED lines=9> */
[----:B----4-:R-:W-:-:S02]  /*91ef0*/  IADD3 R13, P3, R13, R14, RZ ;  /* 0x0000000e0d0d7210 */ /* 0x010fc40007f7e0ff */
[----:B------:R-:W-:Y:S01]  /*91f00*/  IADD3 R10, P4, R10, R14, RZ ;  /* 0x0000000e0a0a7210 */ /* 0x000fe20007f9e0ff */
[----:B---3--:R-:W3:Y:S04]  /*91f10*/  LDL.LU R15, [R1+0x2200] ;  /* 0x00220000010f7983 */ /* 0x008ee80000300800 */
        /* <DEDUP_REMOVED lines=11> */
[----:B------:R-:W-:Y:S01]  /*91fd0*/  STL [R1+0x21b4], R20 ;  /* 0x0021b41401007387 */ /* 0x000fe20000100800 */
[----:B------:R-:W-:-:S02]  /*91fe0*/  ISETP.NE.U32.AND P2, PT, R8, RZ, PT ;  /* 0x000000ff0800720c */ /* 0x000fc40003f45070 */
[----:B------:R-:W-:Y:S02]  /*91ff0*/  MOV R8, R13 ;  /* 0x0000000d00087202 */ /* 0x000fe40000000f00 */
[----:B------:R-:W4:Y:S04]  /*92000*/  LDL.LU R13, [R1+0x2234] ;  /* 0x00223400010d7983 */ /* 0x000f280000300800 */
[----:B------:R1:W-:Y:S01]  /*92010*/  LDGSTS.E [R7+0x42f00], desc[UR54][R8.64], P1 ;  /* 0x42f0000008077fae */ /* 0x0003e20008921876 */
[----:B------:R-:W-:-:S03]  /*92020*/  ISETP.GT.AND P1, PT, R6, 0x1f, PT ;  /* 0x0000001f0600780c */ /* 0x000fc60003f24270 */
[----:B------:R-:W4:Y:S01]  /*92030*/  LDL.LU R21, [R1+0x2240] ;  /* 0x0022400001157983 */ /* 0x000f220000300800 */
[----:B-1----:R-:W-:Y:S02]  /*92040*/  IMAD.MOV.U32 R8, RZ, RZ, R10 ;  /* 0x000000ffff087224 */ /* 0x002fe400078e000a */
[----:B------:R-:W-:Y:S01]  /*92050*/  IMAD.MOV.U32 R9, RZ, RZ, R20 ;  /* 0x000000ffff097224 */ /* 0x000fe200078e0014 */
[----:B------:R-:W4:Y:S04]  /*92060*/  LDL.LU R10, [R1+0x2278] ;  /* 0x00227800010a7983 */ /* 0x000f280000300800 */
[----:B------:R1:W-:Y:S02]  /*92070*/  LDGSTS.E [R7+0x43600], desc[UR54][R8.64], P2 ;  /* 0x4360000008077fae */ /* 0x0003e40009121876 */
[----:B-1----:R-:W-:-:S04]  /*92080*/  SEL R8, RZ, 0x4, !P1 ;  /* 0x00000004ff087807 */ /* 0x002fc80004800000 */
[----:B------:R-:W-:-:S04]  /*92090*/  SEL R8, R8, RZ, !P0 ;  /* 0x000000ff08087207 */ /* 0x000fc80004000000 */
[----:B------:R-:W-:Y:S02]  /*920a0*/  ISETP.NE.U32.AND P1, PT, R8, RZ, PT ;  /* 0x000000ff0800720c */ /* 0x000fe40003f25070 */
[-C--:B--2---:R-:W-:Y:S02]  /*920b0*/  IADD3 R17, P3, R17, R14.reuse, RZ ;  /* 0x0000000e11117210 */ /* 0x084fe40007f7e0ff */
[----:B------:R-:W-:-:S03]  /*920c0*/  IADD3 R12, P4, R12, R14, RZ ;  /* 0x0000000e0c0c7210 */ /* 0x000fc60007f9e0ff */
[----:B------:R-:W-:Y:S01]  /*920d0*/  IMAD.X R19, R19, 0x1, R4, P3 ;  /* 0x0000000113137824 */ /* 0x000fe200018e0604 */
[----:B------:R1:W-:Y:S01]  /*920e0*/  STL [R1+0x21c0], R17 ;  /* 0x0021c01101007387 */ /* 0x0003e20000100800 */
[----:B------:R-:W-:-:S03]  /*920f0*/  IADD3.X R18, R18, R4, RZ, P4, !PT ;  /* 0x0000000412127210 */ /* 0x000fc600027fe4ff */
[----:B------:R-:W-:Y:S04]  /*92100*/  STL [R1+0x21bc], R19 ;  /* 0x0021bc1301007387 */ /* 0x000fe80000100800 */
[----:B------:R2:W-:Y:S04]  /*92110*/  STL [R1+0x21f8], R12 ;  /* 0x0021f80c01007387 */ /* 0x0005e80000100800 */
[----:B------:R-:W4:Y:S01]  /*92120*/  LDL.LU R22, [R1+0x223c] ;  /* 0x00223c0001167983 */ /* 0x000f220000300800 */
[----:B------:R-:W-:Y:S02]  /*92130*/  IMAD.MOV.U32 R8, RZ, RZ, R17 ;  /* 0x000000ffff087224 */ /* 0x000fe400078e0011 */
[----:B------:R-:W-:Y:S01]  /*92140*/  IMAD.MOV.U32 R9, RZ, RZ, R19 ;  /* 0x000000ffff097224 */ /* 0x000fe200078e0013 */
[----:B------:R2:W-:Y:S04]  /*92150*/  STL [R1+0x21f4], R18 ;  /* 0x0021f41201007387 */ /* 0x0005e80000100800 */
[----:B-1----:R-:W4:Y:S04]  /*92160*/  LDL.LU R17, [R1+0x2274] ;  /* 0x0022740001117983 */ /* 0x002f280000300800 */
[----:B------:R-:W4:Y:S04]  /*92170*/  LDL.LU R20, [R1+0x227c] ;  /* 0x00227c0001147983 */ /* 0x000f280000300800 */
[----:B------:R1:W-:Y:S01]  /*92180*/  LDGSTS.E [R7+0x43700], desc[UR54][R8.64], P2 ;  /* 0x4370000008077fae */ /* 0x0003e20009121876 */
[----:B------:R-:W-:Y:S01]  /*92190*/  ISETP.GT.AND P2, PT, R6, 0x23, PT ;  /* 0x000000230600780c */ /* 0x000fe20003f44270 */
[----:B-1----:R-:W-:-:S02]  /*921a0*/  IMAD.MOV.U32 R8, RZ, RZ, R12 ;  /* 0x000000ffff087224 */ /* 0x002fc400078e000c */
[----:B--2---:R-:W2:Y:S01]  /*921b0*/  LDL.LU R12, [R1+0x2280] ;  /* 0x00228000010c7983 */ /* 0x004ea20000300800 */
[----:B------:R-:W-:-:S03]  /*921c0*/  IMAD.MOV.U32 R9, RZ, RZ, R18 ;  /* 0x000000ffff097224 */ /* 0x000fc600078e0012 */
[----:B------:R-:W2:Y:S04]  /*921d0*/  LDL.LU R19, [R1+0x22b4] ;  /* 0x0022b40001137983 */ /* 0x000ea80000300800 */
[----:B------:R-:W2:Y:S04]  /*921e0*/  LDL.LU R18, [R1+0x22b8] ;  /* 0x0022b80001127983 */ /* 0x000ea80000300800 */
[----:B------:R1:W-:Y:S02]  /*921f0*/  LDGSTS.E [R7+0x43e00], desc[UR54][R8.64], P1 ;  /* 0x43e0000008077fae */ /* 0x0003e40008921876 */
[----:B-1----:R-:W-:-:S04]  /*92200*/  SEL R8, RZ, 0x4, !P2 ;  /* 0x00000004ff087807 */ /* 0x002fc80005000000 */
[----:B------:R-:W-:-:S04]  /*92210*/  SEL R8, R8, RZ, !P0 ;  /* 0x000000ff08087207 */ /* 0x000fc80004000000 */
[----:B------:R-:W-:Y:S02]  /*92220*/  ISETP.NE.U32.AND P2, PT, R8, RZ, PT ;  /* 0x000000ff0800720c */ /* 0x000fe40003f45070 */
[-C--:B---3--:R-:W-:Y:S02]  /*92230*/  IADD3 R15, P3, R15, R14.reuse, RZ ;  /* 0x0000000e0f0f7210 */ /* 0x088fe40007f7e0ff */
[----:B----4-:R-:W-:-:S03]  /*92240*/  IADD3 R11, P4, R11, R14, RZ ;  /* 0x0000000e0b0b7210 */ /* 0x010fc60007f9e0ff */
[----:B------:R-:W-:Y:S01]  /*92250*/  STL [R1+0x2200], R15 ;  /* 0x0022000f01007387 */ /* 0x000fe20000100800 */
[----:B------:R-:W-:Y:S01]  /*92260*/  IMAD.MOV.U32 R8, RZ, RZ, R15 ;  /* 0x000000ffff087224 */ /* 0x000fe200078e000f */
[----:B------:R-:W-:Y:S01]  /*92270*/  IADD3.X R16, R16, R4, RZ, P3, !PT ;  /* 0x0000000410107210 */ /* 0x000fe20001ffe4ff */
[----:B------:R-:W-:-:S04]  /*92280*/  IMAD.X R13, R13, 0x1, R4, P4 ;  /* 0x000000010d0d7824 */ /* 0x000fc800020e0604 */
[----:B------:R1:W-:Y:S04]  /*92290*/  STL [R1+0x21fc], R16 ;  /* 0x0021fc1001007387 */ /* 0x0003e80000100800 */
[----:B------:R-:W-:Y:S01]  /*922a0*/  STL [R1+0x2238], R11 ;  /* 0x0022380b01007387 */ /* 0x000fe20000100800 */
[----:B------:R-:W-:-:S03]  /*922b0*/  IMAD.MOV.U32 R9, RZ, RZ, R16 ;  /* 0x000000ffff097224 */ /* 0x000fc600078e0010 */
[----:B------:R3:W-:Y:S04]  /*922c0*/  STL [R1+0x2234], R13 ;  /* 0x0022340d01007387 */ /* 0x0007e80000100800 */
[----:B------:R4:W-:Y:S04]  /*922d0*/  LDGSTS.E [R7+0x43f00], desc[UR54][R8.64], P1 ;  /* 0x43f0000008077fae */ /* 0x0009e80008921876 */
[----:B-1----:R-:W2:Y:S04]  /*922e0*/  LDL.LU R16, [R1+0x22bc] ;  /* 0x0022bc0001107983 */ /* 0x002ea80000300800 */
[----:B------:R-:W2:Y:S01]  /*922f0*/  LDL.LU R15, [R1+0x22c0] ;  /* 0x0022c000010f7983 */ /* 0x000ea20000300800 */
[----:B----4-:R-:W-:Y:S01]  /*92300*/  MOV R9, R13 ;  /* 0x0000000d00097202 */ /* 0x010fe20000000f00 */
[----:B------:R-:W-:-:S02]  /*92310*/  IMAD.MOV.U32 R8, RZ, RZ, R11 ;  /* 0x000000ffff087224 */ /* 0x000fc400078e000b */
[----:B---3--:R-:W3:Y:S04]  /*92320*/  LDL.LU R13, [R1+0x22f4] ;  /* 0x0022f400010d7983 */ /* 0x008ee80000300800 */
        /* <DEDUP_REMOVED lines=10> */
[----:B------:R-:W-:-:S04]  /*923d0*/  IMAD.X R22, R22, 0x1, R4, P3 ;  /* 0x0000000116167824 */ /* 0x000fc800018e0604 */
[----:B------:R-:W-:Y:S02]  /*923e0*/  IMAD.MOV.U32 R9, RZ, RZ, R22 ;  /* 0x000000ffff097224 */ /* 0x000fe400078e0016 */
[----:B------:R-:W-:-:S03]  /*923f0*/  IMAD.X R17, R17, 0x1, R4, P4 ;  /* 0x0000000111117824 */ /* 0x000fc600020e0604 */
[----:B------:R1:W-:Y:S01]  /*92400*/  LDGSTS.E [R7+0x44700], desc[UR54][R8.64], P2 ;  /* 0x4470000008077fae */ /* 0x0003e20009121876 */
[----:B------:R-:W-:-:S03]  /*92410*/  ISETP.GT.AND P2, PT, R6, 0x2b, PT ;  /* 0x0000002b0600780c */ /* 0x000fc60003f44270 */
[----:B------:R-:W-:Y:S04]  /*92420*/  STL [R1+0x223c], R22 ;  /* 0x00223c1601007387 */ /* 0x000fe80000100800 */
[----:B------:R-:W-:Y:S04]  /*92430*/  STL [R1+0x2278], R10 ;  /* 0x0022780a01007387 */ /* 0x000fe80000100800 */
[----:B------:R1:W-:Y:S01]  /*92440*/  STL [R1+0x2274], R17 ;  /* 0x0022741101007387 */ /* 0x0003e20000100800 */
[----:B--2---:R-:W-:Y:S02]  /*92450*/  IADD3 R12, P3, R12, R14, RZ ;  /* 0x0000000e0c0c7210 */ /* 0x004fe40007f7e0ff */
[----:B-1----:R-:W-:Y:S01]  /*92460*/  MOV R8, R10 ;  /* 0x0000000a00087202 */ /* 0x002fe20000000f00 */
[----:B------:R-:W-:Y:S01]  /*92470*/  IMAD.MOV.U32 R9, RZ, RZ, R17 ;  /* 0x000000ffff097224 */ /* 0x000fe200078e0011 */
[----:B------:R-:W-:Y:S01]  /*92480*/  IADD3 R18, P4, R18, R14, RZ ;  /* 0x0000000e12127210 */ /* 0x000fe20007f9e0ff */
[----:B------:R-:W2:Y:S01]  /*92490*/  LDL.LU R17, [R1+0x2300] ;  /* 0x0023000001117983 */ /* 0x000ea20000300800 */
[----:B------:R-:W-:-:S03]  /*924a0*/  IMAD.X R20, R20, 0x1, R4, P3 ;  /* 0x0000000114147824 */ /* 0x000fc600018e0604 */
[----:B------:R1:W-:Y:S04]  /*924b0*/  LDGSTS.E [R7+0x44e00], desc[UR54][R8.64], P1 ;  /* 0x44e0000008077fae */ /* 0x0003e80008921876 */
[----:B------:R-:W2:Y:S04]  /*924c0*/  LDL.LU R10, [R1+0x2338] ;  /* 0x00233800010a7983 */ /* 0x000ea80000300800 */
[----:B------:R-:W-:Y:S01]  /*924d0*/  STL [R1+0x2280], R12 ;  /* 0x0022800c01007387 */ /* 0x000fe20000100800 */
[----:B------:R-:W-:-:S03]  /*924e0*/  IMAD.X R19, R19, 0x1, R4, P4 ;  /* 0x0000000113137824 */ /* 0x000fc600020e0604 */
[----:B------:R1:W-:Y:S04]  /*924f0*/  STL [R1+0x227c], R20 ;  /* 0x00227c1401007387 */ /* 0x0003e80000100800 */
[----:B------:R1:W-:Y:S02]  /*92500*/  STL [R1+0x22b8], R18 ;  /* 0x0022b81201007387 */ /* 0x0003e40000100800 */
[----:B-1----:R-:W-:Y:S02]  /*92510*/  SEL R8, RZ, 0x4, !P2 ;  /* 0x00000004ff087807 */ /* 0x002fe40005000000 */
[----:B------:R-:W-:Y:S02]  /*92520*/  MOV R9, R20 ;  /* 0x0000001400097202 */ /* 0x000fe40000000f00 */
[----:B------:R-:W2:Y:S01]  /*92530*/  LDL.LU R20, [R1+0x22fc] ;  /* 0x0022fc0001147983 */ /* 0x000ea20000300800 */
[----:B------:R-:W-:-:S03]  /*92540*/  SEL R8, R8, RZ, !P0 ;  /* 0x000000ff08087207 */ /* 0x000fc60004000000 */
[----:B------:R1:W-:Y:S01]  /*92550*/  STL [R1+0x22b4], R19 ;  /* 0x0022b41301007387 */ /* 0x0003e20000100800 */
[----:B------:R-:W-:Y:S01]  /*92560*/  ISETP.NE.U32.AND P2, PT, R8, RZ, PT ;  /* 0x000000ff0800720c */ /* 0x000fe20003f45070 */
[----:B------:R-:W-:Y:S02]  /*92570*/  IMAD.MOV.U32 R8, RZ, RZ, R12 ;  /* 0x000000ffff087224 */ /* 0x000fe400078e000c */
[----:B------:R-:W2:Y:S04]  /*92580*/  LDL.LU R12, [R1+0x2334] ;  /* 0x00233400010c7983 */ /* 0x000ea80000300800 */
[----:B------:R1:W-:Y:S04]  /*92590*/  LDGSTS.E [R7+0x44f00], desc[UR54][R8.64], P1 ;  /* 0x44f0000008077fae */ /* 0x0003e80008921876 */
[----:B------:R-:W2:Y:S01]  /*925a0*/  LDL.LU R21, [R1+0x2340] ;  /* 0x0023400001157983 */ /* 0x000ea20000300800 */
[----:B-1----:R-:W-:-:S03]  /*925b0*/  IMAD.MOV.U32 R8, RZ, RZ, R18 ;  /* 0x000000ffff087224 */ /* 0x002fc600078e0012 */
[----:B------:R-:W2:Y:S01]  /*925c0*/  LDL.LU R18, [R1+0x2378] ;  /* 0x0023780001127983 */ /* 0x000ea20000300800 */
[----:B------:R-:W-:Y:S01]  /*925d0*/  IMAD.MOV.U32 R9, RZ, RZ, R19 ;  /* 0x000000ffff097224 */ /* 0x000fe200078e0013 */
[----:B------:R-:W-:-:S04]  /*925e0*/  ISETP.GT.AND P1, PT, R6, 0x2f, PT ;  /* 0x0000002f0600780c */ /* 0x000fc80003f24270 */
        /* <DEDUP_REMOVED lines=11> */
[----:B------:R-:W3:Y:S04]  /*926a0*/  LDL.LU R22, [R1+0x233c] ;  /* 0x00233c0001167983 */ /* 0x000ee80000300800 */
[----:B------:R4:W-:Y:S04]  /*926b0*/  STL [R1+0x22f4], R13 ;  /* 0x0022f40d01007387 */ /* 0x0009e80000100800 */
[----:B------:R-:W3:Y:S01]  /*926c0*/  LDL.LU R19, [R1+0x2374] ;  /* 0x0023740001137983 */ /* 0x000ee20000300800 */
[----:B------:R-:W-:Y:S01]  /*926d0*/  MOV R8, R15 ;  /* 0x0000000f00087202 */ /* 0x000fe20000000f00 */
[----:B------:R-:W-:-:S02]  /*926e0*/  IMAD.MOV.U32 R9, RZ, RZ, R16 ;  /* 0x000000ffff097224 */ /* 0x000fc400078e0010 */
[----:B-1----:R-:W3:Y:S04]  /*926f0*/  LDL.LU R16, [R1+0x237c] ;  /* 0x00237c0001107983 */ /* 0x002ee80000300800 */
[----:B------:R-:W3:Y:S04]  /*92700*/  LDL.LU R15, [R1+0x2380] ;  /* 0x00238000010f7983 */ /* 0x000ee80000300800 */
[----:B------:R1:W-:Y:S02]  /*92710*/  LDGSTS.E [R7+0x45700], desc[UR54][R8.64], P2 ;  /* 0x4570000008077fae */ /* 0x0003e40009121876 */
[----:B-1----:R-:W-:-:S02]  /*92720*/  IMAD.MOV.U32 R9, RZ, RZ, R13 ;  /* 0x000000ffff097224 */ /* 0x002fc400078e000d */
[----:B------:R-:W-:Y:S01]  /*92730*/  IMAD.MOV.U32 R8, RZ, RZ, R11 ;  /* 0x000000ffff087224 */ /* 0x000fe200078e000b */
[----:B----4-:R-:W4:Y:S04]  /*92740*/  LDL.LU R13, [R1+0x23b4] ;  /* 0x0023b400010d7983 */ /* 0x010f280000300800 */
[----:B------:R-:W4:Y:S01]  /*92750*/  LDL.LU R11, [R1+0x23b8] ;  /* 0x0023b800010b7983 */ /* 0x000f220000300800 */
[----:B------:R-:W-:-:S03]  /*92760*/  ISETP.GT.AND P2, PT, R6, 0x33, PT ;  /* 0x000000330600780c */ /* 0x000fc60003f44270 */
[----:B------:R1:W-:Y:S02]  /*92770*/  LDGSTS.E [R7+0x45e00], desc[UR54][R8.64], P1 ;  /* 0x45e0000008077fae */ /* 0x0003e40008921876 */
[----:B-1----:R-:W-:-:S04]  /*92780*/  SEL R8, RZ, 0x4, !P2 ;  /* 0x00000004ff087807 */ /* 0x002fc80005000000 */
[----:B------:R-:W-:-:S04]  /*92790*/  SEL R8, R8, RZ, !P0 ;  /* 0x000000ff08087207 */ /* 0x000fc80004000000 */
[----:B------:R-:W-:Y:S02]  /*927a0*/  ISETP.NE.U32.AND P2, PT, R8, RZ, PT ;  /* 0x000000ff0800720c */ /* 0x000fe40003f45070 */
[-C--:B--2---:R-:W-:Y:S02]  /*927b0*/  IADD3 R17, P3, R17, R14.reuse, RZ ;  /* 0x0000000e11117210 */ /* 0x084fe40007f7e0ff */
[----:B------:R-:W-:-:S03]  /*927c0*/  IADD3 R10, P4, R10, R14, RZ ;  /* 0x0000000e0a0a7210 */ /* 0x000fc60007f9e0ff */
[----:B------:R-:W-:Y:S01]  /*927d0*/  IMAD.MOV.U32 R8, RZ, RZ, R17 ;  /* 0x000000ffff087224 */ /* 0x000fe200078e0011 */
[----:B------:R-:W-:Y:S01]  /*927e0*/  STL [R1+0x2300], R17 ;  /* 0x0023001101007387 */ /* 0x000fe20000100800 */
[----:B------:R-:W-:-:S04]  /*927f0*/  IMAD.X R20, R20, 0x1, R4, P3 ;  /* 0x0000000114147824 */ /* 0x000fc800018e0604 */
[----:B------:R-:W-:Y:S01]  /*92800*/  IMAD.MOV.U32 R9, RZ, RZ, R20 ;  /* 0x000000ffff097224 */ /* 0x000fe200078e0014 */
[----:B------:R-:W-:Y:S01]  /*92810*/  IADD3.X R12, R12, R4, RZ, P4, !PT ;  /* 0x000000040c0c7210 */ /* 0x000fe200027fe4ff */
[----:B------:R1:W-:Y:S04]  /*92820*/  STL [R1+0x22fc], R20 ;  /* 0x0022fc1401007387 */ /* 0x0003e80000100800 */
[----:B------:R2:W-:Y:S04]  /*92830*/  LDGSTS.E [R7+0x45f00], desc[UR54][R8.64], P1 ;  /* 0x45f0000008077fae */ /* 0x0005e80008921876 */
[----:B------:R2:W-:Y:S04]  /*92840*/  STL [R1+0x2338], R10 ;  /* 0x0023380a01007387 */ /* 0x0005e80000100800 */
[----:B------:R2:W-:Y:S01]  /*92850*/  STL [R1+0x2334], R12 ;  /* 0x0023340c01007387 */ /* 0x0005e20000100800 */
[----:B------:R-:W-:-:S02]  /*92860*/  ISETP.GT.AND P1, PT, R6, 0x37, PT ;  /* 0x000000370600780c */ /* 0x000fc40003f24270 */
[-C--:B------:R-:W-:Y:S01]  /*92870*/  IADD3 R21, P3, R21, R14.reuse, RZ ;  /* 0x0000000e15157210 */ /* 0x080fe20007f7e0ff */
[----:B-1----:R-:W4:Y:S04]  /*92880*/  LDL.LU R20, [R1+0x23bc] ;  /* 0x0023bc0001147983 */ /* 0x002f280000300800 */
[----:B------:R-:W4:Y:S01]  /*92890*/  LDL.LU R17, [R1+0x23c0] ;  /* 0x0023c00001117983 */ /* 0x000f220000300800 */
[----:B--2---:R-:W-:Y:S02]  /*928a0*/  IMAD.MOV.U32 R8, RZ, RZ, R10 ;  /* 0x000000ffff087224 */ /* 0x004fe400078e000a */
[----:B------:R-:W-:Y:S01]  /*928b0*/  IMAD.MOV.U32 R9, RZ, RZ, R12 ;  /* 0x000000ffff097224 */ /* 0x000fe200078e000c */
[----:B------:R-:W-:Y:S01]  /*928c0*/  IADD3 R18, P4, R18, R14, RZ ;  /* 0x0000000e12127210 */ /* 0x000fe20007f9e0ff */
[----:B------:R-:W2:Y:S04]  /*928d0*/  LDL.LU R10, [R1+0x23f8] ;  /* 0x0023f800010a7983 */ /* 0x000ea80000300800 */
[----:B------:R1:W-:Y:S04]  /*928e0*/  LDGSTS.E [R7+0x46600], desc[UR54][R8.64], P2 ;  /* 0x4660000008077fae */ /* 0x0003e80009121876 */
[----:B------:R-:W2:Y:S01]  /*928f0*/  LDL.LU R12, [R1+0x2400] ;  /* 0x00240000010c7983 */ /* 0x000ea20000300800 */
        /* <DEDUP_REMOVED lines=8> */
[----:B------:R-:W-:Y:S04]  /*92980*/  STL [R1+0x233c], R22 ;  /* 0x00233c1601007387 */ /* 0x000fe80000100800 */
[----:B------:R-:W-:Y:S04]  /*92990*/  STL [R1+0x2378], R18 ;  /* 0x0023781201007387 */ /* 0x000fe80000100800 */
[----:B------:R1:W-:Y:S04]  /*929a0*/  LDGSTS.E [R7+0x46700], desc[UR54][R8.64], P2 ;  /* 0x4670000008077fae */ /* 0x0003e80009121876 */
[----:B------:R3:W-:Y:S01]  /*929b0*/  STL [R1+0x2374], R19 ;  /* 0x0023741301007387 */ /* 0x0007e20000100800 */
[----:B-1----:R-:W-:-:S03]  /*929c0*/  MOV R9, R19 ;  /* 0x0000001300097202 */ /* 0x002fc60000000f00 */
[----:B---3--:R-:W3:Y:S01]  /*929d0*/  LDL.LU R19, [R1+0x23f4] ;  /* 0x0023f40001137983 */ /* 0x008ee20000300800 */
[----:B------:R-:W-:-:S03]  /*929e0*/  IMAD.MOV.U32 R8, RZ, RZ, R18 ;  /* 0x000000ffff087224 */ /* 0x000fc600078e0012 */
[----:B------:R-:W3:Y:S01]  /*929f0*/  LDL.LU R18, [R1+0x23fc] ;  /* 0x0023fc0001127983 */ /* 0x000ee20000300800 */
[----:B------:R-:W-:Y:S02]  /*92a00*/  ISETP.GT.AND P2, PT, R6, 0x3b, PT ;  /* 0x0000003b0600780c */ /* 0x000fe40003f44270 */
[-C--:B------:R-:W-:Y:S01]  /*92a10*/  IADD3 R15, P3, R15, R14.reuse, RZ ;  /* 0x0000000e0f0f7210 */ /* 0x080fe20007f7e0ff */
[----:B------:R1:W-:Y:S01]  /*92a20*/  LDGSTS.E [R7+0x46e00], desc[UR54][R8.64], P1 ;  /* 0x46e0000008077fae */ /* 0x0003e20008921876 */
[----:B----4-:R-:W-:-:S03]  /*92a30*/  IADD3 R11, P4, R11, R14, RZ ;  /* 0x0000000e0b0b7210 */ /* 0x010fc60007f9e0ff */
[----:B------:R-:W-:Y:S01]  /*92a40*/  IMAD.X R16, R16, 0x1, R4, P3 ;  /* 0x0000000110107824 */ /* 0x000fe200018e0604 */
[----:B-1----:R-:W-:-:S04]  /*92a50*/  SEL R8, RZ, 0x4, !P2 ;  /* 0x00000004ff087807 */ /* 0x002fc80005000000 */
[----:B------:R-:W-:Y:S01]  /*92a60*/  SEL R8, R8, RZ, !P0 ;  /* 0x000000ff08087207 */ /* 0x000fe20004000000 */
[----:B------:R-:W-:Y:S02]  /*92a70*/  IMAD.X R13, R13, 0x1, R4, P4 ;  /* 0x000000010d0d7824 */ /* 0x000fe400020e0604 */
[----:B------:R-:W-:Y:S01]  /*92a80*/  IMAD.MOV.U32 R9, RZ, RZ, R16 ;  /* 0x000000ffff097224 */ /* 0x000fe200078e0010 */
[----:B------:R-:W-:Y:S01]  /*92a90*/  ISETP.NE.U32.AND P2, PT, R8, RZ, PT ;  /* 0x000000ff0800720c */ /* 0x000fe20003f45070 */
[----:B------:R-:W-:Y:S01]  /*92aa0*/  IMAD.MOV.U32 R8, RZ, RZ, R15 ;  /* 0x000000ffff087224 */ /* 0x000fe200078e000f */
[----:B------:R1:W-:Y:S04]  /*92ab0*/  STL [R1+0x2380], R15 ;  /* 0x0023800f01007387 */ /* 0x0003e80000100800 */
[----:B------:R-:W-:Y:S04]  /*92ac0*/  STL [R1+0x237c], R16 ;  /* 0x00237c1001007387 */ /* 0x000fe80000100800 */
[----:B------:R4:W-:Y:S04]  /*92ad0*/  STL [R1+0x23b8], R11 ;  /* 0x0023b80b01007387 */ /* 0x0009e80000100800 */
[----:B------:R4:W-:Y:S04]  /*92ae0*/  STL [R1+0x23b4], R13 ;  /* 0x0023b40d01007387 */ /* 0x0009e80000100800 */
[----:B------:R4:W-:Y:S04]  /*92af0*/  LDGSTS.E [R7+0x46f00], desc[UR54][R8.64], P1 ;  /* 0x46f0000008077fae */ /* 0x0009e80008921876 */
[----:B-1----:R-:W3:Y:S01]  /*92b00*/  LDL.LU R15, [R1+0x2404] ;  /* 0x00240400010f7983 */ /* 0x002ee20000300800 */
[----:B----4-:R-:W-:Y:S01]  /*92b10*/  MOV R8, R11 ;  /* 0x0000000b00087202 */ /* 0x010fe20000000f00 */
[----:B------:R-:W-:-:S02]  /*92b20*/  IMAD.MOV.U32 R9, RZ, RZ, R13 ;  /* 0x000000ffff097224 */ /* 0x000fc400078e000d */
[----:B------:R-:W4:Y:S04]  /*92b30*/  LDL.LU R11, [R1+0x2408] ;  /* 0x00240800010b7983 */ /* 0x000f280000300800 */
[----:B------:R-:W4:Y:S04]  /*92b40*/  LDL.LU R16, [R1+0x2444] ;  /* 0x0024440001107983 */ /* 0x000f280000300800 */
[----:B------:R-:W4:Y:S01]  /*92b50*/  LDL.LU R13, [R1+0x2448] ;  /* 0x00244800010d7983 */ /* 0x000f220000300800 */
[----:B------:R-:W-:-:S03]  /*92b60*/  ISETP.GT.AND P1, PT, R6, 0x3f, PT ;  /* 0x0000003f0600780c */ /* 0x000fc60003f24270 */
[----:B------:R1:W-:Y:S02]  /*92b70*/  LDGSTS.E [R7+0x47600], desc[UR54][R8.64], P2 ;  /* 0x4760000008077fae */ /* 0x0003e40009121876 */
[----:B-1----:R-:W-:-:S04]  /*92b80*/  SEL R8, RZ, 0x4, !P1 ;  /* 0x00000004ff087807 */ /* 0x002fc80004800000 */
[----:B------:R-:W-:Y:S02]  /*92b90*/  SEL R8, R8, RZ, !P0 ;  /* 0x000000ff08087207 */ /* 0x000fe40004000000 */
[----:B------:R-:W-:Y:S02]  /*92ba0*/  IADD3 R17, P3, R17, R14, RZ ;  /* 0x0000000e11117210 */ /* 0x000fe40007f7e0ff */
[----:B------:R-:W-:-:S03]  /*92bb0*/  ISETP.NE.U32.AND P1, PT, R8, RZ, PT ;  /* 0x000000ff0800720c */ /* 0x000fc60003f25070 */
[----:B------:R-:W-:Y:S02]  /*92bc0*/  IMAD.X R20, R20, 0x1, R4, P3 ;  /* 0x0000000114147824 */ /* 0x000fe400018e0604 */
[----:B------:R-:W-:Y:S02]  /*92bd0*/  IMAD.MOV.U32 R8, RZ, RZ, R17 ;  /* 0x000000ffff087224 */ /* 0x000fe400078e0011 */
[----:B------:R-:W-:Y:S01]  /*92be0*/  IMAD.MOV.U32 R9, RZ, RZ, R20 ;  /* 0x000000ffff097224 */ /* 0x000fe200078e0014 */
[----:B------:R1:W-:Y:S04]  /*92bf0*/  STL [R1+0x23c0], R17 ;  /* 0x0023c01101007387 */ /* 0x0003e80000100800 */
[----:B------:R1:W-:Y:S04]  /*92c00*/  STL [R1+0x23bc], R20 ;  /* 0x0023bc1401007387 */ /* 0x0003e80000100800 */
[----:B------:R1:W-:Y:S01]  /*92c10*/  LDGSTS.E [R7+0x47700], desc[UR54][R8.64], P2 ;  /* 0x4770000008077fae */ /* 0x0003e20009121876 */
[----:B--2---:R-:W-:-:S02]  /*92c20*/  IADD3 R10, P2, R10, R14, RZ ;  /* 0x0000000e0a0a7210 */ /* 0x004fc40007f5e0ff */
[----:B------:R-:W-:Y:S01]  /*92c30*/  IADD3 R12, P3, R12, R14, RZ ;  /* 0x0000000e0c0c7210 */ /* 0x000fe20007f7e0ff */
[----:B-1----:R-:W2:Y:S01]  /*92c40*/  LDL.LU R17, [R1+0x2488] ;  /* 0x0024880001117983 */ /* 0x002ea20000300800 */
[----:B------:R-:W1:Y:S03]  /*92c50*/  S2R R20, SR_TID.X ;  /* 0x0000000000147919 */ /* 0x000e660000002100 */
[----:B------:R-:W2:Y:S04]  /*92c60*/  LDL.LU R14, [R1+0x24c8] ;  /* 0x0024c800010e7983 */ /* 0x000ea80000300800 */
[----:B------:R1:W-:Y:S04]  /*92c70*/  STL [R1+0x23f8], R10 ;  /* 0x0023f80a01007387 */ /* 0x0003e80000100800 */
[----:B------:R-:W-:Y:S01]  /*92c80*/  STL [R1+0x2400], R12 ;  /* 0x0024000c01007387 */ /* 0x000fe20000100800 */
[----:B------:R-:W-:-:S02]  /*92c90*/  IMAD.MOV.U32 R8, RZ, RZ, R10 ;  /* 0x000000ffff087224 */ /* 0x000fc400078e000a */
[----:B------:R-:W-:-:S04]  /*92ca0*/  IMAD.SHL.U32 R252, R252, 0x40, RZ ;  /* 0x00000040fcfc7824 */ /* 0x000fc800078e00ff */
[----:B------:R-:W-:Y:S01]  /*92cb0*/  IMAD.SHL.U32 R252, R252, 0x4, RZ ;  /* 0x00000004fcfc7824 */ /* 0x000fe200078e00ff */
[----:B------:R-:W-:Y:S01]  /*92cc0*/  ULEA UR7, UR5, UR4, 0x11 ;  /* 0x0000000405077291 */ /* 0x000fe2000f8e883f */
[----:B-1----:R-:W-:Y:S02]  /*92cd0*/  LOP3.LUT R10, R20, 0x3f, RZ, 0xc0, !PT ;  /* 0x0000003f140a7812 */ /* 0x002fe400078ec0ff */
[----:B---3--:R-:W-:-:S05]  /*92ce0*/  IADD3.X R19, R19, R4, RZ, P2, !PT ;  /* 0x0000000413137210 */ /* 0x008fca00017fe4ff */
[----:B------:R1:W-:Y:S04]  /*92cf0*/  STL [R1+0x23f4], R19 ;  /* 0x0023f41301007387 */ /* 0x0003e80000100800 */
[----:B------:R-:W3:Y:S01]  /*92d00*/  LDL.LU R21, [R1+0x2484] ;  /* 0x0024840001157983 */ /* 0x000ee20000300800 */
[----:B------:R-:W-:Y:S02]  /*92d10*/  IMAD.MOV.U32 R9, RZ, RZ, R19 ;  /* 0x000000ffff097224 */ /* 0x000fe400078e0013 */
[----:B------:R-:W-:-:S03]  /*92d20*/  IMAD.X R18, R18, 0x1, R4, P3 ;  /* 0x0000000112127824 */ /* 0x000fc600018e0604 */
[----:B------:R1:W-:Y:S04]  /*92d30*/  LDGSTS.E [R7+0x47e00], desc[UR54][R8.64], P1 ;  /* 0x47e0000008077fae */ /* 0x0003e80008921876 */
[----:B-1----:R-:W3:Y:S04]  /*92d40*/  LDL.LU R19, [R1+0x24c4] ;  /* 0x0024c40001137983 */ /* 0x002ee80000300800 */
[----:B------:R1:W-:Y:S04]  /*92d50*/  STL [R1+0x23fc], R18 ;  /* 0x0023fc1201007387 */ /* 0x0003e80000100800 */
[----:B------:R-:W3:Y:S01]  /*92d60*/  LDL.LU R20, [R1+0x2504] ;  /* 0x0025040001147983 */ /* 0x000ee20000300800 */
[----:B------:R-:W-:Y:S01]  /*92d70*/  IMAD.MOV.U32 R8, RZ, RZ, R12 ;  /* 0x000000ffff087224 */ /* 0x000fe200078e000c */
[----:B------:R-:W-:-:S02]  /*92d80*/  MOV R9, R18 ;  /* 0x0000001200097202 */ /* 0x000fc40000000f00 */
[----:B-1----:R-:W3:Y:S04]  /*92d90*/  LDL.LU R18, [R1+0x2508] ;  /* 0x0025080001127983 */ /* 0x002ee80000300800 */
[----:B------:R1:W-:Y:S01]  /*92da0*/  LDGSTS.E [R7+0x47f00], desc[UR54][R8.64], P1 ;  /* 0x47f0000008077fae */ /* 0x0003e20008921876 */
[----:B------:R-:W-:-:S03]  /*92db0*/  ISETP.GE.AND P1, PT, R10, R6, PT ;  /* 0x000000060a00720c */ /* 0x000fc60003f26270 */
[----:B------:R-:W3:Y:S04]  /*92dc0*/  LDL.LU R12, [R1+0x2544] ;  /* 0x00254400010c7983 */ /* 0x000ee80000300800 */
[----:B------:R-:W3:Y:S04]  /*92dd0*/  LDL.LU R10, [R1+0x2548] ;  /* 0x00254800010a7983 */ /* 0x000ee80000300800 */
[----:B------:R-:W0:Y:S01]  /*92de0*/  LDGDEPBAR ;  /* 0x00000000000079af */ /* 0x000e220000000000 */
[----:B------:R-:W-:-:S04]  /*92df0*/  SEL R6, RZ, 0x4, P1 ;  /* 0x00000004ff067807 */ /* 0x000fc80000800000 */
[----:B------:R-:W-:-:S04]  /*92e00*/  SEL R6, R6, RZ, !P0 ;  /* 0x000000ff06067207 */ /* 0x000fc80004000000 */
[----:B------:R-:W-:Y:S02]  /*92e10*/  ISETP.NE.U32.AND P0, PT, R6, RZ, PT ;  /* 0x000000ff0600720c */ /* 0x000fe40003f05070 */
[-C--:B----4-:R-:W-:Y:S02]  /*92e20*/  IADD3 R11, P1, R11, R252.reuse, RZ ;  /* 0x000000fc0b0b7210 */ /* 0x090fe40007f3e0ff */
[----:B------:R-:W-:-:S03]  /*92e30*/  IADD3 R13, P2, R13, R252, RZ ;  /* 0x000000fc0d0d7210 */ /* 0x000fc60007f5e0ff */
[--C-:B------:R-:W-:Y:S02]  /*92e40*/  IMAD.X R15, R15, 0x1, R5.reuse, P1 ;  /* 0x000000010f0f7824 */ /* 0x100fe400008e0605 */
[----:B------:R-:W-:Y:S01]  /*92e50*/  IMAD.X R16, R16, 0x1, R5, P2 ;  /* 0x0000000110107824 */ /* 0x000fe200010e0605 */
[----:B------:R-:W-:Y:S01]  /*92e60*/  STL [R1+0x2408], R11 ;  /* 0x0024080b01007387 */ /* 0x000fe20000100800 */
[----:B------:R-:W-:-:S03]  /*92e70*/  VIADD R6, R74, UR7 ;  /* 0x000000074a067c36 */ /* 0x000fc60008000000 */
[----:B------:R4:W-:Y:S01]  /*92e80*/  STL [R1+0x2404], R15 ;  /* 0x0024040f01007387 */ /* 0x0009e20000100800 */
[----:B-1----:R-:W-:Y:S01]  /*92e90*/  IMAD.MOV.U32 R8, RZ, RZ, R11 ;  /* 0x000000ffff087224 */ /* 0x002fe200078e000b */
[----:B------:R-:W-:Y:S02]  /*92ea0*/  MOV R9, R15 ;  /* 0x0000000f00097202 */ /* 0x000fe40000000f00 */
[----:B------:R-:W-:Y:S04]  /*92eb0*/  STL [R1+0x2448], R13 ;  /* 0x0024480d01007387 */ /* 0x000fe80000100800 */
[----:B------:R1:W-:Y:S04]  /*92ec0*/  STL [R1+0x2444], R16 ;  /* 0x0024441001007387 */ /* 0x0003e80000100800 */
[----:B------:R1:W-:Y:S04]  /*92ed0*/  LDGSTS.E [R6], desc[UR54][R8.64], P0 ;  /* 0x0000000008067fae */ /* 0x0003e80008121876 */
[----:B----4-:R-:W4:Y:S04]  /*92ee0*/  LDL.LU R15, [R1+0x2588] ;  /* 0x00258800010f7983 */ /* 0x010f280000300800 */
[----:B------:R-:W4:Y:S01]  /*92ef0*/  LDL.LU R11, [R1+0x25c8] ;  /* 0x0025c800010b7983 */ /* 0x000f220000300800 */
[----:B-1----:R-:W-:-:S03]  /*92f00*/  IMAD.MOV.U32 R9, RZ, RZ, R16 ;  /* 0x000000ffff097224 */ /* 0x002fc600078e0010 */
[----:B------:R-:W4:Y:S01]  /*92f10*/  LDL.LU R16, [R1+0x2584] ;  /* 0x0025840001107983 */ /* 0x000f220000300800 */
[----:B------:R-:W-:-:S03]  /*92f20*/  IMAD.MOV.U32 R8, RZ, RZ, R13 ;  /* 0x000000ffff087224 */ /* 0x000fc600078e000d */
[----:B------:R-:W4:Y:S04]  /*92f30*/  LDL.LU R13, [R1+0x25c4] ;  /* 0x0025c400010d7983 */ /* 0x000f280000300800 */
[----:B------:R1:W-:Y:S01]  /*92f40*/  LDGSTS.E [R6+0x800], desc[UR54][R8.64], P0 ;  /* 0x0080000008067fae */ /* 0x0003e20008121876 */
[-C--:B--2---:R-:W-:Y:S02]  /*92f50*/  IADD3 R17, P1, R17, R252.reuse, RZ ;  /* 0x000000fc11117210 */ /* 0x084fe40007f3e0ff */
[----:B------:R-:W-:Y:S02]  /*92f60*/  IADD3 R14, P2, R14, R252, RZ ;  /* 0x000000fc0e0e7210 */ /* 0x000fe40007f5e0ff */
[----:B-1----:R-:W-:Y:S01]  /*92f70*/  MOV R8, R17 ;  /* 0x0000001100087202 */ /* 0x002fe20000000f00 */
[----:B------:R1:W-:Y:S01]  /*92f80*/  STL [R1+0x2488], R17 ;  /* 0x0024881101007387 */ /* 0x0003e20000100800 */
[----:B---3--:R-:W-:-:S04]  /*92f90*/  IMAD.X R21, R21, 0x1, R5, P1 ;  /* 0x0000000115157824 */ /* 0x008fc800008e0605 */
[----:B------:R-:W-:Y:S01]  /*92fa0*/  IMAD.MOV.U32 R9, RZ, RZ, R21 ;  /* 0x000000ffff097224 */ /* 0x000fe200078e0015 */
[----:B------:R2:W-:Y:S04]  /*92fb0*/  STL [R1+0x2484], R21 ;  /* 0x0024841501007387 */ /* 0x0005e80000100800 */
[----:B------:R-:W-:Y:S01]  /*92fc0*/  STL [R1+0x24c8], R14 ;  /* 0x0024c80e01007387 */ /* 0x000fe20000100800 */
[----:B------:R-:W-:-:S03]  /*92fd0*/  IMAD.X R19, R19, 0x1, R5, P2 ;  /* 0x0000000113137824 */ /* 0x000fc600010e0605 */
[----:B-1----:R-:W3:Y:S04]  /*92fe0*/  LDL.LU R17, [R1+0x2608] ;  /* 0x0026080001117983 */ /* 0x002ee80000300800 */
[----:B------:R1:W-:Y:S04]  /*92ff0*/  LDGSTS.E [R6+0x1000], desc[UR54][R8.64], P0 ;  /* 0x0100000008067fae */ /* 0x0003e80008121876 */
[----:B------:R1:W-:Y:S04]  /*93000*/  STL [R1+0x24c4], R19 ;  /* 0x0024c41301007387 */ /* 0x0003e80000100800 */
[----:B--2---:R-:W2:Y:S01]  /*93010*/  LDL.LU R21, [R1+0x2648] ;  /* 0x0026480001157983 */ /* 0x004ea20000300800 */
[----:B-1----:R-:W-:-:S03]  /*93020*/  IMAD.MOV.U32 R9, RZ, RZ, R19 ;  /* 0x000000ffff097224 */ /* 0x002fc600078e0013 */
[----:B------:R-:W2:Y:S04]  /*93030*/  LDL.LU R19, [R1+0x2604] ;  /* 0x0026040001137983 */ /* 0x000ea80000300800 */
[----:B------:R-:W2:Y:S01]  /*93040*/  LDL.LU R22, [R1+0x2644] ;  /* 0x0026440001167983 */ /* 0x000ea20000300800 */
[-C--:B------:R-:W-:Y:S01]  /*93050*/  IADD3 R18, P1, R18, R252.reuse, RZ ;  /* 0x000000fc12127210 */ /* 0x080fe20007f3e0ff */
[----:B------:R-:W-:Y:S01]  /*93060*/  IMAD.MOV.U32 R8, RZ, RZ, R14 ;  /* 0x000000ffff087224 */ /* 0x000fe200078e000e */
[----:B------:R-:W-:Y:S01]  /*93070*/  IADD3 R10, P2, R10, R252, RZ ;  /* 0x000000fc0a0a7210 */ /* 0x000fe20007f5e0ff */
[----:B------:R-:W2:Y:S04]  /*93080*/  LDL.LU R7, [R1+0x2688] ;  /* 0x0026880001077983 */ /* 0x000ea80000300800 */
[----:B------:R-:W2:Y:S01]  /*93090*/  LDL.LU R14, [R1+0x26c8] ;  /* 0x0026c800010e7983 */ /* 0x000ea20000300800 */
[----:B------:R-:W-:-:S03]  /*930a0*/  IMAD.X R20, R20, 0x1, R5, P1 ;  /* 0x0000000114147824 */ /* 0x000fc600008e0605 */
[----:B------:R1:W-:Y:S04]  /*930b0*/  STL [R1+0x2508], R18 ;  /* 0x0025081201007387 */ /* 0x0003e80000100800 */
[----:B------:R1:W-:Y:S04]  /*930c0*/  LDGSTS.E [R6+0x1800], desc[UR54][R8.64], P0 ;  /* 0x0180000008067fae */ /* 0x0003e80008121876 */
[----:B------:R1:W-:Y:S01]  /*930d0*/  STL [R1+0x2504], R20 ;  /* 0x0025041401007387 */ /* 0x0003e20000100800 */
[----:B------:R-:W-:-:S03]  /*930e0*/  IADD3.X R12, R12, R5, RZ, P2, !PT ;  /* 0x000000050c0c7210 */ /* 0x000fc600017fe4ff */
[----:B------:R4:W-:Y:S01]  /*930f0*/  STL [R1+0x2548], R10 ;  /* 0x0025480a01007387 */ /* 0x0009e20000100800 */
[----:B-1----:R-:W-:-:S03]  /*93100*/  IMAD.MOV.U32 R8, RZ, RZ, R18 ;  /* 0x000000ffff087224 */ /* 0x002fc600078e0012 */
[----:B------:R-:W2:Y:S01]  /*93110*/  LDL.LU R18, [R1+0x2684] ;  /* 0x0026840001127983 */ /* 0x000ea20000300800 */
[----:B------:R-:W-:-:S03]  /*93120*/  IMAD.MOV.U32 R9, RZ, RZ, R20 ;  /* 0x000000ffff097224 */ /* 0x000fc600078e0014 */
[----:B------:R1:W-:Y:S04]  /*93130*/  STL [R1+0x2544], R12 ;  /* 0x0025440c01007387 */ /* 0x0003e80000100800 */
[----:B------:R-:W2:Y:S04]  /*93140*/  LDL.LU R20, [R1+0x26c4] ;  /* 0x0026c40001147983 */ /* 0x000ea80000300800 */
[----:B------:R1:W-:Y:S01]  /*93150*/  LDGSTS.E [R6+0x2000], desc[UR54][R8.64], P0 ;  /* 0x0200000008067fae */ /* 0x0003e20008121876 */
[-C--:B----4-:R-:W-:Y:S02]  /*93160*/  IADD3 R15, P1, R15, R252.reuse, RZ ;  /* 0x000000fc0f0f7210 */ /* 0x090fe40007f3e0ff */
[----:B------:R-:W-:Y:S01]  /*93170*/  IADD3 R11, P2, R11, R252, RZ ;  /* 0x000000fc0b0b7210 */ /* 0x000fe20007f5e0ff */
[----:B-1----:R-:W-:-:S02]  /*93180*/  IMAD.MOV.U32 R8, RZ, RZ, R10 ;  /* 0x000000ffff087224 */ /* 0x002fc400078e000a */
[----:B------:R-:W-:Y:S01]  /*93190*/  IMAD.MOV.U32 R9, RZ, RZ, R12 ;  /* 0x000000ffff097224 */ /* 0x000fe200078e000c */
[----:B------:R-:W4:Y:S04]  /*931a0*/  LDL.LU R10, [R1+0x2708] ;  /* 0x00270800010a7983 */ /* 0x000f280000300800 */
[----:B------:R-:W4:Y:S01]  /*931b0*/  LDL.LU R12, [R1+0x2748] ;  /* 0x00274800010c7983 */ /* 0x000f220000300800 */
[----:B------:R-:W-:-:S03]  /*931c0*/  IADD3.X R16, R16, R5, RZ, P1, !PT ;  /* 0x0000000510107210 */ /* 0x000fc60000ffe4ff */
[----:B------:R1:W-:Y:S04]  /*931d0*/  STL [R1+0x2588], R15 ;  /* 0x0025880f01007387 */ /* 0x0003e80000100800 */
[----:B------:R1:W-:Y:S04]  /*931e0*/  LDGSTS.E [R6+0x2800], desc[UR54][R8.64], P0 ;  /* 0x0280000008067fae */ /* 0x0003e80008121876 */
[----:B------:R1:W-:Y:S01]  /*931f0*/  STL [R1+0x2584], R16 ;  /* 0x0025841001007387 */ /* 0x0003e20000100800 */
[----:B------:R-:W-:-:S03]  /*93200*/  IMAD.X R13, R13, 0x1, R5, P2 ;  /* 0x000000010d0d7824 */ /* 0x000fc600010e0605 */
[----:B------:R1:W-:Y:S02]  /*93210*/  STL [R1+0x25c8], R11 ;  /* 0x0025c80b01007387 */ /* 0x0003e40000100800 */
[----:B-1----:R-:W-:Y:S02]  /*93220*/  IMAD.MOV.U32 R8, RZ, RZ, R15 ;  /* 0x000000ffff087224 */ /* 0x002fe400078e000f */
[----:B------:R-:W4:Y:S01]  /*93230*/  LDL.LU R15, [R1+0x2704] ;  /* 0x00270400010f7983 */ /* 0x000f220000300800 */
[----:B------:R-:W-:-:S03]  /*93240*/  IMAD.MOV.U32 R9, RZ, RZ, R16 ;  /* 0x000000ffff097224 */ /* 0x000fc600078e0010 */
[----:B------:R1:W-:Y:S04]  /*93250*/  STL [R1+0x25c4], R13 ;  /* 0x0025c40d01007387 */ /* 0x0003e80000100800 */
[----:B------:R-:W4:Y:S04]  /*93260*/  LDL.LU R16, [R1+0x2744] ;  /* 0x0027440001107983 */ /* 0x000f280000300800 */
[----:B------:R1:W-:Y:S02]  /*93270*/  LDGSTS.E [R6+0x3000], desc[UR54][R8.64], P0 ;  /* 0x0300000008067fae */ /* 0x0003e40008121876 */
[----:B-1----:R-:W-:Y:S01]  /*93280*/  IMAD.MOV.U32 R8, RZ, RZ, R11 ;  /* 0x000000ffff087224 */ /* 0x002fe200078e000b */
[----:B------:R-:W-:Y:S01]  /*93290*/  MOV R9, R13 ;  /* 0x0000000d00097202 */ /* 0x000fe20000000f00 */
[----:B------:R-:W4:Y:S04]  /*932a0*/  LDL.LU R11, [R1+0x2788] ;  /* 0x00278800010b7983 */ /* 0x000f280000300800 */
[----:B------:R-:W4:Y:S04]  /*932b0*/  LDL.LU R13, [R1+0x27c8] ;  /* 0x0027c800010d7983 */ /* 0x000f280000300800 */
[----:B------:R1:W-:Y:S01]  /*932c0*/  LDGSTS.E [R6+0x3800], desc[UR54][R8.64], P0 ;  /* 0x0380000008067fae */ /* 0x0003e20008121876 */
[----:B---3--:R-:W-:-:S02]  /*932d0*/  IADD3 R17, P1, R17, R252, RZ ;  /* 0x000000fc11117210 */ /* 0x008fc40007f3e0ff */
[----:B--2---:R-:W-:-:S03]  /*932e0*/  IADD3 R21, P2, R21, R252, RZ ;  /* 0x000000fc15157210 */ /* 0x004fc60007f5e0ff */
[----:B------:R-:W-:Y:S01]  /*932f0*/  STL [R1+0x2608], R17 ;  /* 0x0026081101007387 */ /* 0x000fe20000100800 */
[--C-:B------:R-:W-:Y:S02]  /*93300*/  IMAD.X R19, R19, 0x1, R5.reuse, P1 ;  /* 0x0000000113137824 */ /* 0x100fe400008e0605 */
[----:B------:R-:W-:Y:S02]  /*93310*/  IMAD.X R22, R22, 0x1, R5, P2 ;  /* 0x0000000116167824 */ /* 0x000fe400010e0605 */
[----:B-1----:R-:W-:Y:S01]  /*93320*/  IMAD.MOV.U32 R9, RZ, RZ, R19 ;  /* 0x000000ffff097224 */ /* 0x002fe200078e0013 */
[----:B------:R1:W-:Y:S04]  /*93330*/  STL [R1+0x2604], R19 ;  /* 0x0026041301007387 */ /* 0x0003e80000100800 */
[----:B------:R-:W-:Y:S01]  /*93340*/  STL [R1+0x2648], R21 ;  /* 0x0026481501007387 */ /* 0x000fe20000100800 */
[----:B------:R-:W-:Y:S01]  /*93350*/  IMAD.MOV.U32 R8, RZ, RZ, R17 ;  /* 0x000000ffff087224 */ /* 0x000fe200078e0011 */
[----:B------:R-:W-:-:S02]  /*93360*/  IADD3 R7, P1, R7, R252, RZ ;  /* 0x000000fc07077210 */ /* 0x000fc40007f3e0ff */
[----:B------:R-:W-:Y:S02]  /*93370*/  IADD3 R14, P2, R14, R252, RZ ;  /* 0x000000fc0e0e7210 */ /* 0x000fe40007f5e0ff */
[----:B------:R2:W-:Y:S04]  /*93380*/  LDGSTS.E [R6+0x4000], desc[UR54][R8.64], P0 ;  /* 0x0400000008067fae */ /* 0x0005e80008121876 */
[----:B-1----:R-:W3:Y:S04]  /*93390*/  LDL.LU R19, [R1+0x2784] ;  /* 0x0027840001137983 */ /* 0x002ee80000300800 */
[----:B------:R-:W-:Y:S04]  /*933a0*/  STL [R1+0x2644], R22 ;  /* 0x0026441601007387 */ /* 0x000fe80000100800 */
[----:B------:R-:W3:Y:S04]  /*933b0*/  LDL.LU R17, [R1+0x27c4] ;  /* 0x0027c40001117983 */ /* 0x000ee80000300800 */
[----:B------:R-:W-:Y:S01]  /*933c0*/  STL [R1+0x2688], R7 ;  /* 0x0026880701007387 */ /* 0x000fe20000100800 */
[----:B------:R-:W-:Y:S01]  /*933d0*/  IMAD.X R18, R18, 0x1, R5, P1 ;  /* 0x0000000112127824 */ /* 0x000fe200008e0605 */
[----:B--2---:R-:W-:Y:S01]  /*933e0*/  MOV R8, R21 ;  /* 0x0000001500087202 */ /* 0x004fe20000000f00 */
[----:B------:R-:W-:-:S02]  /*933f0*/  IMAD.MOV.U32 R9, RZ, RZ, R22 ;  /* 0x000000ffff097224 */ /* 0x000fc400078e0016 */
[----:B------:R-:W-:Y:S01]  /*93400*/  IMAD.X R20, R20, 0x1, R5, P2 ;  /* 0x0000000114147824 */ /* 0x000fe200010e0605 */
[----:B------:R1:W-:Y:S04]  /*93410*/  STL [R1+0x2684], R18 ;  /* 0x0026841201007387 */ /* 0x0003e80000100800 */
[----:B------:R2:W-:Y:S04]  /*93420*/  LDGSTS.E [R6+0x4800], desc[UR54][R8.64], P0 ;  /* 0x0480000008067fae */ /* 0x0005e80008121876 */
[----:B------:R-:W-:Y:S01]  /*93430*/  STL [R1+0x26c8], R14 ;  /* 0x0026c80e01007387 */ /* 0x000fe20000100800 */
[----:B--2---:R-:W-:Y:S01]  /*93440*/  IMAD.MOV.U32 R8, RZ, RZ, R7 ;  /* 0x000000ffff087224 */ /* 0x004fe200078e0007 */
[----:B------:R-:W-:-:S02]  /*93450*/  MOV R9, R18 ;  /* 0x0000001200097202 */ /* 0x000fc40000000f00 */
[----:B-1----:R-:W2:Y:S04]  /*93460*/  LDL.LU R18, [R1+0x2808] ;  /* 0x0028080001127983 */ /* 0x002ea80000300800 */
[----:B------:R1:W-:Y:S04]  /*93470*/  STL [R1+0x26c4], R20 ;  /* 0x0026c41401007387 */ /* 0x0003e80000100800 */
[----:B------:R1:W-:Y:S04]  /*93480*/  LDGSTS.E [R6+0x5000], desc[UR54][R8.64], P0 ;  /* 0x0500000008067fae */ /* 0x0003e80008121876 */
[----:B------:R-:W2:Y:S01]  /*93490*/  LDL.LU R7, [R1+0x2848] ;  /* 0x0028480001077983 */ /* 0x000ea20000300800 */
[----:B----4-:R-:W-:Y:S01]  /*934a0*/  IADD3 R10, P1, R10, R252, RZ ;  /* 0x000000fc0a0a7210 */ /* 0x010fe20007f3e0ff */
[----:B-1----:R-:W-:-:S02]  /*934b0*/  IMAD.MOV.U32 R9, RZ, RZ, R20 ;  /* 0x000000ffff097224 */ /* 0x002fc400078e0014 */
[----:B------:R-:W4:Y:S01]  /*934c0*/  LDL.LU R20, [R1+0x2804] ;  /* 0x0028040001147983 */ /* 0x000f220000300800 */
[----:B------:R-:W-:-:S03]  /*934d0*/  IMAD.MOV.U32 R8, RZ, RZ, R14 ;  /* 0x000000ffff087224 */ /* 0x000fc600078e000e */
[----:B------:R-:W4:Y:S01]  /*934e0*/  LDL.LU R14, [R1+0x2844] ;  /* 0x00284400010e7983 */ /* 0x000f220000300800 */
[----:B------:R-:W-:Y:S01]  /*934f0*/  IADD3 R12, P2, R12, R252, RZ ;  /* 0x000000fc0c0c7210 */ /* 0x000fe20007f5e0ff */
[--C-:B------:R-:W-:Y:S02]  /*93500*/  IMAD.X R15, R15, 0x1, R5.reuse, P1 ;  /* 0x000000010f0f7824 */ /* 0x100fe400008e0605 */
[----:B------:R-:W-:Y:S04]  /*93510*/  STL [R1+0x2708], R10 ;  /* 0x0027080a01007387 */ /* 0x000fe80000100800 */
[----:B------:R1:W-:Y:S04]  /*93520*/  LDGSTS.E [R6+0x5800], desc[UR54][R8.64], P0 ;  /* 0x0580000008067fae */ /* 0x0003e80008121876 */
[----:B------:R1:W-:Y:S01]  /*93530*/  STL [R1+0x2704], R15 ;  /* 0x0027040f01007387 */ /* 0x0003e20000100800 */
[----:B------:R-:W-:-:S03]  /*93540*/  IMAD.X R16, R16, 0x1, R5, P2 ;  /* 0x0000000110107824 */ /* 0x000fc600010e0605 */
[----:B------:R-:W-:Y:S01]  /*93550*/  STL [R1+0x2748], R12 ;  /* 0x0027480c01007387 */ /* 0x000fe20000100800 */
[----:B-1----:R-:W-:Y:S01]  /*93560*/  MOV R8, R10 ;  /* 0x0000000a00087202 */ /* 0x002fe20000000f00 */
[----:B------:R-:W-:Y:S02]  /*93570*/  IMAD.MOV.U32 R9, RZ, RZ, R15 ;  /* 0x000000ffff097224 */ /* 0x000fe400078e000f */
[----:B------:R-:W4:Y:S04]  /*93580*/  LDL.LU R15, [R1+0x2888] ;  /* 0x00288800010f7983 */ /* 0x000f280000300800 */
[----:B------:R1:W-:Y:S04]  /*93590*/  STL [R1+0x2744], R16 ;  /* 0x0027441001007387 */ /* 0x0003e80000100800 */
[----:B------:R1:W-:Y:S04]  /*935a0*/  LDGSTS.E [R6+0x6000], desc[UR54][R8.64], P0 ;  /* 0x0600000008067fae */ /* 0x0003e80008121876 */
[----:B------:R-:W4:Y:S01]  /*935b0*/  LDL.LU R10, [R1+0x28c8] ;  /* 0x0028c800010a7983 */ /* 0x000f220000300800 */
[----:B-1----:R-:W-:-:S03]  /*935c0*/  IMAD.MOV.U32 R9, RZ, RZ, R16 ;  /* 0x000000ffff097224 */ /* 0x002fc600078e0010 */
[----:B------:R-:W4:Y:S01]  /*935d0*/  LDL.LU R16, [R1+0x2884] ;  /* 0x0028840001107983 */ /* 0x000f220000300800 */
[----:B------:R-:W-:-:S03]  /*935e0*/  IMAD.MOV.U32 R8, RZ, RZ, R12 ;  /* 0x000000ffff087224 */ /* 0x000fc600078e000c */
[----:B------:R-:W4:Y:S01]  /*935f0*/  LDL.LU R12, [R1+0x28c4] ;  /* 0x0028c400010c7983 */ /* 0x000f220000300800 */
[-C--:B------:R-:W-:Y:S02]  /*93600*/  IADD3 R11, P1, R11, R252.reuse, RZ ;  /* 0x000000fc0b0b7210 */ /* 0x080fe40007f3e0ff */
[----:B------:R-:W-:Y:S01]  /*93610*/  IADD3 R13, P2, R13, R252, RZ ;  /* 0x000000fc0d0d7210 */ /* 0x000fe20007f5e0ff */
[----:B------:R1:W-:Y:S04]  /*93620*/  LDGSTS.E [R6+0x6800], desc[UR54][R8.64], P0 ;  /* 0x0680000008067fae */ /* 0x0003e80008121876 */
[----:B------:R3:W-:Y:S01]  /*93630*/  STL [R1+0x2788], R11 ;  /* 0x0027880b01007387 */ /* 0x0007e20000100800 */
[----:B-1----:R-:W-:Y:S02]  /*93640*/  IMAD.MOV.U32 R8, RZ, RZ, R11 ;  /* 0x000000ffff087224 */ /* 0x002fe400078e000b */
[----:B---3--:R-:W-:Y:S01]  /*93650*/  IMAD.X R19, R19, 0x1, R5, P1 ;  /* 0x0000000113137824 */ /* 0x008fe200008e0605 */
[----:B------:R-:W-:-:S03]  /*93660*/  IADD3.X R17, R17, R5, RZ, P2, !PT ;  /* 0x0000000511117210 */ /* 0x000fc600017fe4ff */
[----:B------:R-:W-:Y:S01]  /*93670*/  IMAD.MOV.U32 R9, RZ, RZ, R19 ;  /* 0x000000ffff097224 */ /* 0x000fe200078e0013 */
[----:B------:R-:W-:Y:S04]  /*93680*/  STL [R1+0x2784], R19 ;  /* 0x0027841301007387 */ /* 0x000fe80000100800 */
[----:B------:R1:W-:Y:S04]  /*93690*/  STL [R1+0x27c8], R13 ;  /* 0x0027c80d01007387 */ /* 0x0003e80000100800 */
[----:B------:R-:W3:Y:S04]  /*936a0*/  LDL.LU R11, [R1+0x2908] ;  /* 0x00290800010b7983 */ /* 0x000ee80000300800 */
[----:B------:R1:W-:Y:S04]  /*936b0*/  STL [R1+0x27c4], R17 ;  /* 0x0027c41101007387 */ /* 0x0003e80000100800 */
[----:B------:R1:W-:Y:S04]  /*936c0*/  LDGSTS.E [R6+0x7000], desc[UR54][R8.64], P0 ;  /* 0x0700000008067fae */ /* 0x0003e80008121876 */
[----:B------:R-:W3:Y:S01]  /*936d0*/  LDL.LU R21, [R1+0x2948] ;  /* 0x0029480001157983 */ /* 0x000ee20000300800 */
[----:B-1----:R-:W-:-:S03]  /*936e0*/  IMAD.MOV.U32 R8, RZ, RZ, R13 ;  /* 0x000000ffff087224 */ /* 0x002fc600078e000d */
[----:B------:R-:W3:Y:S04]  /*936f0*/  LDL.LU R13, [R1+0x2904] ;  /* 0x00290400010d7983 */ /* 0x000ee80000300800 */
[----:B------:R-:W3:Y:S01]  /*93700*/  LDL.LU R22, [R1+0x2944] ;  /* 0x0029440001167983 */ /* 0x000ee20000300800 */
[----:B------:R-:W-:-:S03]  /*93710*/  IMAD.MOV.U32 R9, RZ, RZ, R17 ;  /* 0x000000ffff097224 */ /* 0x000fc600078e0011 */
[----:B------:R-:W3:Y:S04]  /*93720*/  LDL.LU R19, [R1+0x2988] ;  /* 0x0029880001137983 */ /* 0x000ee80000300800 */
[----:B------:R-:W3:Y:S04]  /*93730*/  LDL.LU R17, [R1+0x29c8] ;  /* 0x0029c80001117983 */ /* 0x000ee80000300800 */
[----:B------:R1:W-:Y:S01]  /*93740*/  LDGSTS.E [R6+0x7800], desc[UR54][R8.64], P0 ;  /* 0x0780000008067fae */ /* 0x0003e20008121876 */
[-C--:B--2---:R-:W-:Y:S02]  /*93750*/  IADD3 R18, P1, R18, R252.reuse, RZ ;  /* 0x000000fc12127210 */ /* 0x084fe40007f3e0ff */
[----:B------:R-:W-:-:S03]  /*93760*/  IADD3 R7, P2, R7, R252, RZ ;  /* 0x000000fc07077210 */ /* 0x000fc60007f5e0ff */
[----:B------:R-:W-:Y:S01]  /*93770*/  STL [R1+0x2808], R18 ;  /* 0x0028081201007387 */ /* 0x000fe20000100800 */
[----:B----4-:R-:W-:Y:S01]  /*93780*/  IADD3.X R20, R20, R5, RZ, P1, !PT ;  /* 0x0000000514147210 */ /* 0x010fe20000ffe4ff */
[----:B------:R-:W-:-:S04]  /*93790*/  IMAD.X R14, R14, 0x1, R5, P2 ;  /* 0x000000010e0e7824 */ /* 0x000fc800010e0605 */
[----:B------:R2:W-:Y:S01]  /*937a0*/  STL [R1+0x2804], R20 ;  /* 0x0028041401007387 */ /* 0x0005e20000100800 */
[----:B-1----:R-:W-:-:S03]  /*937b0*/  IMAD.MOV.U32 R9, RZ, RZ, R20 ;  /* 0x000000ffff097224 */ /* 0x002fc600078e0014 */
[----:B------:R1:W-:Y:S01]  /*937c0*/  STL [R1+0x2848], R7 ;  /* 0x0028480701007387 */ /* 0x0003e20000100800 */
[----:B------:R-:W-:-:S05]  /*937d0*/  IMAD.MOV.U32 R8, RZ, RZ, R18 ;  /* 0x000000ffff087224 */ /* 0x000fca00078e0012 */
[----:B------:R4:W-:Y:S04]  /*937e0*/  LDGSTS.E [R6+0x8000], desc[UR54][R8.64], P0 ;  /* 0x0800000008067fae */ /* 0x0009e80008121876 */
[----:B--2---:R-:W2:Y:S04]  /*937f0*/  LDL.LU R20, [R1+0x2984] ;  /* 0x0029840001147983 */ /* 0x004ea80000300800 */
[----:B------:R1:W-:Y:S04]  /*93800*/  STL [R1+0x2844], R14 ;  /* 0x0028440e01007387 */ /* 0x0003e80000100800 */
[----:B------:R-:W2:Y:S01]  /*93810*/  LDL.LU R18, [R1+0x29c4] ;  /* 0x0029c40001127983 */ /* 0x000ea20000300800 */
[----:B------:R-:W-:-:S02]  /*93820*/  IADD3 R15, P1, R15, R252, RZ ;  /* 0x000000fc0f0f7210 */ /* 0x000fc40007f3e0ff */
[----:B------:R-:W-:Y:S01]  /*93830*/  IADD3 R10, P2, R10, R252, RZ ;  /* 0x000000fc0a0a7210 */ /* 0x000fe20007f5e0ff */
[----:B----4-:R-:W-:Y:S01]  /*93840*/  IMAD.MOV.U32 R8, RZ, RZ, R7 ;  /* 0x000000ffff087224 */ /* 0x010fe200078e0007 */
[----:B------:R-:W-:Y:S01]  /*93850*/  MOV R9, R14 ;  /* 0x0000000e00097202 */ /* 0x000fe20000000f00 */
[----:B-1----:R-:W4:Y:S04]  /*93860*/  LDL.LU R7, [R1+0x2a08] ;  /* 0x002a080001077983 */ /* 0x002f280000300800 */
[----:B------:R-:W4:Y:S04]  /*93870*/  LDL.LU R14, [R1+0x2a48] ;  /* 0x002a4800010e7983 */ /* 0x000f280000300800 */
[----:B------:R-:W-:Y:S04]  /*93880*/  STL [R1+0x2888], R15 ;  /* 0x0028880f01007387 */ /* 0x000fe80000100800 */
[----:B------:R1:W-:Y:S01]  /*93890*/  LDGSTS.E [R6+0x8800], desc[UR54][R8.64], P0 ;  /* 0x0880000008067fae */ /* 0x0003e20008121876 */
[----:B------:R-:W-:-:S02]  /*938a0*/  IMAD.X R16, R16, 0x1, R5, P1 ;  /* 0x0000000110107824 */ /* 0x000fc400008e0605 */
[----:B------:R-:W-:-:S03]  /*938b0*/  IMAD.X R12, R12, 0x1, R5, P2 ;  /* 0x000000010c0c7824 */ /* 0x000fc600010e0605 */
[----:B------:R1:W-:Y:S02]  /*938c0*/  STL [R1+0x2884], R16 ;  /* 0x0028841001007387 */ /* 0x0003e40000100800 */
[----:B-1----:R-:W-:Y:S02]  /*938d0*/  IMAD.MOV.U32 R9, RZ, RZ, R16 ;  /* 0x000000ffff097224 */ /* 0x002fe400078e0010 */
[----:B------:R1:W-:Y:S01]  /*938e0*/  STL [R1+0x28c8], R10 ;  /* 0x0028c80a01007387 */ /* 0x0003e20000100800 */
[----:B------:R-:W-:-:S05]  /*938f0*/  IMAD.MOV.U32 R8, RZ, RZ, R15 ;  /* 0x000000ffff087224 */ /* 0x000fca00078e000f */
[----:B------:R1:W-:Y:S04]  /*93900*/  LDGSTS.E [R6+0x9000], desc[UR54][R8.64], P0 ;  /* 0x0900000008067fae */ /* 0x0003e80008121876 */
[----:B------:R-:W4:Y:S04]  /*93910*/  LDL.LU R16, [R1+0x2a04] ;  /* 0x002a040001107983 */ /* 0x000f280000300800 */
[----:B------:R1:W-:Y:S04]  /*93920*/  STL [R1+0x28c4], R12 ;  /* 0x0028c40c01007387 */ /* 0x0003e80000100800 */
[----:B------:R-:W4:Y:S01]  /*93930*/  LDL.LU R15, [R1+0x2a44] ;  /* 0x002a4400010f7983 */ /* 0x000f220000300800 */
[----:B-1----:R-:W-:Y:S01]  /*93940*/  MOV R8, R10 ;  /* 0x0000000a00087202 */ /* 0x002fe20000000f00 */
[----:B------:R-:W-:-:S02]  /*93950*/  IMAD.MOV.U32 R9, RZ, RZ, R12 ;  /* 0x000000ffff097224 */ /* 0x000fc400078e000c */
[----:B------:R-:W4:Y:S04]  /*93960*/  LDL.LU R10, [R1+0x2a88] ;  /* 0x002a8800010a7983 */ /* 0x000f280000300800 */
[----:B------:R-:W4:Y:S04]  /*93970*/  LDL.LU R12, [R1+0x2ac8] ;  /* 0x002ac800010c7983 */ /* 0x000f280000300800 */
[----:B------:R1:W-:Y:S01]  /*93980*/  LDGSTS.E [R6+0x9800], desc[UR54][R8.64], P0 ;  /* 0x0980000008067fae */ /* 0x0003e20008121876 */
[-C--:B---3--:R-:W-:Y:S02]  /*93990*/  IADD3 R11, P1, R11, R252.reuse, RZ ;  /* 0x000000fc0b0b7210 */ /* 0x088fe40007f3e0ff */
[----:B------:R-:W-:-:S03]  /*939a0*/  IADD3 R21, P2, R21, R252, RZ ;  /* 0x000000fc15157210 */ /* 0x000fc60007f5e0ff */
[----:B------:R3:W-:Y:S01]  /*939b0*/  STL [R1+0x2908], R11 ;  /* 0x0029080b01007387 */ /* 0x0007e20000100800 */
[----:B-1----:R-:W-:Y:S02]  /*939c0*/  IMAD.MOV.U32 R8, RZ, RZ, R11 ;  /* 0x000000ffff087224 */ /* 0x002fe400078e000b */
[--C-:B------:R-:W-:Y:S02]  /*939d0*/  IMAD.X R13, R13, 0x1, R5.reuse, P1 ;  /* 0x000000010d0d7824 */ /* 0x100fe400008e0605 */
[----:B------:R-:W-:-:S03]  /*939e0*/  IMAD.X R22, R22, 0x1, R5, P2 ;  /* 0x0000000116167824 */ /* 0x000fc600010e0605 */
[----:B------:R1:W-:Y:S04]  /*939f0*/  STL [R1+0x2904], R13 ;  /* 0x0029040d01007387 */ /* 0x0003e80000100800 */
[----:B------:R-:W-:Y:S04]  /*93a00*/  STL [R1+0x2948], R21 ;  /* 0x0029481501007387 */ /* 0x000fe80000100800 */
[----:B---3--:R-:W3:Y:S01]  /*93a10*/  LDL.LU R11, [R1+0x2a84] ;  /* 0x002a8400010b7983 */ /* 0x008ee20000300800 */
[----:B------:R-:W-:-:S03]  /*93a20*/  MOV R9, R13 ;  /* 0x0000000d00097202 */ /* 0x000fc60000000f00 */
[----:B------:R-:W-:Y:S01]  /*93a30*/  STL [R1+0x2944], R22 ;  /* 0x0029441601007387 */ /* 0x000fe20000100800 */
[-C--:B------:R-:W-:Y:S02]  /*93a40*/  IADD3 R19, P1, R19, R252.reuse, RZ ;  /* 0x000000fc13137210 */ /* 0x080fe40007f3e0ff */
[----:B------:R-:W-:Y:S01]  /*93a50*/  IADD3 R17, P2, R17, R252, RZ ;  /* 0x000000fc11117210 */ /* 0x000fe20007f5e0ff */
[----:B------:R1:W-:Y:S04]  /*93a60*/  LDGSTS.E [R6+0xa000], desc[UR54][R8.64], P0 ;  /* 0x0a00000008067fae */ /* 0x0003e80008121876 */
[----:B-1----:R-:W3:Y:S04]  /*93a70*/  LDL.LU R13, [R1+0x2ac4] ;  /* 0x002ac400010d7983 */ /* 0x002ee80000300800 */
[----:B------:R-:W-:Y:S01]  /*93a80*/  STL [R1+0x2988], R19 ;  /* 0x0029881301007387 */ /* 0x000fe20000100800 */
[----:B------:R-:W-:-:S02]  /*93a90*/  IMAD.MOV.U32 R8, RZ, RZ, R21 ;  /* 0x000000ffff087224 */ /* 0x000fc400078e0015 */
[----:B------:R-:W-:-:S05]  /*93aa0*/  IMAD.MOV.U32 R9, RZ, RZ, R22 ;  /* 0x000000ffff097224 */ /* 0x000fca00078e0016 */
[----:B------:R1:W-:Y:S01]  /*93ab0*/  LDGSTS.E [R6+0xa800], desc[UR54][R8.64], P0 ;  /* 0x0a80000008067fae */ /* 0x0003e20008121876 */
[--C-:B--2---:R-:W-:Y:S02]  /*93ac0*/  IMAD.X R20, R20, 0x1, R5.reuse, P1 ;  /* 0x0000000114147824 */ /* 0x104fe400008e0605 */
[----:B------:R-:W-:-:S03]  /*93ad0*/  IMAD.X R18, R18, 0x1, R5, P2 ;  /* 0x0000000112127824 */ /* 0x000fc600010e0605 */
[----:B------:R2:W-:Y:S01]  /*93ae0*/  STL [R1+0x2984], R20 ;  /* 0x0029841401007387 */ /* 0x0005e20000100800 */
[----:B-1----:R-:W-:-:S03]  /*93af0*/  IMAD.MOV.U32 R9, RZ, RZ, R20 ;  /* 0x000000ffff097224 */ /* 0x002fc600078e0014 */
[----:B------:R-:W-:Y:S04]  /*93b00*/  STL [R1+0x29c8], R17 ;  /* 0x0029c81101007387 */ /* 0x000fe80000100800 */
[----:B--2---:R-:W2:Y:S04]  /*93b10*/  LDL.LU R20, [R1+0x2b08] ;  /* 0x002b080001147983 */ /* 0x004ea80000300800 */
[----:B------:R-:W-:Y:S04]  /*93b20*/  STL [R1+0x29c4], R18 ;  /* 0x0029c41201007387 */ /* 0x000fe80000100800 */
[----:B------:R-:W2:Y:S04]  /*93b30*/  LDL.LU R22, [R1+0x2b48] ;  /* 0x002b480001167983 */ /* 0x000ea80000300800 */
[----:B------:R-:W2:Y:S01]  /*93b40*/  LDL.LU R21, [R1+0x2b04] ;  /* 0x002b040001157983 */ /* 0x000ea20000300800 */
[----:B----4-:R-:W-:-:S03]  /*93b50*/  IADD3 R7, P1, R7, R252, RZ ;  /* 0x000000fc07077210 */ /* 0x010fc60007f3e0ff */
[----:B------:R-:W4:Y:S01]  /*93b60*/  LDL.LU R23, [R1+0x2b44] ;  /* 0x002b440001177983 */ /* 0x000f220000300800 */
[----:B------:R-:W-:Y:S02]  /*93b70*/  MOV R8, R19 ;  /* 0x0000001300087202 */ /* 0x000fe40000000f00 */
[----:B------:R-:W-:Y:S01]  /*93b80*/  IADD3 R14, P2, R14, R252, RZ ;  /* 0x000000fc0e0e7210 */ /* 0x000fe20007f5e0ff */
[----:B------:R1:W-:Y:S04]  /*93b90*/  STL [R1+0x2a08], R7 ;  /* 0x002a080701007387 */ /* 0x0003e80000100800 */
[----:B------:R1:W-:Y:S01]  /*93ba0*/  LDGSTS.E [R6+0xb000], desc[UR54][R8.64], P0 ;  /* 0x0b00000008067fae */ /* 0x0003e20008121876 */
[----:B------:R-:W-:Y:S02]  /*93bb0*/  IMAD.X R16, R16, 0x1, R5, P1 ;  /* 0x0000000110107824 */ /* 0x000fe400008e0605 */
[----:B-1----:R-:W-:-:S02]  /*93bc0*/  IMAD.MOV.U32 R8, RZ, RZ, R17 ;  /* 0x000000ffff087224 */ /* 0x002fc400078e0011 */
[----:B------:R-:W-:Y:S01]  /*93bd0*/  IMAD.MOV.U32 R9, RZ, RZ, R18 ;  /* 0x000000ffff097224 */ /* 0x000fe200078e0012 */
[----:B------:R-:W-:Y:S01]  /*93be0*/  IADD3.X R15, R15, R5, RZ, P2, !PT ;  /* 0x000000050f0f7210 */ /* 0x000fe200017fe4ff */
[----:B------:R-:W-:Y:S04]  /*93bf0*/  STL [R1+0x2a04], R16 ;  /* 0x002a041001007387 */ /* 0x000fe80000100800 */
[----:B------:R-:W-:Y:S04]  /*93c00*/  STL [R1+0x2a48], R14 ;  /* 0x002a480e01007387 */ /* 0x000fe80000100800 */
[----:B------:R-:W4:Y:S04]  /*93c10*/  LDL.LU R28, [R1+0x2b88] ;  /* 0x002b8800011c7983 */ /* 0x000f280000300800 */
[----:B------:R1:W-:Y:S04]  /*93c20*/  LDGSTS.E [R6+0xb800], desc[UR54][R8.64], P0 ;  /* 0x0b80000008067fae */ /* 0x0003e80008121876 */
[----:B------:R-:W-:Y:S01]  /*93c30*/  STL [R1+0x2a44], R15 ;  /* 0x002a440f01007387 */ /* 0x000fe20000100800 */
[----:B-1----:R-:W-:-:S03]  /*93c40*/  IMAD.MOV.U32 R8, RZ, RZ, R7 ;  /* 0x000000ffff087224 */ /* 0x002fc600078e0007 */
[----:B------:R-:W4:Y:S04]  /*93c50*/  LDL.LU R7, [R1+0x2bc8] ;  /* 0x002bc80001077983 */ /* 0x000f280000300800 */
[----:B------:R-:W4:Y:S04]  /*93c60*/  LDL.LU R29, [R1+0x2b84] ;  /* 0x002b8400011d7983 */ /* 0x000f280000300800 */
[----:B------:R-:W4:Y:S01]  /*93c70*/  LDL.LU R30, [R1+0x2bc4] ;  /* 0x002bc400011e7983 */ /* 0x000f220000300800 */
[----:B------:R-:W-:Y:S01]  /*93c80*/  IMAD.MOV.U32 R9, RZ, RZ, R16 ;  /* 0x000000ffff097224 */ /* 0x000fe200078e0010 */
[----:B------:R-:W-:-:S02]  /*93c90*/  IADD3 R10, P1, R10, R252, RZ ;  /* 0x000000fc0a0a7210 */ /* 0x000fc40007f3e0ff */
[----:B------:R-:W-:Y:S02]  /*93ca0*/  IADD3 R12, P2, R12, R252, RZ ;  /* 0x000000fc0c0c7210 */ /* 0x000fe40007f5e0ff */
[----:B------:R1:W-:Y:S04]  /*93cb0*/  LDGSTS.E [R6+0xc000], desc[UR54][R8.64], P0 ;  /* 0x0c00000008067fae */ /* 0x0003e80008121876 */
[----:B------:R-:W-:Y:S01]  /*93cc0*/  STL [R1+0x2a88], R10 ;  /* 0x002a880a01007387 */ /* 0x000fe20000100800 */
[----:B-1----:R-:W-:Y:S02]  /*93cd0*/  IMAD.MOV.U32 R8, RZ, RZ, R14 ;  /* 0x000000ffff087224 */ /* 0x002fe400078e000e */
[----:B------:R-:W-:-:S05]  /*93ce0*/  IMAD.MOV.U32 R9, RZ, RZ, R15 ;  /* 0x000000ffff097224 */ /* 0x000fca00078e000f */
[----:B------:R1:W-:Y:S02]  /*93cf0*/  LDGSTS.E [R6+0xc800], desc[UR54][R8.64], P0 ;  /* 0x0c80000008067fae */ /* 0x0003e40008121876 */
[----:B-1----:R-:W-:Y:S01]  /*93d00*/  IMAD.MOV.U32 R8, RZ, RZ, R10 ;  /* 0x000000ffff087224 */ /* 0x002fe200078e000a */
[----:B---3--:R-:W-:-:S05]  /*93d10*/  IADD3.X R11, R11, R5, RZ, P1, !PT ;  /* 0x000000050b0b7210 */ /* 0x008fca0000ffe4ff */
[----:B------:R1:W-:Y:S01]  /*93d20*/  STL [R1+0x2a84], R11 ;  /* 0x002a840b01007387 */ /* 0x0003e20000100800 */
[----:B------:R-:W-:-:S03]  /*93d30*/  IMAD.MOV.U32 R9, RZ, RZ, R11 ;  /* 0x000000ffff097224 */ /* 0x000fc600078e000b */
[----:B------:R-:W-:Y:S01]  /*93d40*/  STL [R1+0x2ac8], R12 ;  /* 0x002ac80c01007387 */ /* 0x000fe20000100800 */
[----:B------:R-:W-:-:S03]  /*93d50*/  IMAD.X R13, R13, 0x1, R5, P2 ;  /* 0x000000010d0d7824 */ /* 0x000fc600010e0605 */
[----:B------:R3:W-:Y:S04]  /*93d60*/  LDGSTS.E [R6+0xd000], desc[UR54][R8.64], P0 ;  /* 0x0d00000008067fae */ /* 0x0007e80008121876 */
[----:B-1----:R-:W4:Y:S04]  /*93d70*/  LDL.LU.64 R10, [R1+0x1ff8] ;  /* 0x001ff800010a7983 */ /* 0x002f280000300a00 */
[----:B------:R1:W-:Y:S01]  /*93d80*/  STL [R1+0x2ac4], R13 ;  /* 0x002ac40d01007387 */ /* 0x0003e20000100800 */
[----:B---3--:R-:W-:Y:S01]  /*93d90*/  IMAD.MOV.U32 R8, RZ, RZ, R12 ;  /* 0x000000ffff087224 */ /* 0x008fe200078e000c */
[----:B------:R-:W-:-:S02]  /*93da0*/  MOV R9, R13 ;  /* 0x0000000d00097202 */ /* 0x000fc40000000f00 */
[----:B-1----:R-:W3:Y:S04]  /*93db0*/  LDL.LU.64 R12, [R1+0x1fb8] ;  /* 0x001fb800010c7983 */ /* 0x002ee80000300a00 */
[----:B------:R-:W3:Y:S04]  /*93dc0*/  LDL.LU.64 R14, [R1+0x1f78] ;  /* 0x001f7800010e7983 */ /* 0x000ee80000300a00 */
[----:B------:R-:W3:Y:S04]  /*93dd0*/  LDL.LU.64 R16, [R1+0x1cc8] ;  /* 0x001cc80001107983 */ /* 0x000ee80000300a00 */
[----:B------:R-:W3:Y:S04]  /*93de0*/  LDL.LU.64 R18, [R1+0x1f38] ;  /* 0x001f380001127983 */ /* 0x000ee80000300a00 */
[----:B------:R1:W-:Y:S01]  /*93df0*/  LDGSTS.E [R6+0xd800], desc[UR54][R8.64], P0 ;  /* 0x0d80000008067fae */ /* 0x0003e20008121876 */
[----:B--2---:R-:W-:-:S02]  /*93e00*/  IADD3 R20, P1, R20, R252, RZ ;  /* 0x000000fc14147210 */ /* 0x004fc40007f3e0ff */
[----:B------:R-:W-:-:S03]  /*93e10*/  IADD3 R22, P2, R22, R252, RZ ;  /* 0x000000fc16167210 */ /* 0x000fc60007f5e0ff */
[--C-:B------:R-:W-:Y:S01]  /*93e20*/  IMAD.X R21, R21, 0x1, R5.reuse, P1 ;  /* 0x0000000115157824 */ /* 0x100fe200008e0605 */
[----:B------:R-:W-:Y:S01]  /*93e30*/  STL [R1+0x2b08], R20 ;  /* 0x002b081401007387 */ /* 0x000fe20000100800 */
[----:B-1----:R-:W-:Y:S02]  /*93e40*/  IMAD.MOV.U32 R8, RZ, RZ, R20 ;  /* 0x000000ffff087224 */ /* 0x002fe400078e0014 */
[----:B----4-:R-:W-:Y:S02]  /*93e50*/  IMAD.X R23, R23, 0x1, R5, P2 ;  /* 0x0000000117177824 */ /* 0x010fe400010e0605 */
[----:B------:R-:W-:Y:S01]  /*93e60*/  IMAD.MOV.U32 R9, RZ, RZ, R21 ;  /* 0x000000ffff097224 */ /* 0x000fe200078e0015 */
[----:B------:R1:W-:Y:S04]  /*93e70*/  STL [R1+0x2b04], R21 ;  /* 0x002b041501007387 */ /* 0x0003e80000100800 */
[----:B------:R-:W-:Y:S04]  /*93e80*/  STL [R1+0x2b48], R22 ;  /* 0x002b481601007387 */ /* 0x000fe80000100800 */
[----:B------:R2:W-:Y:S04]  /*93e90*/  LDGSTS.E [R6+0xe000], desc[UR54][R8.64], P0 ;  /* 0x0e00000008067fae */ /* 0x0005e80008121876 */
[----:B-1----:R-:W4:Y:S04]  /*93ea0*/  LDL.LU.64 R20, [R1+0x1ef8] ;  /* 0x001ef80001147983 */ /* 0x002f280000300a00 */
[----:B------:R1:W-:Y:S01]  /*93eb0*/  STL [R1+0x2b44], R23 ;  /* 0x002b441701007387 */ /* 0x0003e20000100800 */
[----:B--2---:R-:W-:Y:S01]  /*93ec0*/  MOV R8, R22 ;  /* 0x0000001600087202 */ /* 0x004fe20000000f00 */
[----:B------:R-:W-:-:S02]  /*93ed0*/  IMAD.MOV.U32 R9, RZ, RZ, R23 ;  /* 0x000000ffff097224 */ /* 0x000fc400078e0017 */
[----:B-1----:R-:W2:Y:S01]  /*93ee0*/  LDL.LU.64 R22, [R1+0x1eb8] ;  /* 0x001eb80001167983 */ /* 0x002ea20000300a00 */
[----:B------:R-:W-:-:S03]  /*93ef0*/  IADD3 R28, P1, R28, R252, RZ ;  /* 0x000000fc1c1c7210 */ /* 0x000fc60007f3e0ff */
[----:B------:R-:W2:Y:S04]  /*93f00*/  LDL.LU.64 R24, [R1+0x1e78] ;  /* 0x001e780001187983 */ /* 0x000ea80000300a00 */
[----:B------:R-:W2:Y:S04]  /*93f10*/  LDL.LU.64 R26, [R1+0x1e38] ;  /* 0x001e3800011a7983 */ /* 0x000ea80000300a00 */
[----:B------:R1:W-:Y:S04]  /*93f20*/  LDGSTS.E [R6+0xe800], desc[UR54][R8.64], P0 ;  /* 0x0e80000008067fae */ /* 0x0003e80008121876 */
[----:B------:R-:W-:Y:S01]  /*93f30*/  STL [R1+0x2b88], R28 ;  /* 0x002b881c01007387 */ /* 0x000fe20000100800 */
[----:B------:R-:W-:Y:S01]  /*93f40*/  IADD3 R7, P2, R7, R252, RZ ;  /* 0x000000fc07077210 */ /* 0x000fe20007f5e0ff */
[----:B------:R-:W-:-:S02]  /*93f50*/  IMAD.X R29, R29, 0x1, R5, P1 ;  /* 0x000000011d1d7824 */ /* 0x000fc400008e0605 */
[----:B-1----:R-:W-:-:S03]  /*93f60*/  IMAD.MOV.U32 R8, RZ, RZ, R28 ;  /* 0x000000ffff087224 */ /* 0x002fc600078e001c */
[----:B------:R1:W-:Y:S01]  /*93f70*/  STL [R1+0x2b84], R29 ;  /* 0x002b841d01007387 */ /* 0x0003e20000100800 */
[----:B------:R-:W-:-:S03]  /*93f80*/  MOV R9, R29 ;  /* 0x0000001d00097202 */ /* 0x000fc60000000f00 */
[----:B------:R-:W-:Y:S01]  /*93f90*/  STL [R1+0x2bc8], R7 ;  /* 0x002bc80701007387 */ /* 0x000fe20000100800 */
[----:B------:R-:W-:-:S03]  /*93fa0*/  IMAD.X R30, R30, 0x1, R5, P2 ;  /* 0x000000011e1e7824 */ /* 0x000fc600010e0605 */
[----:B------:R1:W-:Y:S04]  /*93fb0*/  LDGSTS.E [R6+0xf000], desc[UR54][R8.64], P0 ;  /* 0x0f00000008067fae */ /* 0x0003e80008121876 */
[----:B-1----:R-:W2:Y:S04]  /*93fc0*/  LDL.LU.64 R28, [R1+0x1df8] ;  /* 0x001df800011c7983 */ /* 0x002ea80000300a00 */
[----:B------:R1:W-:Y:S01]  /*93fd0*/  STL [R1+0x2bc4], R30 ;  /* 0x002bc41e01007387 */ /* 0x0003e20000100800 */
[----:B------:R-:W-:-:S03]  /*93fe0*/  IMAD.MOV.U32 R9, RZ, RZ, R30 ;  /* 0x000000ffff097224 */ /* 0x000fc600078e001e */
[----:B-1----:R-:W2:Y:S04]  /*93ff0*/  LDL.LU.64 R30, [R1+0x1db8] ;  /* 0x001db800011e7983 */ /* 0x002ea80000300a00 */
        /* <DEDUP_REMOVED lines=21> */
[----:B------:R-:W-:-:S05]  /*94150*/  IMAD.MOV.U32 R8, RZ, RZ, R7 ;  /* 0x000000ffff087224 */ /* 0x000fca00078e0007 */
[----:B------:R1:W-:Y:S02]  /*94160*/  LDGSTS.E [R6+0xf800], desc[UR54][R8.64], P0 ;  /* 0x0f80000008067fae */ /* 0x0003e40008121876 */
[----:B-1----:R-:W-:-:S05]  /*94170*/  IADD3 R8, P1, R10, R252, RZ ;  /* 0x000000fc0a087210 */ /* 0x002fca0007f3e0ff */
[----:B------:R-:W-:Y:S01]  /*94180*/  IMAD.X R7, R11, 0x1, R5, P1 ;  /* 0x000000010b077824 */ /* 0x000fe200008e0605 */
[----:B---3--:R-:W-:-:S05]  /*94190*/  IADD3 R10, P1, R12, R252, RZ ;  /* 0x000000fc0c0a7210 */ /* 0x008fca0007f3e0ff */
[----:B------:R-:W-:Y:S01]  /*941a0*/  IMAD.X R9, R13, 0x1, R5, P1 ;  /* 0x000000010d097824 */ /* 0x000fe200008e0605 */
[----:B------:R-:W-:-:S04]  /*941b0*/  IADD3 R12, P1, R14, R252, RZ ;  /* 0x000000fc0e0c7210 */ /* 0x000fc80007f3e0ff */
[----:B------:R-:W-:Y:S02]  /*941c0*/  IADD3.X R11, R15, R5, RZ, P1, !PT ;  /* 0x000000050f0b7210 */ /* 0x000fe40000ffe4ff */
[----:B------:R-:W-:-:S05]  /*941d0*/  IADD3 R14, P1, R16, R252, RZ ;  /* 0x000000fc100e7210 */ /* 0x000fca0007f3e0ff */
[----:B------:R-:W-:Y:S01]  /*941e0*/  IMAD.X R13, R17, 0x1, R5, P1 ;  /* 0x00000001110d7824 */ /* 0x000fe200008e0605 */
[----:B------:R-:W-:-:S05]  /*941f0*/  IADD3 R16, P1, R18, R252, RZ ;  /* 0x000000fc12107210 */ /* 0x000fca0007f3e0ff */
[----:B------:R-:W-:Y:S01]  /*94200*/  IMAD.X R15, R19, 0x1, R5, P1 ;  /* 0x00000001130f7824 */ /* 0x000fe200008e0605 */
[----:B----4-:R-:W-:-:S05]  /*94210*/  IADD3 R18, P1, R20, R252, RZ ;  /* 0x000000fc14127210 */ /* 0x010fca0007f3e0ff */
[----:B------:R-:W-:Y:S01]  /*94220*/  IMAD.X R17, R21, 0x1, R5, P1 ;  /* 0x0000000115117824 */ /* 0x000fe200008e0605 */
[----:B--2---:R-:W-:-:S05]  /*94230*/  IADD3 R20, P1, R22, R252, RZ ;  /* 0x000000fc16147210 */ /* 0x004fca0007f3e0ff */
[----:B------:R-:W-:Y:S01]  /*94240*/  IMAD.X R19, R23, 0x1, R5, P1 ;  /* 0x0000000117137824 */ /* 0x000fe200008e0605 */
[----:B------:R-:W-:-:S04]  /*94250*/  IADD3 R22, P1, R24, R252, RZ ;  /* 0x000000fc18167210 */ /* 0x000fc80007f3e0ff */
[----:B------:R-:W-:Y:S02]  /*94260*/  IADD3.X R21, R25, R5, RZ, P1, !PT ;  /* 0x0000000519157210 */ /* 0x000fe40000ffe4ff */
[----:B------:R-:W-:-:S05]  /*94270*/  IADD3 R24, P1, R26, R252, RZ ;  /* 0x000000fc1a187210 */ /* 0x000fca0007f3e0ff */
[----:B------:R-:W-:Y:S01]  /*94280*/  IMAD.X R23, R27, 0x1, R5, P1 ;  /* 0x000000011b177824 */ /* 0x000fe200008e0605 */
[----:B------:R-:W-:-:S05]  /*94290*/  IADD3 R26, P1, R28, R252, RZ ;  /* 0x000000fc1c1a7210 */ /* 0x000fca0007f3e0ff */
[----:B------:R-:W-:Y:S01]  /*942a0*/  IMAD.X R25, R29, 0x1, R5, P1 ;  /* 0x000000011d197824 */ /* 0x000fe200008e0605 */
[----:B------:R-:W-:-:S05]  /*942b0*/  IADD3 R28, P1, R30, R252, RZ ;  /* 0x000000fc1e1c7210 */ /* 0x000fca0007f3e0ff */
[----:B------:R-:W-:Y:S01]  /*942c0*/  IMAD.X R27, R31, 0x1, R5, P1 ;  /* 0x000000011f1b7824 */ /* 0x000fe200008e0605 */
[----:B------:R-:W-:-:S05]  /*942d0*/  IADD3 R30, P1, R32, R252, RZ ;  /* 0x000000fc201e7210 */ /* 0x000fca0007f3e0ff */
        /* <DEDUP_REMOVED lines=37> */
[----:B------:R-:W-:Y:S02]  /*94530*/  IADD3 R68, P1, R80, R252, RZ ;  /* 0x000000fc50447210 */ /* 0x000fe40007f3e0ff */
[----:B------:R-:W-:-:S03]  /*94540*/  MOV R212, R8 ;  /* 0x0000000800d47202 */ /* 0x000fc60000000f00 */
[----:B------:R-:W-:Y:S01]  /*94550*/  IMAD.X R67, R81, 0x1, R5, P1 ;  /* 0x0000000151437824 */ /* 0x000fe200008e0605 */
[----:B------:R-:W-:Y:S01]  /*94560*/  IADD3 R70, P1, R78, R252, RZ ;  /* 0x000000fc4e467210 */ /* 0x000fe20007f3e0ff */
[----:B------:R-:W-:Y:S02]  /*94570*/  IMAD.MOV.U32 R213, RZ, RZ, R7 ;  /* 0x000000ffffd57224 */ /* 0x000fe400078e0007 */
[----:B------:R-:W-:Y:S02]  /*94580*/  IMAD.MOV.U32 R210, RZ, RZ, R10 ;  /* 0x000000ffffd27224 */ /* 0x000fe400078e000a */
[----:B------:R-:W-:Y:S02]  /*94590*/  IMAD.MOV.U32 R211, RZ, RZ, R9 ;  /* 0x000000ffffd37224 */ /* 0x000fe400078e0009 */
[----:B------:R-:W-:Y:S02]  /*945a0*/  IMAD.MOV.U32 R208, RZ, RZ, R12 ;  /* 0x000000ffffd07224 */ /* 0x000fe400078e000c */
[----:B------:R-:W-:Y:S01]  /*945b0*/  IMAD.X R69, R79, 0x1, R5, P1 ;  /* 0x000000014f457824 */ /* 0x000fe200008e0605 */
[----:B------:R-:W-:Y:S01]  /*945c0*/  MOV R209, R11 ;  /* 0x0000000b00d17202 */ /* 0x000fe20000000f00 */
[----:B------:R-:W-:-:S02]  /*945d0*/  IMAD.MOV.U32 R78, RZ, RZ, R14 ;  /* 0x000000ffff4e7224 */ /* 0x000fc400078e000e */
[----:B------:R-:W-:Y:S02]  /*945e0*/  IMAD.MOV.U32 R79, RZ, RZ, R13 ;  /* 0x000000ffff4f7224 */ /* 0x000fe400078e000d */
[----:B------:R-:W-:Y:S02]  /*945f0*/  IMAD.MOV.U32 R206, RZ, RZ, R16 ;  /* 0x000000ffffce7224 */ /* 0x000fe400078e0010 */
[----:B------:R-:W-:Y:S01]  /*94600*/  IMAD.MOV.U32 R207, RZ, RZ, R15 ;  /* 0x000000ffffcf7224 */ /* 0x000fe200078e000f */
[----:B------:R-:W-:Y:S01]  /*94610*/  STL.64 [R1+0x1ff8], R212 ;  /* 0x001ff8d401007387 */ /* 0x000fe20000100a00 */
[----:B------:R-:W-:Y:S01]  /*94620*/  MOV R204, R18 ;  /* 0x0000001200cc7202 */ /* 0x000fe20000000f00 */
[----:B------:R-:W-:Y:S02]  /*94630*/  IMAD.MOV.U32 R205, RZ, RZ, R17 ;  /* 0x000000ffffcd7224 */ /* 0x000fe400078e0011 */
[----:B------:R-:W-:Y:S01]  /*94640*/  STL.64 [R1+0x1fb8], R210 ;  /* 0x001fb8d201007387 */ /* 0x000fe20000100a00 */
[----:B------:R-:W-:-:S02]  /*94650*/  IMAD.MOV.U32 R202, RZ, RZ, R20 ;  /* 0x000000ffffca7224 */ /* 0x000fc400078e0014 */
[----:B------:R-:W-:Y:S01]  /*94660*/  IMAD.MOV.U32 R203, RZ, RZ, R19 ;  /* 0x000000ffffcb7224 */ /* 0x000fe200078e0013 */
[----:B------:R-:W-:Y:S01]  /*94670*/  STL.64 [R1+0x1f78], R208 ;  /* 0x001f78d001007387 */ /* 0x000fe20000100a00 */
[----:B------:R-:W-:Y:S01]  /*94680*/  IMAD.MOV.U32 R200, RZ, RZ, R22 ;  /* 0x000000ffffc87224 */ /* 0x000fe200078e0016 */
[----:B------:R-:W-:Y:S02]  /*94690*/  MOV R201, R21 ;  /* 0x0000001500c97202 */ /* 0x000fe40000000f00 */
[----:B------:R-:W-:Y:S01]  /*946a0*/  STL.64 [R1+0x1cc8], R78 ;  /* 0x001cc84e01007387 */ /* 0x000fe20000100a00 */
[----:B------:R-:W-:Y:S02]  /*946b0*/  IMAD.MOV.U32 R198, RZ, RZ, R24 ;  /* 0x000000ffffc67224 */ /* 0x000fe400078e0018 */
[----:B------:R-:W-:Y:S01]  /*946c0*/  IMAD.MOV.U32 R199, RZ, RZ, R23 ;  /* 0x000000ffffc77224 */ /* 0x000fe200078e0017 */
[----:B------:R-:W-:Y:S01]  /*946d0*/  STL.64 [R1+0x1f38], R206 ;  /* 0x001f38ce01007387 */ /* 0x000fe20000100a00 */
[----:B------:R-:W-:-:S02]  /*946e0*/  IMAD.MOV.U32 R196, RZ, RZ, R26 ;  /* 0x000000ffffc47224 */ /* 0x000fc400078e001a */
[----:B------:R-:W-:Y:S01]  /*946f0*/  IMAD.MOV.U32 R197, RZ, RZ, R25 ;  /* 0x000000ffffc57224 */ /* 0x000fe200078e0019 */
[----:B------:R-:W-:Y:S01]  /*94700*/  STL.64 [R1+0x1ef8], R204 ;  /* 0x001ef8cc01007387 */ /* 0x000fe20000100a00 */
[----:B------:R-:W-:Y:S01]  /*94710*/  MOV R194, R28 ;  /* 0x0000001c00c27202 */ /* 0x000fe20000000f00 */
[----:B------:R-:W-:Y:S02]  /*94720*/  IMAD.MOV.U32 R195, RZ, RZ, R27 ;  /* 0x000000ffffc37224 */ /* 0x000fe400078e001b */
[----:B------:R-:W-:Y:S01]  /*94730*/  STL.64 [R1+0x1eb8], R202 ;  /* 0x001eb8ca01007387 */ /* 0x000fe20000100a00 */
[----:B------:R-:W-:Y:S02]  /*94740*/  IMAD.MOV.U32 R192, RZ, RZ, R30 ;  /* 0x000000ffffc07224 */ /* 0x000fe400078e001e */
[----:B------:R-:W-:Y:S01]  /*94750*/  IMAD.MOV.U32 R193, RZ, RZ, R29 ;  /* 0x000000ffffc17224 */ /* 0x000fe200078e001d */
[----:B------:R-:W-:Y:S01]  /*94760*/  STL.64 [R1+0x1e78], R200 ;  /* 0x001e78c801007387 */ /* 0x000fe20000100a00 */
[----:B------:R-:W-:Y:S01]  /*94770*/  IMAD.MOV.U32 R190, RZ, RZ, R32 ;  /* 0x000000ffffbe7224 */ /* 0x000fe200078e0020 */
[----:B------:R-:W-:-:S02]  /*94780*/  MOV R191, R31 ;  /* 0x0000001f00bf7202 */ /* 0x000fc40000000f00 */
[----:B------:R-:W-:Y:S01]  /*94790*/  STL.64 [R1+0x1e38], R198 ;  /* 0x001e38c601007387 */ /* 0x000fe20000100a00 */
[----:B------:R-:W-:Y:S02]  /*947a0*/  IMAD.MOV.U32 R188, RZ, RZ, R34 ;  /* 0x000000ffffbc7224 */ /* 0x000fe400078e0022 */
[----:B------:R-:W-:Y:S01]  /*947b0*/  IMAD.MOV.U32 R189, RZ, RZ, R33 ;  /* 0x000000ffffbd7224 */ /* 0x000fe200078e0021 */
[----:B------:R-:W-:Y:S01]  /*947c0*/  STL.64 [R1+0x1df8], R196 ;  /* 0x001df8c401007387 */ /* 0x000fe20000100a00 */
[----:B------:R-:W-:Y:S02]  /*947d0*/  IMAD.MOV.U32 R186, RZ, RZ, R36 ;  /* 0x000000ffffba7224 */ /* 0x000fe400078e0024 */
[----:B------:R-:W-:Y:S01]  /*947e0*/  IMAD.MOV.U32 R187, RZ, RZ, R35 ;  /* 0x000000ffffbb7224 */ /* 0x000fe200078e0023 */
[----:B------:R-:W-:Y:S01]  /*947f0*/  STL.64 [R1+0x1db8], R194 ;  /* 0x001db8c201007387 */ /* 0x000fe20000100a00 */
[----:B------:R-:W-:Y:S01]  /*94800*/  MOV R184, R38 ;  /* 0x0000002600b87202 */ /* 0x000fe20000000f00 */
[----:B------:R-:W-:-:S02]  /*94810*/  IMAD.MOV.U32 R185, RZ, RZ, R37 ;  /* 0x000000ffffb97224 */ /* 0x000fc400078e0025 */
[----:B------:R-:W-:Y:S01]  /*94820*/  STL.64 [R1+0x1d78], R192 ;  /* 0x001d78c001007387 */ /* 0x000fe20000100a00 */
[----:B------:R-:W-:Y:S02]  /*94830*/  IMAD.MOV.U32 R138, RZ, RZ, R40 ;  /* 0x000000ffff8a7224 */ /* 0x000fe400078e0028 */
        /* <DEDUP_REMOVED lines=46> */
[----:B------:R-:W-:Y:S04]  /*94b20*/  STL.64 [R1+0x1cf0], R96 ;  /* 0x001cf06001007387 */ /* 0x000fe80000100a00 */
[----:B------:R-:W-:Y:S04]  /*94b30*/  STL.64 [R1+0x1ce8], R94 ;  /* 0x001ce85e01007387 */ /* 0x000fe80000100a00 */
[----:B------:R-:W-:Y:S04]  /*94b40*/  STL.64 [R1+0x1ce0], R92 ;  /* 0x001ce05c01007387 */ /* 0x000fe80000100a00 */
[----:B------:R-:W-:Y:S04]  /*94b50*/  STL.64 [R1+0x1cd8], R82 ;  /* 0x001cd85201007387 */ /* 0x000fe80000100a00 */
[----:B------:R-:W-:Y:S04]  /*94b60*/  STL.64 [R1+0x1cd0], R80 ;  /* 0x001cd05001007387 */ /* 0x000fe80000100a00 */
[----:B------:R-:W2:Y:S04]  /*94b70*/  LDL.LU R8, [R1+0x2410] ;  /* 0x0024100001087983 */ /* 0x000ea80000300800 */
[----:B------:R-:W3:Y:S04]  /*94b80*/  LDL.LU R13, [R1+0x2450] ;  /* 0x00245000010d7983 */ /* 0x000ee80000300800 */
[----:B------:R-:W4:Y:S04]  /*94b90*/  LDL.LU R9, [R1+0x240c] ;  /* 0x00240c0001097983 */ /* 0x000f280000300800 */
[----:B------:R-:W4:Y:S04]  /*94ba0*/  LDL.LU R16, [R1+0x244c] ;  /* 0x00244c0001107983 */ /* 0x000f280000300800 */
[----:B------:R-:W4:Y:S04]  /*94bb0*/  LDL.LU R17, [R1+0x2490] ;  /* 0x0024900001117983 */ /* 0x000f280000300800 */
[----:B------:R-:W4:Y:S04]  /*94bc0*/  LDL.LU R7, [R1+0x24d0] ;  /* 0x0024d00001077983 */ /* 0x000f280000300800 */
[----:B------:R-:W4:Y:S04]  /*94bd0*/  LDL.LU R19, [R1+0x248c] ;  /* 0x00248c0001137983 */ /* 0x000f280000300800 */
[----:B------:R-:W4:Y:S04]  /*94be0*/  LDL.LU R14, [R1+0x24cc] ;  /* 0x0024cc00010e7983 */ /* 0x000f280000300800 */
        /* <DEDUP_REMOVED lines=16> */
[----:B------:R-:W4:Y:S04]  /*94cf0*/  LDL.LU R20, [R1+0x250c] ;  /* 0x00250c0001147983 */ /* 0x000f280000300800 */
[----:B------:R-:W-:Y:S04]  /*94d00*/  LDGSTS.E [R6+0x18000], desc[UR54][R136.64], P0 ;  /* 0x1800000088067fae */ /* 0x000fe80008121876 */
[----:B------:R-:W4:Y:S04]  /*94d10*/  LDL.LU R18, [R1+0x2510] ;  /* 0x0025100001127983 */ /* 0x000f280000300800 */
        /* <DEDUP_REMOVED lines=16> */
[----:B------:R1:W-:Y:S02]  /*94e20*/  LDGSTS.E [R6+0x1f800], desc[UR54][R78.64], P0 ;  /* 0x1f8000004e067fae */ /* 0x0003e40008121876 */
[----:B-1----:R-:W-:-:S04]  /*94e30*/  LOP3.LUT R6, R74, 0x10, RZ, 0x3c, !PT ;  /* 0x000000104a067812 */ /* 0x002fc800078e3cff */
[----:B------:R-:W-:Y:S02]  /*94e40*/  IADD3 R6, R6, UR7, RZ ;  /* 0x0000000706067c10 */ /* 0x000fe4000fffe0ff */
[-C--:B--2---:R-:W-:Y:S02]  /*94e50*/  IADD3 R8, P1, R8, R252.reuse, RZ ;  /* 0x000000fc08087210 */ /* 0x084fe40007f3e0ff */
[----:B---3--:R-:W-:-:S03]  /*94e60*/  IADD3 R13, P2, R13, R252, RZ ;  /* 0x000000fc0d0d7210 */ /* 0x008fc60007f5e0ff */
[--C-:B----4-:R-:W-:Y:S01]  /*94e70*/  IMAD.X R9, R9, 0x1, R5.reuse, P1 ;  /* 0x0000000109097824 */ /* 0x110fe200008e0605 */
[----:B------:R-:W-:Y:S04]  /*94e80*/  STL [R1+0x2410], R8 ;  /* 0x0024100801007387 */ /* 0x000fe80000100800 */
[----:B------:R-:W-:Y:S01]  /*94e90*/  STL [R1+0x2450], R13 ;  /* 0x0024500d01007387 */ /* 0x000fe20000100800 */
[----:B------:R-:W-:-:S03]  /*94ea0*/  IMAD.X R16, R16, 0x1, R5, P2 ;  /* 0x0000000110107824 */ /* 0x000fc600010e0605 */
[----:B------:R1:W-:Y:S04]  /*94eb0*/  STL [R1+0x240c], R9 ;  /* 0x00240c0901007387 */ /* 0x0003e80000100800 */
[----:B------:R-:W2:Y:S04]  /*94ec0*/  LDL.LU R15, [R1+0x2590] ;  /* 0x00259000010f7983 */ /* 0x000ea80000300800 */
[----:B------:R-:W3:Y:S04]  /*94ed0*/  LDL.LU R11, [R1+0x25d0] ;  /* 0x0025d000010b7983 */ /* 0x000ee80000300800 */
[----:B------:R1:W-:Y:S04]  /*94ee0*/  LDGSTS.E [R6+0x100], desc[UR54][R8.64], P0 ;  /* 0x0010000008067fae */ /* 0x0003e80008121876 */
[----:B------:R4:W-:Y:S01]  /*94ef0*/  STL [R1+0x244c], R16 ;  /* 0x00244c1001007387 */ /* 0x0009e20000100800 */
[----:B-1----:R-:W-:-:S03]  /*94f00*/  IMAD.MOV.U32 R9, RZ, RZ, R16 ;  /* 0x000000ffff097224 */ /* 0x002fc600078e0010 */
[----:B----4-:R-:W4:Y:S01]  /*94f10*/  LDL.LU R16, [R1+0x258c] ;  /* 0x00258c0001107983 */ /* 0x010f220000300800 */
[----:B------:R-:W-:-:S03]  /*94f20*/  IMAD.MOV.U32 R8, RZ, RZ, R13 ;  /* 0x000000ffff087224 */ /* 0x000fc600078e000d */
[----:B------:R-:W4:Y:S01]  /*94f30*/  LDL.LU R13, [R1+0x25cc] ;  /* 0x0025cc00010d7983 */ /* 0x000f220000300800 */
[-C--:B------:R-:W-:Y:S02]  /*94f40*/  IADD3 R17, P1, R17, R252.reuse, RZ ;  /* 0x000000fc11117210 */ /* 0x080fe40007f3e0ff */
[----:B------:R-:W-:Y:S01]  /*94f50*/  IADD3 R7, P2, R7, R252, RZ ;  /* 0x000000fc07077210 */ /* 0x000fe20007f5e0ff */
[----:B------:R1:W-:Y:S02]  /*94f60*/  LDGSTS.E [R6+0x900], desc[UR54][R8.64], P0 ;  /* 0x0090000008067fae */ /* 0x0003e40008121876 */
[----:B------:R-:W-:Y:S02]  /*94f70*/  IMAD.X R19, R19, 0x1, R5, P1 ;  /* 0x0000000113137824 */ /* 0x000fe400008e0605 */
[----:B------:R1:W-:Y:S01]  /*94f80*/  STL [R1+0x2490], R17 ;  /* 0x0024901101007387 */ /* 0x0003e20000100800 */
[----:B------:R-:W-:-:S03]  /*94f90*/  IADD3.X R14, R14, R5, RZ, P2, !PT ;  /* 0x000000050e0e7210 */ /* 0x000fc600017fe4ff */
[----:B------:R1:W-:Y:S04]  /*94fa0*/  STL [R1+0x248c], R19 ;  /* 0x00248c1301007387 */ /* 0x0003e80000100800 */
[----:B------:R1:W-:Y:S02]  /*94fb0*/  STL [R1+0x24d0], R7 ;  /* 0x0024d00701007387 */ /* 0x0003e40000100800 */
[----:B-1----:R-:W-:Y:S02]  /*94fc0*/  IMAD.MOV.U32 R8, RZ, RZ, R17 ;  /* 0x000000ffff087224 */ /* 0x002fe400078e0011 */
[----:B------:R-:W4:Y:S04]  /*94fd0*/  LDL.LU R17, [R1+0x2610] ;  /* 0x0026100001117983 */ /* 0x000f280000300800 */
[----:B------:R1:W-:Y:S01]  /*94fe0*/  STL [R1+0x24cc], R14 ;  /* 0x0024cc0e01007387 */ /* 0x0003e20000100800 */
[----:B------:R-:W-:-:S03]  /*94ff0*/  IMAD.MOV.U32 R9, RZ, RZ, R19 ;  /* 0x000000ffff097224 */ /* 0x000fc600078e0013 */
[----:B------:R-:W4:Y:S04]  /*95000*/  LDL.LU R21, [R1+0x2650] ;  /* 0x0026500001157983 */ /* 0x000f280000300800 */
[----:B------:R-:W4:Y:S04]  /*95010*/  LDL.LU R19, [R1+0x260c] ;  /* 0x00260c0001137983 */ /* 0x000f280000300800 */
[----:B------:R-:W4:Y:S01]  /*95020*/  LDL.LU R22, [R1+0x264c] ;  /* 0x00264c0001167983 */ /* 0x000f220000300800 */
[----:B------:R-:W-:-:S03]  /*95030*/  IADD3 R18, P1, R18, R252, RZ ;  /* 0x000000fc12127210 */ /* 0x000fc60007f3e0ff */
[----:B------:R1:W-:Y:S01]  /*95040*/  LDGSTS.E [R6+0x1100], desc[UR54][R8.64], P0 ;  /* 0x0110000008067fae */ /* 0x0003e20008121876 */
[----:B------:R-:W-:Y:S02]  /*95050*/  IADD3 R10, P2, R10, R252, RZ ;  /* 0x000000fc0a0a7210 */ /* 0x000fe40007f5e0ff */
[----:B------:R-:W-:-:S03]  /*95060*/  IADD3.X R20, R20, R5, RZ, P1, !PT ;  /* 0x0000000514147210 */ /* 0x000fc60000ffe4ff */
[----:B------:R-:W-:Y:S02]  /*95070*/  IMAD.X R12, R12, 0x1, R5, P2 ;  /* 0x000000010c0c7824 */ /* 0x000fe400010e0605 */
[----:B-1----:R-:W-:Y:S02]  /*95080*/  IMAD.MOV.U32 R8, RZ, RZ, R7 ;  /* 0x000000ffff087224 */ /* 0x002fe400078e0007 */
[----:B------:R-:W-:Y:S01]  /*95090*/  IMAD.MOV.U32 R9, RZ, RZ, R14 ;  /* 0x000000ffff097224 */ /* 0x000fe200078e000e */
[----:B------:R-:W4:Y:S04]  /*950a0*/  LDL.LU R7, [R1+0x2690] ;  /* 0x0026900001077983 */ /* 0x000f280000300800 */
[----:B------:R-:W4:Y:S04]  /*950b0*/  LDL.LU R14, [R1+0x26d0] ;  /* 0x0026d000010e7983 */ /* 0x000f280000300800 */
[----:B------:R1:W-:Y:S04]  /*950c0*/  STL [R1+0x2510], R18 ;  /* 0x0025101201007387 */ /* 0x0003e80000100800 */
[----:B------:R1:W-:Y:S04]  /*950d0*/  STL [R1+0x250c], R20 ;  /* 0x00250c1401007387 */ /* 0x0003e80000100800 */
[----:B------:R1:W-:Y:S04]  /*950e0*/  LDGSTS.E [R6+0x1900], desc[UR54][R8.64], P0 ;  /* 0x0190000008067fae */ /* 0x0003e80008121876 */
[----:B------:R1:W-:Y:S02]  /*950f0*/  STL [R1+0x2550], R10 ;  /* 0x0025500a01007387 */ /* 0x0003e40000100800 */
[----:B-1----:R-:W-:-:S02]  /*95100*/  IMAD.MOV.U32 R8, RZ, RZ, R18 ;  /* 0x000000ffff087224 */ /* 0x002fc400078e0012 */
        /* <DEDUP_REMOVED lines=10> */
[----:B--2---:R-:W-:-:S02]  /*951b0*/  IADD3 R15, P1, R15, R252, RZ ;  /* 0x000000fc0f0f7210 */ /* 0x004fc40007f3e0ff */
[----:B---3--:R-:W-:-:S03]  /*951c0*/  IADD3 R11, P2, R11, R252, RZ ;  /* 0x000000fc0b0b7210 */ /* 0x008fc60007f5e0ff */
[----:B------:R2:W-:Y:S01]  /*951d0*/  STL [R1+0x2590], R15 ;  /* 0x0025900f01007387 */ /* 0x0005e20000100800 */
[----:B-1----:R-:W-:Y:S02]  /*951e0*/  IMAD.MOV.U32 R8, RZ, RZ, R15 ;  /* 0x000000ffff087224 */ /* 0x002fe400078e000f */
[--C-:B----4-:R-:W-:Y:S02]  /*951f0*/  IMAD.X R16, R16, 0x1, R5.reuse, P1 ;  /* 0x0000000110107824 */ /* 0x110fe400008e0605 */
[----:B------:R-:W-:-:S03]  /*95200*/  IMAD.X R13, R13, 0x1, R5, P2 ;  /* 0x000000010d0d7824 */ /* 0x000fc600010e0605 */
[----:B------:R1:W-:Y:S04]  /*95210*/  STL [R1+0x258c], R16 ;  /* 0x00258c1001007387 */ /* 0x0003e80000100800 */
[----:B------:R3:W-:Y:S04]  /*95220*/  STL [R1+0x25d0], R11 ;  /* 0x0025d00b01007387 */ /* 0x0007e80000100800 */
[----:B--2---:R-:W2:Y:S01]  /*95230*/  LDL.LU R15, [R1+0x270c] ;  /* 0x00270c00010f7983 */ /* 0x004ea20000300800 */
[----:B------:R-:W-:-:S03]  /*95240*/  IMAD.MOV.U32 R9, RZ, RZ, R16 ;  /* 0x000000ffff097224 */ /* 0x000fc600078e0010 */
[----:B------:R4:W-:Y:S04]  /*95250*/  STL [R1+0x25cc], R13 ;  /* 0x0025cc0d01007387 */ /* 0x0009e80000100800 */
[----:B------:R3:W-:Y:S04]  /*95260*/  LDGSTS.E [R6+0x3100], desc[UR54][R8.64], P0 ;  /* 0x0310000008067fae */ /* 0x0007e80008121876 */
[----:B-1----:R-:W2:Y:S01]  /*95270*/  LDL.LU R16, [R1+0x274c] ;  /* 0x00274c0001107983 */ /* 0x002ea20000300800 */
[-C--:B------:R-:W-:Y:S02]  /*95280*/  IADD3 R17, P1, R17, R252.reuse, RZ ;  /* 0x000000fc11117210 */ /* 0x080fe40007f3e0ff */
[----:B------:R-:W-:-:S02]  /*95290*/  IADD3 R21, P2, R21, R252, RZ ;  /* 0x000000fc15157210 */ /* 0x000fc40007f5e0ff */
[----:B---3--:R-:W-:Y:S01]  /*952a0*/  MOV R8, R11 ;  /* 0x0000000b00087202 */ /* 0x008fe20000000f00 */
[----:B------:R-:W-:Y:S02]  /*952b0*/  IMAD.MOV.U32 R9, RZ, RZ, R13 ;  /* 0x000000ffff097224 */ /* 0x000fe400078e000d */
[--C-:B------:R-:W-:Y:S01]  /*952c0*/  IMAD.X R19, R19, 0x1, R5.reuse, P1 ;  /* 0x0000000113137824 */ /* 0x100fe200008e0605 */
[----:B------:R-:W3:Y:S04]  /*952d0*/  LDL.LU R11, [R1+0x2790] ;  /* 0x00279000010b7983 */ /* 0x000ee80000300800 */
[----:B----4-:R-:W4:Y:S04]  /*952e0*/  LDL.LU R13, [R1+0x27d0] ;  /* 0x0027d000010d7983 */ /* 0x010f280000300800 */
[----:B------:R-:W-:Y:S04]  /*952f0*/  STL [R1+0x2610], R17 ;  /* 0x0026101101007387 */ /* 0x000fe80000100800 */
[----:B------:R1:W-:Y:S04]  /*95300*/  LDGSTS.E [R6+0x3900], desc[UR54][R8.64], P0 ;  /* 0x0390000008067fae */ /* 0x0003e80008121876 */
[----:B------:R1:W-:Y:S01]  /*95310*/  STL [R1+0x260c], R19 ;  /* 0x00260c1301007387 */ /* 0x0003e20000100800 */
[----:B------:R-:W-:-:S03]  /*95320*/  IMAD.X R22, R22, 0x1, R5, P2 ;  /* 0x0000000116167824 */ /* 0x000fc600010e0605 */
[----:B------:R-:W-:Y:S01]  /*95330*/  STL [R1+0x2650], R21 ;  /* 0x0026501501007387 */ /* 0x000fe20000100800 */
[----:B-1----:R-:W-:-:S03]  /*95340*/  MOV R9, R19 ;  /* 0x0000001300097202 */ /* 0x002fc60000000f00 */
[----:B------:R-:W4:Y:S01]  /*95350*/  LDL.LU R19, [R1+0x278c] ;  /* 0x00278c0001137983 */ /* 0x000f220000300800 */
[----:B------:R-:W-:-:S03]  /*95360*/  IMAD.MOV.U32 R8, RZ, RZ, R17 ;  /* 0x000000ffff087224 */ /* 0x000fc600078e0011 */
[----:B------:R-:W-:Y:S04]  /*95370*/  STL [R1+0x264c], R22 ;  /* 0x00264c1601007387 */ /* 0x000fe80000100800 */
[----:B------:R-:W4:Y:S01]  /*95380*/  LDL.LU R17, [R1+0x27cc] ;  /* 0x0027cc0001117983 */ /* 0x000f220000300800 */
[----:B------:R-:W-:-:S03]  /*95390*/  IADD3 R7, P1, R7, R252, RZ ;  /* 0x000000fc07077210 */ /* 0x000fc60007f3e0ff */
[----:B------:R1:W-:Y:S01]  /*953a0*/  LDGSTS.E [R6+0x4100], desc[UR54][R8.64], P0 ;  /* 0x0410000008067fae */ /* 0x0003e20008121876 */
[----:B------:R-:W-:-:S03]  /*953b0*/  IADD3 R14, P2, R14, R252, RZ ;  /* 0x000000fc0e0e7210 */ /* 0x000fc60007f5e0ff */
[----:B------:R-:W-:Y:S01]  /*953c0*/  STL [R1+0x2690], R7 ;  /* 0x0026900701007387 */ /* 0x000fe20000100800 */
[----:B------:R-:W-:Y:S02]  /*953d0*/  IMAD.X R18, R18, 0x1, R5, P1 ;  /* 0x0000000112127824 */ /* 0x000fe400008e0605 */
[----:B-1----:R-:W-:Y:S02]  /*953e0*/  IMAD.MOV.U32 R8, RZ, RZ, R21 ;  /* 0x000000ffff087224 */ /* 0x002fe400078e0015 */
[----:B------:R-:W-:Y:S02]  /*953f0*/  IMAD.MOV.U32 R9, RZ, RZ, R22 ;  /* 0x000000ffff097224 */ /* 0x000fe400078e0016 */
[----:B------:R-:W-:Y:S01]  /*95400*/  IMAD.X R20, R20, 0x1, R5, P2 ;  /* 0x0000000114147824 */ /* 0x000fe200010e0605 */
[----:B------:R1:W-:Y:S04]  /*95410*/  STL [R1+0x268c], R18 ;  /* 0x00268c1201007387 */ /* 0x0003e80000100800 */
[----:B------:R1:W-:Y:S04]  /*95420*/  LDGSTS.E [R6+0x4900], desc[UR54][R8.64], P0 ;  /* 0x0490000008067fae */ /* 0x0003e80008121876 */
[----:B------:R-:W-:Y:S01]  /*95430*/  STL [R1+0x26d0], R14 ;  /* 0x0026d00e01007387 */ /* 0x000fe20000100800 */
[----:B-1----:R-:W-:Y:S01]  /*95440*/  MOV R8, R7 ;  /* 0x0000000700087202 */ /* 0x002fe20000000f00 */
[----:B------:R-:W-:-:S02]  /*95450*/  IMAD.MOV.U32 R9, RZ, RZ, R18 ;  /* 0x000000ffff097224 */ /* 0x000fc400078e0012 */
[----:B------:R-:W4:Y:S04]  /*95460*/  LDL.LU R18, [R1+0x2810] ;  /* 0x0028100001127983 */ /* 0x000f280000300800 */
[----:B------:R1:W-:Y:S04]  /*95470*/  STL [R1+0x26cc], R20 ;  /* 0x0026cc1401007387 */ /* 0x0003e80000100800 */
[----:B------:R1:W-:Y:S04]  /*95480*/  LDGSTS.E [R6+0x5100], desc[UR54][R8.64], P0 ;  /* 0x0510000008067fae */ /* 0x0003e80008121876 */
[----:B------:R-:W4:Y:S01]  /*95490*/  LDL.LU R7, [R1+0x2850] ;  /* 0x0028500001077983 */ /* 0x000f220000300800 */
[----:B------:R-:W-:Y:S01]  /*954a0*/  IADD3 R10, P1, R10, R252, RZ ;  /* 0x000000fc0a0a7210 */ /* 0x000fe20007f3e0ff */
[----:B-1----:R-:W-:-:S02]  /*954b0*/  IMAD.MOV.U32 R9, RZ, RZ, R20 ;  /* 0x000000ffff097224 */ /* 0x002fc400078e0014 */
[----:B------:R-:W4:Y:S01]  /*954c0*/  LDL.LU R20, [R1+0x280c] ;  /* 0x00280c0001147983 */ /* 0x000f220000300800 */
[----:B------:R-:W-:-:S03]  /*954d0*/  IMAD.MOV.U32 R8, RZ, RZ, R14 ;  /* 0x000000ffff087224 */ /* 0x000fc600078e000e */
[----:B------:R-:W4:Y:S01]  /*954e0*/  LDL.LU R14, [R1+0x284c] ;  /* 0x00284c00010e7983 */ /* 0x000f220000300800 */
[----:B------:R-:W-:-:S03]  /*954f0*/  IADD3 R12, P2, R12, R252, RZ ;  /* 0x000000fc0c0c7210 */ /* 0x000fc60007f5e0ff */
[----:B------:R-:W-:Y:S04]  /*95500*/  STL [R1+0x2710], R10 ;  /* 0x0027100a01007387 */ /* 0x000fe80000100800 */
[----:B------:R1:W-:Y:S02]  /*95510*/  LDGSTS.E [R6+0x5900], desc[UR54][R8.64], P0 ;  /* 0x0590000008067fae */ /* 0x0003e40008121876 */
[----:B-1----:R-:W-:Y:S02]  /*95520*/  IMAD.MOV.U32 R8, RZ, RZ, R10 ;  /* 0x000000ffff087224 */ /* 0x002fe400078e000a */
[----:B--2---:R-:W-:-:S04]  /*95530*/  IMAD.X R15, R15, 0x1, R5, P1 ;  /* 0x000000010f0f7824 */ /* 0x004fc800008e0605 */
[----:B------:R-:W-:Y:S01]  /*95540*/  IMAD.MOV.U32 R9, RZ, RZ, R15 ;  /* 0x000000ffff097224 */ /* 0x000fe200078e000f */
[----:B------:R1:W-:Y:S04]  /*95550*/  STL [R1+0x270c], R15 ;  /* 0x00270c0f01007387 */ /* 0x0003e80000100800 */
[----:B------:R-:W-:Y:S01]  /*95560*/  STL [R1+0x2750], R12 ;  /* 0x0027500c01007387 */ /* 0x000fe20000100800 */
[----:B------:R-:W-:-:S03]  /*95570*/  IADD3.X R16, R16, R5, RZ, P2, !PT ;  /* 0x0000000510107210 */ /* 0x000fc600017fe4ff */
[----:B------:R2:W-:Y:S04]  /*95580*/  LDGSTS.E [R6+0x6100], desc[UR54][R8.64], P0 ;  /* 0x0610000008067fae */ /* 0x0005e80008121876 */
[----:B-1----:R-:W4:Y:S04]  /*95590*/  LDL.LU R15, [R1+0x2890] ;  /* 0x00289000010f7983 */ /* 0x002f280000300800 */
[----:B------:R1:W-:Y:S04]  /*955a0*/  STL [R1+0x274c], R16 ;  /* 0x00274c1001007387 */ /* 0x0003e80000100800 */
[----:B------:R-:W4:Y:S01]  /*955b0*/  LDL.LU R10, [R1+0x28d0] ;  /* 0x0028d000010a7983 */ /* 0x000f220000300800 */
[----:B--2---:R-:W-:-:S03]  /*955c0*/  IMAD.MOV.U32 R9, RZ, RZ, R16 ;  /* 0x000000ffff097224 */ /* 0x004fc600078e0010 */
[----:B-1----:R-:W2:Y:S01]  /*955d0*/  LDL.LU R16, [R1+0x288c] ;  /* 0x00288c0001107983 */ /* 0x002ea20000300800 */
[----:B------:R-:W-:-:S03]  /*955e0*/  IMAD.MOV.U32 R8, RZ, RZ, R12 ;  /* 0x000000ffff087224 */ /* 0x000fc600078e000c */
[----:B------:R-:W2:Y:S01]  /*955f0*/  LDL.LU R12, [R1+0x28cc] ;  /* 0x0028cc00010c7983 */ /* 0x000ea20000300800 */
[-C--:B---3--:R-:W-:Y:S02]  /*95600*/  IADD3 R11, P1, R11, R252.reuse, RZ ;  /* 0x000000fc0b0b7210 */ /* 0x088fe40007f3e0ff */
[----:B----4-:R-:W-:Y:S01]  /*95610*/  IADD3 R13, P2, R13, R252, RZ ;  /* 0x000000fc0d0d7210 */ /* 0x010fe20007f5e0ff */
[----:B------:R1:W-:Y:S04]  /*95620*/  LDGSTS.E [R6+0x6900], desc[UR54][R8.64], P0 ;  /* 0x0690000008067fae */ /* 0x0003e80008121876 */
[----:B------:R3:W-:Y:S01]  /*95630*/  STL [R1+0x2790], R11 ;  /* 0x0027900b01007387 */ /* 0x0007e20000100800 */
[----:B------:R-:W-:Y:S01]  /*95640*/  IADD3.X R19, R19, R5, RZ, P1, !PT ;  /* 0x0000000513137210 */ /* 0x000fe20000ffe4ff */
[----:B------:R-:W-:-:S04]  /*95650*/  IMAD.X R17, R17, 0x1, R5, P2 ;  /* 0x0000000111117824 */ /* 0x000fc800010e0605 */
[----:B------:R-:W-:Y:S01]  /*95660*/  STL [R1+0x278c], R19 ;  /* 0x00278c1301007387 */ /* 0x000fe20000100800 */
[----:B-1----:R-:W-:Y:S02]  /*95670*/  IMAD.MOV.U32 R8, RZ, RZ, R11 ;  /* 0x000000ffff087224 */ /* 0x002fe400078e000b */
[----:B------:R-:W-:Y:S01]  /*95680*/  IMAD.MOV.U32 R9, RZ, RZ, R19 ;  /* 0x000000ffff097224 */ /* 0x000fe200078e0013 */
[----:B------:R1:W-:Y:S04]  /*95690*/  STL [R1+0x27d0], R13 ;  /* 0x0027d00d01007387 */ /* 0x0003e80000100800 */
[----:B---3--:R-:W3:Y:S04]  /*956a0*/  LDL.LU R11, [R1+0x2910] ;  /* 0x00291000010b7983 */ /* 0x008ee80000300800 */
[----:B------:R4:W-:Y:S04]  /*956b0*/  STL [R1+0x27cc], R17 ;  /* 0x0027cc1101007387 */ /* 0x0009e80000100800 */
[----:B------:R1:W-:Y:S04]  /*956c0*/  LDGSTS.E [R6+0x7100], desc[UR54][R8.64], P0 ;  /* 0x0710000008067fae */ /* 0x0003e80008121876 */
[----:B------:R-:W3:Y:S01]  /*956d0*/  LDL.LU R21, [R1+0x2950] ;  /* 0x0029500001157983 */ /* 0x000ee20000300800 */
[----:B-1----:R-:W-:-:S03]  /*956e0*/  IMAD.MOV.U32 R8, RZ, RZ, R13 ;  /* 0x000000ffff087224 */ /* 0x002fc600078e000d */
[----:B------:R-:W3:Y:S04]  /*956f0*/  LDL.LU R13, [R1+0x290c] ;  /* 0x00290c00010d7983 */ /* 0x000ee80000300800 */
[----:B------:R-:W3:Y:S01]  /*95700*/  LDL.LU R22, [R1+0x294c] ;  /* 0x00294c0001167983 */ /* 0x000ee20000300800 */
[----:B------:R-:W-:-:S03]  /*95710*/  MOV R9, R17 ;  /* 0x0000001100097202 */ /* 0x000fc60000000f00 */
[----:B------:R-:W3:Y:S04]  /*95720*/  LDL.LU R19, [R1+0x2990] ;  /* 0x0029900001137983 */ /* 0x000ee80000300800 */
[----:B----4-:R-:W4:Y:S04]  /*95730*/  LDL.LU R17, [R1+0x29d0] ;  /* 0x0029d00001117983 */ /* 0x010f280000300800 */
[----:B------:R1:W-:Y:S01]  /*95740*/  LDGSTS.E [R6+0x7900], desc[UR54][R8.64], P0 ;  /* 0x0790000008067fae */ /* 0x0003e20008121876 */
[-C--:B------:R-:W-:Y:S02]  /*95750*/  IADD3 R18, P1, R18, R252.reuse, RZ ;  /* 0x000000fc12127210 */ /* 0x080fe40007f3e0ff */
[----:B------:R-:W-:-:S03]  /*95760*/  IADD3 R7, P2, R7, R252, RZ ;  /* 0x000000fc07077210 */ /* 0x000fc60007f5e0ff */
[----:B------:R-:W-:Y:S01]  /*95770*/  STL [R1+0x2810], R18 ;  /* 0x0028101201007387 */ /* 0x000fe20000100800 */
[--C-:B------:R-:W-:Y:S02]  /*95780*/  IMAD.X R20, R20, 0x1, R5.reuse, P1 ;  /* 0x0000000114147824 */ /* 0x100fe400008e0605 */
[----:B------:R-:W-:Y:S02]  /*95790*/  IMAD.X R14, R14, 0x1, R5, P2 ;  /* 0x000000010e0e7824 */ /* 0x000fe400010e0605 */
[----:B-1----:R-:W-:Y:S01]  /*957a0*/  IMAD.MOV.U32 R9, RZ, RZ, R20 ;  /* 0x000000ffff097224 */ /* 0x002fe200078e0014 */
[----:B------:R1:W-:Y:S04]  /*957b0*/  STL [R1+0x280c], R20 ;  /* 0x00280c1401007387 */ /* 0x0003e80000100800 */
[----:B------:R1:W-:Y:S01]  /*957c0*/  STL [R1+0x2850], R7 ;  /* 0x0028500701007387 */ /* 0x0003e20000100800 */
[----:B------:R-:W-:-:S05]  /*957d0*/  IMAD.MOV.U32 R8, RZ, RZ, R18 ;  /* 0x000000ffff087224 */ /* 0x000fca00078e0012 */
[----:B------:R1:W-:Y:S04]  /*957e0*/  LDGSTS.E [R6+0x8100], desc[UR54][R8.64], P0 ;  /* 0x0810000008067fae */ /* 0x0003e80008121876 */
[----:B-1----:R-:W4:Y:S04]  /*957f0*/  LDL.LU R20, [R1+0x298c] ;  /* 0x00298c0001147983 */ /* 0x002f280000300800 */
[----:B------:R1:W-:Y:S04]  /*95800*/  STL [R1+0x284c], R14 ;  /* 0x00284c0e01007387 */ /* 0x0003e80000100800 */
[----:B------:R-:W4:Y:S01]  /*95810*/  LDL.LU R18, [R1+0x29cc] ;  /* 0x0029cc0001127983 */ /* 0x000f220000300800 */
[----:B------:R-:W-:Y:S01]  /*95820*/  MOV R8, R7 ;  /* 0x0000000700087202 */ /* 0x000fe20000000f00 */
[----:B------:R-:W-:-:S02]  /*95830*/  IMAD.MOV.U32 R9, RZ, RZ, R14 ;  /* 0x000000ffff097224 */ /* 0x000fc400078e000e */
[----:B------:R-:W4:Y:S04]  /*95840*/  LDL.LU R7, [R1+0x2a10] ;  /* 0x002a100001077983 */ /* 0x000f280000300800 */
[----:B-1----:R-:W4:Y:S04]  /*95850*/  LDL.LU R14, [R1+0x2a50] ;  /* 0x002a5000010e7983 */ /* 0x002f280000300800 */
[----:B------:R1:W-:Y:S01]  /*95860*/  LDGSTS.E [R6+0x8900], desc[UR54][R8.64], P0 ;  /* 0x0890000008067fae */ /* 0x0003e20008121876 */
[-C--:B------:R-:W-:Y:S02]  /*95870*/  IADD3 R15, P1, R15, R252.reuse, RZ ;  /* 0x000000fc0f0f7210 */ /* 0x080fe40007f3e0ff */
[----:B------:R-:W-:-:S03]  /*95880*/  IADD3 R10, P2, R10, R252, RZ ;  /* 0x000000fc0a0a7210 */ /* 0x000fc60007f5e0ff */
[----:B------:R-:W-:Y:S01]  /*95890*/  STL [R1+0x2890], R15 ;  /* 0x0028900f01007387 */ /* 0x000fe20000100800 */
[--C-:B--2---:R-:W-:Y:S02]  /*958a0*/  IMAD.X R16, R16, 0x1, R5.reuse, P1 ;  /* 0x0000000110107824 */ /* 0x104fe400008e0605 */
[----:B------:R-:W-:-:S03]  /*958b0*/  IMAD.X R12, R12, 0x1, R5, P2 ;  /* 0x000000010c0c7824 */ /* 0x000fc600010e0605 */
[----:B------:R2:W-:Y:S01]  /*958c0*/  STL [R1+0x288c], R16 ;  /* 0x00288c1001007387 */ /* 0x0005e20000100800 */
[----:B-1----:R-:W-:-:S03]  /*958d0*/  MOV R9, R16 ;  /* 0x0000001000097202 */ /* 0x002fc60000000f00 */
[----:B------:R1:W-:Y:S01]  /*958e0*/  STL [R1+0x28d0], R10 ;  /* 0x0028d00a01007387 */ /* 0x0003e20000100800 */
[----:B------:R-:W-:-:S05]  /*958f0*/  IMAD.MOV.U32 R8, RZ, RZ, R15 ;  /* 0x000000ffff087224 */ /* 0x000fca00078e000f */
[----:B------:R1:W-:Y:S04]  /*95900*/  LDGSTS.E [R6+0x9100], desc[UR54][R8.64], P0 ;  /* 0x0910000008067fae */ /* 0x0003e80008121876 */
[----:B--2---:R-:W2:Y:S04]  /*95910*/  LDL.LU R16, [R1+0x2a0c] ;  /* 0x002a0c0001107983 */ /* 0x004ea80000300800 */
[----:B------:R1:W-:Y:S04]  /*95920*/  STL [R1+0x28cc], R12 ;  /* 0x0028cc0c01007387 */ /* 0x0003e80000100800 */
[----:B------:R-:W2:Y:S01]  /*95930*/  LDL.LU R15, [R1+0x2a4c] ;  /* 0x002a4c00010f7983 */ /* 0x000ea20000300800 */
[----:B---3--:R-:W-:-:S02]  /*95940*/  IADD3 R11, P1, R11, R252, RZ ;  /* 0x000000fc0b0b7210 */ /* 0x008fc40007f3e0ff */
[----:B------:R-:W-:Y:S01]  /*95950*/  IADD3 R21, P2, R21, R252, RZ ;  /* 0x000000fc15157210 */ /* 0x000fe20007f5e0ff */
[----:B-1----:R-:W-:Y:S02]  /*95960*/  IMAD.MOV.U32 R8, RZ, RZ, R10 ;  /* 0x000000ffff087224 */ /* 0x002fe400078e000a */
[----:B------:R-:W-:Y:S01]  /*95970*/  IMAD.MOV.U32 R9, RZ, RZ, R12 ;  /* 0x000000ffff097224 */ /* 0x000fe200078e000c */
[----:B------:R-:W3:Y:S04]  /*95980*/  LDL.LU R10, [R1+0x2a90] ;  /* 0x002a9000010a7983 */ /* 0x000ee80000300800 */
[----:B------:R-:W3:Y:S04]  /*95990*/  LDL.LU R12, [R1+0x2ad0] ;  /* 0x002ad000010c7983 */ /* 0x000ee80000300800 */
[----:B------:R1:W-:Y:S04]  /*959a0*/  STL [R1+0x2910], R11 ;  /* 0x0029100b01007387 */ /* 0x0003e80000100800 */
[----:B------:R1:W-:Y:S01]  /*959b0*/  LDGSTS.E [R6+0x9900], desc[UR54][R8.64], P0 ;  /* 0x0990000008067fae */ /* 0x0003e20008121876 */
[----:B------:R-:W-:-:S02]  /*959c0*/  IMAD.X R13, R13, 0x1, R5, P1 ;  /* 0x000000010d0d7824 */ /* 0x000fc400008e0605 */
[----:B------:R-:W-:-:S03]  /*959d0*/  IMAD.X R22, R22, 0x1, R5, P2 ;  /* 0x0000000116167824 */ /* 0x000fc600010e0605 */
[----:B------:R4:W-:Y:S01]  /*959e0*/  STL [R1+0x290c], R13 ;  /* 0x00290c0d01007387 */ /* 0x0009e20000100800 */
[----:B-1----:R-:W-:-:S03]  /*959f0*/  MOV R8, R11 ;  /* 0x0000000b00087202 */ /* 0x002fc60000000f00 */
[----:B------:R-:W-:Y:S04]  /*95a00*/  STL [R1+0x2950], R21 ;  /* 0x0029501501007387 */ /* 0x000fe80000100800 */
[----:B------:R-:W3:Y:S01]  /*95a10*/  LDL.LU R11, [R1+0x2a8c] ;  /* 0x002a8c00010b7983 */ /* 0x000ee20000300800 */
[----:B------:R-:W-:-:S03]  /*95a20*/  IMAD.MOV.U32 R9, RZ, RZ, R13 ;  /* 0x000000ffff097224 */ /* 0x000fc600078e000d */
[----:B------:R-:W-:Y:S01]  /*95a30*/  STL [R1+0x294c], R22 ;  /* 0x00294c1601007387 */ /* 0x000fe20000100800 */
[-C--:B------:R-:W-:Y:S02]  /*95a40*/  IADD3 R19, P1, R19, R252.reuse, RZ ;  /* 0x000000fc13137210 */ /* 0x080fe40007f3e0ff */
[----:B----4-:R-:W-:Y:S01]  /*95a50*/  IADD3 R17, P2, R17, R252, RZ ;  /* 0x000000fc11117210 */ /* 0x010fe20007f5e0ff */
[----:B------:R1:W-:Y:S04]  /*95a60*/  LDGSTS.E [R6+0xa100], desc[UR54][R8.64], P0 ;  /* 0x0a10000008067fae */ /* 0x0003e80008121876 */
[----:B------:R-:W4:Y:S04]  /*95a70*/  LDL.LU R13, [R1+0x2acc] ;  /* 0x002acc00010d7983 */ /* 0x000f280000300800 */
[----:B------:R-:W-:Y:S01]  /*95a80*/  STL [R1+0x2990], R19 ;  /* 0x0029901301007387 */ /* 0x000fe20000100800 */
[----:B-1----:R-:W-:-:S02]  /*95a90*/  IMAD.MOV.U32 R8, RZ, RZ, R21 ;  /* 0x000000ffff087224 */ /* 0x002fc400078e0015 */
[----:B------:R-:W-:-:S05]  /*95aa0*/  IMAD.MOV.U32 R9, RZ, RZ, R22 ;  /* 0x000000ffff097224 */ /* 0x000fca00078e0016 */
[----:B------:R1:W-:Y:S01]  /*95ab0*/  LDGSTS.E [R6+0xa900], desc[UR54][R8.64], P0 ;  /* 0x0a90000008067fae */ /* 0x0003e20008121876 */
[----:B------:R-:W-:Y:S01]  /*95ac0*/  IMAD.X R20, R20, 0x1, R5, P1 ;  /* 0x0000000114147824 */ /* 0x000fe200008e0605 */
[----:B------:R-:W-:-:S03]  /*95ad0*/  IADD3.X R18, R18, R5, RZ, P2, !PT ;  /* 0x0000000512127210 */ /* 0x000fc600017fe4ff */
[----:B-1----:R-:W-:Y:S01]  /*95ae0*/  IMAD.MOV.U32 R9, RZ, RZ, R20 ;  /* 0x000000ffff097224 */ /* 0x002fe200078e0014 */
[----:B------:R1:W-:Y:S04]  /*95af0*/  STL [R1+0x298c], R20 ;  /* 0x00298c1401007387 */ /* 0x0003e80000100800 */
[----:B------:R-:W-:Y:S04]  /*95b00*/  STL [R1+0x29d0], R17 ;  /* 0x0029d01101007387 */ /* 0x000fe80000100800 */
[----:B-1----:R-:W4:Y:S04]  /*95b10*/  LDL.LU R20, [R1+0x2b10] ;  /* 0x002b100001147983 */ /* 0x002f280000300800 */
[----:B------:R-:W-:Y:S04]  /*95b20*/  STL [R1+0x29cc], R18 ;  /* 0x0029cc1201007387 */ /* 0x000fe80000100800 */
[----:B------:R-:W4:Y:S04]  /*95b30*/  LDL.LU R22, [R1+0x2b50] ;  /* 0x002b500001167983 */ /* 0x000f280000300800 */
[----:B------:R-:W4:Y:S04]  /*95b40*/  LDL.LU R21, [R1+0x2b0c] ;  /* 0x002b0c0001157983 */ /* 0x000f280000300800 */
[----:B------:R-:W4:Y:S01]  /*95b50*/  LDL.LU R23, [R1+0x2b4c] ;  /* 0x002b4c0001177983 */ /* 0x000f220000300800 */
[-C--:B------:R-:W-:Y:S01]  /*95b60*/  IADD3 R7, P1, R7, R252.reuse, RZ ;  /* 0x000000fc07077210 */ /* 0x080fe20007f3e0ff */
[----:B------:R-:W-:Y:S01]  /*95b70*/  IMAD.MOV.U32 R8, RZ, RZ, R19 ;  /* 0x000000ffff087224 */ /* 0x000fe200078e0013 */
[----:B------:R-:W-:-:S03]  /*95b80*/  IADD3 R14, P2, R14, R252, RZ ;  /* 0x000000fc0e0e7210 */ /* 0x000fc60007f5e0ff */
[----:B------:R1:W-:Y:S04]  /*95b90*/  STL [R1+0x2a10], R7 ;  /* 0x002a100701007387 */ /* 0x0003e80000100800 */
[----:B------:R1:W-:Y:S02]  /*95ba0*/  LDGSTS.E [R6+0xb100], desc[UR54][R8.64], P0 ;  /* 0x0b10000008067fae */ /* 0x0003e40008121876 */
[----:B-1----:R-:W-:Y:S02]  /*95bb0*/  IMAD.MOV.U32 R8, RZ, RZ, R17 ;  /* 0x000000ffff087224 */ /* 0x002fe400078e0011 */
[----:B------:R-:W-:-:S05]  /*95bc0*/  IMAD.MOV.U32 R9, RZ, RZ, R18 ;  /* 0x000000ffff097224 */ /* 0x000fca00078e0012 */
[----:B------:R1:W-:Y:S02]  /*95bd0*/  LDGSTS.E [R6+0xb900], desc[UR54][R8.64], P0 ;  /* 0x0b90000008067fae */ /* 0x0003e40008121876 */
[----:B-1----:R-:W-:Y:S01]  /*95be0*/  IMAD.MOV.U32 R8, RZ, RZ, R7 ;  /* 0x000000ffff087224 */ /* 0x002fe200078e0007 */
[----:B--2---:R-:W-:Y:S01]  /*95bf0*/  IADD3.X R16, R16, R5, RZ, P1, !PT ;  /* 0x0000000510107210 */ /* 0x004fe20000ffe4ff */
[----:B------:R-:W-:-:S04]  /*95c00*/  IMAD.X R15, R15, 0x1, R5, P2 ;  /* 0x000000010f0f7824 */ /* 0x000fc800010e0605 */
[----:B------:R-:W-:Y:S04]  /*95c10*/  STL [R1+0x2a0c], R16 ;  /* 0x002a0c1001007387 */ /* 0x000fe80000100800 */
[----:B------:R-:W-:Y:S04]  /*95c20*/  STL [R1+0x2a50], R14 ;  /* 0x002a500e01007387 */ /* 0x000fe80000100800 */
[----:B------:R-:W2:Y:S04]  /*95c30*/  LDL.LU R28, [R1+0x2b90] ;  /* 0x002b9000011c7983 */ /* 0x000ea80000300800 */
[----:B------:R-:W-:Y:S04]  /*95c40*/  STL [R1+0x2a4c], R15 ;  /* 0x002a4c0f01007387 */ /* 0x000fe80000100800 */
[----:B------:R-:W2:Y:S04]  /*95c50*/  LDL.LU R7, [R1+0x2bd0] ;  /* 0x002bd00001077983 */ /* 0x000ea80000300800 */
[----:B------:R-:W2:Y:S04]  /*95c60*/  LDL.LU R29, [R1+0x2b8c] ;  /* 0x002b8c00011d7983 */ /* 0x000ea80000300800 */
[----:B------:R-:W2:Y:S01]  /*95c70*/  LDL.LU R30, [R1+0x2bcc] ;  /* 0x002bcc00011e7983 */ /* 0x000ea20000300800 */
[----:B------:R-:W-:Y:S01]  /*95c80*/  IMAD.MOV.U32 R9, RZ, RZ, R16 ;  /* 0x000000ffff097224 */ /* 0x000fe200078e0010 */
[----:B---3--:R-:W-:-:S02]  /*95c90*/  IADD3 R10, P1, R10, R252, RZ ;  /* 0x000000fc0a0a7210 */ /* 0x008fc40007f3e0ff */
[----:B------:R-:W-:Y:S02]  /*95ca0*/  IADD3 R12, P2, R12, R252, RZ ;  /* 0x000000fc0c0c7210 */ /* 0x000fe40007f5e0ff */
[----:B------:R1:W-:Y:S04]  /*95cb0*/  LDGSTS.E [R6+0xc100], desc[UR54][R8.64], P0 ;  /* 0x0c10000008067fae */ /* 0x0003e80008121876 */
[----:B------:R-:W-:Y:S01]  /*95cc0*/  STL [R1+0x2a90], R10 ;  /* 0x002a900a01007387 */ /* 0x000fe20000100800 */
[----:B-1----:R-:W-:Y:S01]  /*95cd0*/  IMAD.MOV.U32 R8, RZ, RZ, R14 ;  /* 0x000000ffff087224 */ /* 0x002fe200078e000e */
[----:B------:R-:W-:Y:S01]  /*95ce0*/  MOV R9, R15 ;  /* 0x0000000f00097202 */ /* 0x000fe20000000f00 */
[----:B------:R-:W-:-:S04]  /*95cf0*/  IMAD.X R11, R11, 0x1, R5, P1 ;  /* 0x000000010b0b7824 */ /* 0x000fc800008e0605 */
[----:B------:R1:W-:Y:S04]  /*95d00*/  LDGSTS.E [R6+0xc900], desc[UR54][R8.64], P0 ;  /* 0x0c90000008067fae */ /* 0x0003e80008121876 */
[----:B------:R3:W-:Y:S04]  /*95d10*/  STL [R1+0x2a8c], R11 ;  /* 0x002a8c0b01007387 */ /* 0x0007e80000100800 */
[----:B------:R-:W-:Y:S01]  /*95d20*/  STL [R1+0x2ad0], R12 ;  /* 0x002ad00c01007387 */ /* 0x000fe20000100800 */
[----:B----4-:R-:W-:Y:S02]  /*95d30*/  IMAD.X R13, R13, 0x1, R5, P2 ;  /* 0x000000010d0d7824 */ /* 0x010fe400010e0605 */
[----:B-1----:R-:W-:-:S02]  /*95d40*/  IMAD.MOV.U32 R8, RZ, RZ, R10 ;  /* 0x000000ffff087224 */ /* 0x002fc400078e000a */
[----:B------:R-:W-:Y:S02]  /*95d50*/  IMAD.MOV.U32 R9, RZ, RZ, R11 ;  /* 0x000000ffff097224 */ /* 0x000fe400078e000b */
[----:B---3--:R-:W3:Y:S04]  /*95d60*/  LDL.LU.64 R10, [R1+0x1ff0] ;  /* 0x001ff000010a7983 */ /* 0x008ee80000300a00 */
[----:B------:R1:W-:Y:S04]  /*95d70*/  LDGSTS.E [R6+0xd100], desc[UR54][R8.64], P0 ;  /* 0x0d10000008067fae */ /* 0x0003e80008121876 */
[----:B------:R4:W-:Y:S01]  /*95d80*/  STL [R1+0x2acc], R13 ;  /* 0x002acc0d01007387 */ /* 0x0009e20000100800 */
[----:B-1----:R-:W-:Y:S01]  /*95d90*/  MOV R8, R12 ;  /* 0x0000000c00087202 */ /* 0x002fe20000000f00 */
[----:B------:R-:W-:-:S02]  /*95da0*/  IMAD.MOV.U32 R9, RZ, RZ, R13 ;  /* 0x000000ffff097224 */ /* 0x000fc400078e000d */
[----:B----4-:R-:W4:Y:S04]  /*95db0*/  LDL.LU.64 R12, [R1+0x1fb0] ;  /* 0x001fb000010c7983 */ /* 0x010f280000300a00 */
[----:B------:R-:W4:Y:S04]  /*95dc0*/  LDL.LU.64 R14, [R1+0x1f70] ;  /* 0x001f7000010e7983 */ /* 0x000f280000300a00 */
[----:B------:R-:W4:Y:S04]  /*95dd0*/  LDL.LU.64 R16, [R1+0x1f30] ;  /* 0x001f300001107983 */ /* 0x000f280000300a00 */
[----:B------:R-:W4:Y:S04]  /*95de0*/  LDL.LU.64 R18, [R1+0x1ef0] ;  /* 0x001ef00001127983 */ /* 0x000f280000300a00 */
[----:B------:R1:W-:Y:S01]  /*95df0*/  LDGSTS.E [R6+0xd900], desc[UR54][R8.64], P0 ;  /* 0x0d90000008067fae */ /* 0x0003e20008121876 */
[----:B------:R-:W-:-:S02]  /*95e00*/  IADD3 R20, P1, R20, R252, RZ ;  /* 0x000000fc14147210 */ /* 0x000fc40007f3e0ff */
[----:B------:R-:W-:-:S03]  /*95e10*/  IADD3 R22, P2, R22, R252, RZ ;  /* 0x000000fc16167210 */ /* 0x000fc60007f5e0ff */
[--C-:B------:R-:W-:Y:S01]  /*95e20*/  IMAD.X R21, R21, 0x1, R5.reuse, P1 ;  /* 0x0000000115157824 */ /* 0x100fe200008e0605 */
[----:B------:R-:W-:Y:S01]  /*95e30*/  STL [R1+0x2b10], R20 ;  /* 0x002b101401007387 */ /* 0x000fe20000100800 */
[----:B-1----:R-:W-:Y:S02]  /*95e40*/  IMAD.MOV.U32 R8, RZ, RZ, R20 ;  /* 0x000000ffff087224 */ /* 0x002fe400078e0014 */
[----:B------:R-:W-:Y:S01]  /*95e50*/  IMAD.X R23, R23, 0x1, R5, P2 ;  /* 0x0000000117177824 */ /* 0x000fe200010e0605 */
[----:B------:R1:W-:Y:S01]  /*95e60*/  STL [R1+0x2b0c], R21 ;  /* 0x002b0c1501007387 */ /* 0x0003e20000100800 */
[----:B------:R-:W-:-:S03]  /*95e70*/  MOV R9, R21 ;  /* 0x0000001500097202 */ /* 0x000fc60000000f00 */
[----:B------:R-:W-:Y:S04]  /*95e80*/  STL [R1+0x2b50], R22 ;  /* 0x002b501601007387 */ /* 0x000fe80000100800 */
[----:B------:R1:W-:Y:S04]  /*95e90*/  LDGSTS.E [R6+0xe100], desc[UR54][R8.64], P0 ;  /* 0x0e10000008067fae */ /* 0x0003e80008121876 */
[----:B-1----:R-:W4:Y:S04]  /*95ea0*/  LDL.LU.64 R20, [R1+0x1800] ;  /* 0x0018000001147983 */ /* 0x002f280000300a00 */
[----:B------:R1:W-:Y:S01]  /*95eb0*/  STL [R1+0x2b4c], R23 ;  /* 0x002b4c1701007387 */ /* 0x0003e20000100800 */
[----:B------:R-:W-:-:S02]  /*95ec0*/  IMAD.MOV.U32 R8, RZ, RZ, R22 ;  /* 0x000000ffff087224 */ /* 0x000fc400078e0016 */
[----:B------:R-:W-:Y:S02]  /*95ed0*/  IMAD.MOV.U32 R9, RZ, RZ, R23 ;  /* 0x000000ffff097224 */ /* 0x000fe400078e0017 */
[----:B-1----:R-:W4:Y:S04]  /*95ee0*/  LDL.LU.64 R22, [R1+0x1eb0] ;  /* 0x001eb00001167983 */ /* 0x002f280000300a00 */
[----:B------:R-:W4:Y:S04]  /*95ef0*/  LDL.LU.64 R24, [R1+0x1e70] ;  /* 0x001e700001187983 */ /* 0x000f280000300a00 */
[----:B------:R-:W4:Y:S04]  /*95f00*/  LDL.LU.64 R26, [R1+0x1e30] ;  /* 0x001e3000011a7983 */ /* 0x000f280000300a00 */
[----:B------:R1:W-:Y:S01]  /*95f10*/  LDGSTS.E [R6+0xe900], desc[UR54][R8.64], P0 ;  /* 0x0e90000008067fae */ /* 0x0003e20008121876 */
[----:B--2---:R-:W-:-:S02]  /*95f20*/  IADD3 R28, P1, R28, R252, RZ ;  /* 0x000000fc1c1c7210 */ /* 0x004fc40007f3e0ff */
[----:B------:R-:W-:-:S03]  /*95f30*/  IADD3 R7, P2, R7, R252, RZ ;  /* 0x000000fc07077210 */ /* 0x000fc60007f5e0ff */
[--C-:B------:R-:W-:Y:S01]  /*95f40*/  IMAD.X R29, R29, 0x1, R5.reuse, P1 ;  /* 0x000000011d1d7824 */ /* 0x100fe200008e0605 */
[----:B------:R-:W-:Y:S01]  /*95f50*/  STL [R1+0x2b90], R28 ;  /* 0x002b901c01007387 */ /* 0x000fe20000100800 */
[----:B-1----:R-:W-:Y:S01]  /*95f60*/  MOV R8, R28 ;  /* 0x0000001c00087202 */ /* 0x002fe20000000f00 */
[----:B------:R-:W-:Y:S02]  /*95f70*/  IMAD.X R30, R30, 0x1, R5, P2 ;  /* 0x000000011e1e7824 */ /* 0x000fe400010e0605 */
[----:B------:R-:W-:Y:S01]  /*95f80*/  IMAD.MOV.U32 R9, RZ, RZ, R29 ;  /* 0x000000ffff097224 */ /* 0x000fe200078e001d */
[----:B------:R1:W-:Y:S04]  /*95f90*/  STL [R1+0x2b8c], R29 ;  /* 0x002b8c1d01007387 */ /* 0x0003e80000100800 */
[----:B------:R-:W-:Y:S04]  /*95fa0*/  STL [R1+0x2bd0], R7 ;  /* 0x002bd00701007387 */ /* 0x000fe80000100800 */
[----:B------:R2:W-:Y:S04]  /*95fb0*/  LDGSTS.E [R6+0xf100], desc[UR54][R8.64], P0 ;  /* 0x0f10000008067fae */ /* 0x0005e80008121876 */
[----:B-1----:R-:W4:Y:S04]  /*95fc0*/  LDL.LU.64 R28, [R1+0x1df0] ;  /* 0x001df000011c7983 */ /* 0x002f280000300a00 */
[----:B------:R1:W-:Y:S01]  /*95fd0*/  STL [R1+0x2bcc], R30 ;  /* 0x002bcc1e01007387 */ /* 0x0003e20000100800 */
[----:B--2---:R-:W-:-:S03]  /*95fe0*/  IMAD.MOV.U32 R9, RZ, RZ, R30 ;  /* 0x000000ffff097224 */ /* 0x004fc600078e001e */
        /* <DEDUP_REMOVED lines=24> */
[----:B---3--:R-:W-:-:S05]  /*96170*/  IADD3 R8, P1, R10, R252, RZ ;  /* 0x000000fc0a087210 */ /* 0x008fca0007f3e0ff */
[----:B------:R-:W-:Y:S01]  /*96180*/  IMAD.X R7, R11, 0x1, R5, P1 ;  /* 0x000000010b077824 */ /* 0x000fe200008e0605 */
[----:B----4-:R-:W-:-:S04]  /*96190*/  IADD3 R10, P1, R12, R252, RZ ;  /* 0x000000fc0c0a7210 */ /* 0x010fc80007f3e0ff */
        /* <DEDUP_REMOVED lines=14> */
[----:B------:R-:W-:Y:S02]  /*96280*/  IMAD.X R23, R27, 0x1, R5, P1 ;  /* 0x000000011b177824 */ /* 0x000fe400008e0605 */
        /* <DEDUP_REMOVED lines=19> */
[----:B------:R-:W-:Y:S04]  /*963c0*/  STL.64 [R1+0x1f30], R206 ;  /* 0x001f30ce01007387 */ /* 0x000fe80000100a00 */
[----:B------:R-:W-:Y:S04]  /*963d0*/  STL.64 [R1+0x1ef0], R204 ;  /* 0x001ef0cc01007387 */ /* 0x000fe80000100a00 */
[----:B------:R-:W-:Y:S04]  /*963e0*/  STL.64 [R1+0x1eb0], R202 ;  /* 0x001eb0ca01007387 */ /* 0x000fe80000100a00 */
[----:B------:R-:W-:Y:S04]  /*963f0*/  STL.64 [R1+0x1e70], R200 ;  /* 0x001e70c801007387 */ /* 0x000fe80000100a00 */
        /* <DEDUP_REMOVED lines=9> */
[----:B------:R-:W-:-:S05]  /*96490*/  IADD3 R26, P1, R28, R252, RZ ;  /* 0x000000fc1c1a7210 */ /* 0x000fca0007f3e0ff */
        /* <DEDUP_REMOVED lines=41> */
[-C--:B------:R-:W-:Y:S01]  /*96730*/  IADD3 R68, P1, R80, R252.reuse, RZ ;  /* 0x000000fc50447210 */ /* 0x080fe20007f3e0ff */
[----:B------:R-:W-:Y:S02]  /*96740*/  IMAD.MOV.U32 R196, RZ, RZ, R26 ;  /* 0x000000ffffc47224 */ /* 0x000fe400078e001a */
[----:B------:R-:W-:Y:S02]  /*96750*/  IMAD.MOV.U32 R197, RZ, RZ, R25 ;  /* 0x000000ffffc57224 */ /* 0x000fe400078e0019 */
[----:B------:R-:W-:Y:S01]  /*96760*/  IMAD.X R67, R81, 0x1, R5, P1 ;  /* 0x0000000151437824 */ /* 0x000fe200008e0605 */
[----:B------:R-:W-:Y:S01]  /*96770*/  IADD3 R70, P1, R78, R252, RZ ;  /* 0x000000fc4e467210 */ /* 0x000fe20007f3e0ff */
[----:B------:R-:W-:Y:S01]  /*96780*/  IMAD.MOV.U32 R194, RZ, RZ, R28 ;  /* 0x000000ffffc27224 */ /* 0x000fe200078e001c */
[----:B------:R-:W-:Y:S01]  /*96790*/  MOV R195, R27 ;  /* 0x0000001b00c37202 */ /* 0x000fe20000000f00 */
[----:B------:R-:W-:Y:S01]  /*967a0*/  IMAD.MOV.U32 R192, RZ, RZ, R30 ;  /* 0x000000ffffc07224 */ /* 0x000fe200078e001e */
[----:B------:R-:W-:Y:S01]  /*967b0*/  IADD3.X R69, R79, R5, RZ, P1, !PT ;  /* 0x000000054f457210 */ /* 0x000fe20000ffe4ff */
[----:B------:R-:W-:-:S02]  /*967c0*/  IMAD.MOV.U32 R193, RZ, RZ, R29 ;  /* 0x000000ffffc17224 */ /* 0x000fc400078e001d */
[----:B------:R-:W-:Y:S02]  /*967d0*/  IMAD.MOV.U32 R78, RZ, RZ, R18 ;  /* 0x000000ffff4e7224 */ /* 0x000fe400078e0012 */
[----:B------:R-:W-:Y:S01]  /*967e0*/  IMAD.MOV.U32 R79, RZ, RZ, R17 ;  /* 0x000000ffff4f7224 */ /* 0x000fe200078e0011 */
[----:B------:R-:W-:Y:S01]  /*967f0*/  MOV R190, R32 ;  /* 0x0000002000be7202 */ /* 0x000fe20000000f00 */
[----:B------:R-:W-:Y:S01]  /*96800*/  IMAD.MOV.U32 R191, RZ, RZ, R31 ;  /* 0x000000ffffbf7224 */ /* 0x000fe200078e001f */
        /* <DEDUP_REMOVED lines=98> */
[----:B-1----:R-:W-:Y:S01]  /*96e30*/  VIADD R6, R71, UR7 ;  /* 0x0000000747067c36 */ /* 0x002fe20008000000 */
[----:B--2---:R-:W-:-:S02]  /*96e40*/  IADD3 R8, P1, R8, R252, RZ ;  /* 0x000000fc08087210 */ /* 0x004fc40007f3e0ff */
[----:B---3--:R-:W-:Y:S02]  /*96e50*/  IADD3 R13, P2, R13, R252, RZ ;  /* 0x000000fc0d0d7210 */ /* 0x008fe40007f5e0ff */
[----:B----4-:R-:W-:Y:S01]  /*96e60*/  IADD3.X R9, R9, R5, RZ, P1, !PT ;  /* 0x0000000509097210 */ /* 0x010fe20000ffe4ff */
[----:B------:R-:W-:Y:S02]  /*96e70*/  STL [R1+0x2418], R8 ;  /* 0x0024180801007387 */ /* 0x000fe40000100800 */
[----:B------:R-:W-:Y:S02]  /*96e80*/  IMAD.X R16, R16, 0x1, R5, P2 ;  /* 0x0000000110107824 */ /* 0x000fe400010e0605 */
[----:B------:R1:W-:Y:S04]  /*96e90*/  STL [R1+0x2414], R9 ;  /* 0x0024140901007387 */ /* 0x0003e80000100800 */
[----:B------:R-:W-:Y:S04]  /*96ea0*/  STL [R1+0x2458], R13 ;  /* 0x0024580d01007387 */ /* 0x000fe80000100800 */
[----:B------:R-:W2:Y:S04]  /*96eb0*/  LDL.LU R15, [R1+0x2598] ;  /* 0x00259800010f7983 */ /* 0x000ea80000300800 */
[----:B------:R3:W-:Y:S04]  /*96ec0*/  STL [R1+0x2454], R16 ;  /* 0x0024541001007387 */ /* 0x0007e80000100800 */
[----:B------:R1:W-:Y:S04]  /*96ed0*/  LDGSTS.E [R6+0x200], desc[UR54][R8.64], P0 ;  /* 0x0020000008067fae */ /* 0x0003e80008121876 */
[----:B------:R-:W4:Y:S01]  /*96ee0*/  LDL.LU R11, [R1+0x25d8] ;  /* 0x0025d800010b7983 */ /* 0x000f220000300800 */
[----:B-1----:R-:W-:-:S03]  /*96ef0*/  IMAD.MOV.U32 R9, RZ, RZ, R16 ;  /* 0x000000ffff097224 */ /* 0x002fc600078e0010 */
[----:B---3--:R-:W3:Y:S01]  /*96f00*/  LDL.LU R16, [R1+0x2594] ;  /* 0x0025940001107983 */ /* 0x008ee20000300800 */
[----:B------:R-:W-:-:S03]  /*96f10*/  IMAD.MOV.U32 R8, RZ, RZ, R13 ;  /* 0x000000ffff087224 */ /* 0x000fc600078e000d */
[----:B------:R-:W3:Y:S01]  /*96f20*/  LDL.LU R13, [R1+0x25d4] ;  /* 0x0025d400010d7983 */ /* 0x000ee20000300800 */
[-C--:B------:R-:W-:Y:S02]  /*96f30*/  IADD3 R17, P1, R17, R252.reuse, RZ ;  /* 0x000000fc11117210 */ /* 0x080fe40007f3e0ff */
[----:B------:R-:W-:Y:S01]  /*96f40*/  IADD3 R7, P2, R7, R252, RZ ;  /* 0x000000fc07077210 */ /* 0x000fe20007f5e0ff */
[----:B------:R1:W-:Y:S01]  /*96f50*/  LDGSTS.E [R6+0xa00], desc[UR54][R8.64], P0 ;  /* 0x00a0000008067fae */ /* 0x0003e20008121876 */
[----:B------:R-:W-:-:S03]  /*96f60*/  IADD3.X R19, R19, R5, RZ, P1, !PT ;  /* 0x0000000513137210 */ /* 0x000fc60000ffe4ff */
[----:B------:R1:W-:Y:S01]  /*96f70*/  STL [R1+0x2498], R17 ;  /* 0x0024981101007387 */ /* 0x0003e20000100800 */
[----:B------:R-:W-:-:S03]  /*96f80*/  IMAD.X R14, R14, 0x1, R5, P2 ;  /* 0x000000010e0e7824 */ /* 0x000fc600010e0605 */
[----:B------:R1:W-:Y:S04]  /*96f90*/  STL [R1+0x2494], R19 ;  /* 0x0024941301007387 */ /* 0x0003e80000100800 */
[----:B------:R1:W-:Y:S02]  /*96fa0*/  STL [R1+0x24d8], R7 ;  /* 0x0024d80701007387 */ /* 0x0003e40000100800 */
[----:B-1----:R-:W-:Y:S02]  /*96fb0*/  IMAD.MOV.U32 R8, RZ, RZ, R17 ;  /* 0x000000ffff087224 */ /* 0x002fe400078e0011 */
[----:B------:R-:W3:Y:S04]  /*96fc0*/  LDL.LU R17, [R1+0x2618] ;  /* 0x0026180001117983 */ /* 0x000ee80000300800 */
[----:B------:R1:W-:Y:S01]  /*96fd0*/  STL [R1+0x24d4], R14 ;  /* 0x0024d40e01007387 */ /* 0x0003e20000100800 */
[----:B------:R-:W-:-:S03]  /*96fe0*/  IMAD.MOV.U32 R9, RZ, RZ, R19 ;  /* 0x000000ffff097224 */ /* 0x000fc600078e0013 */
[----:B------:R-:W3:Y:S04]  /*96ff0*/  LDL.LU R21, [R1+0x2658] ;  /* 0x0026580001157983 */ /* 0x000ee80000300800 */
[----:B------:R-:W3:Y:S04]  /*97000*/  LDL.LU R19, [R1+0x2614] ;  /* 0x0026140001137983 */ /* 0x000ee80000300800 */
[----:B------:R-:W3:Y:S01]  /*97010*/  LDL.LU R22, [R1+0x2654] ;  /* 0x0026540001167983 */ /* 0x000ee20000300800 */
[----:B------:R-:W-:-:S03]  /*97020*/  IADD3 R18, P1, R18, R252, RZ ;  /* 0x000000fc12127210 */ /* 0x000fc60007f3e0ff */
[----:B------:R1:W-:Y:S01]  /*97030*/  LDGSTS.E [R6+0x1200], desc[UR54][R8.64], P0 ;  /* 0x0120000008067fae */ /* 0x0003e20008121876 */
[----:B------:R-:W-:Y:S01]  /*97040*/  IADD3 R10, P2, R10, R252, RZ ;  /* 0x000000fc0a0a7210 */ /* 0x000fe20007f5e0ff */
[----:B------:R-:W-:-:S04]  /*97050*/  IMAD.X R20, R20, 0x1, R5, P1 ;  /* 0x0000000114147824 */ /* 0x000fc800008e0605 */
[----:B------:R-:W-:Y:S02]  /*97060*/  IMAD.X R12, R12, 0x1, R5, P2 ;  /* 0x000000010c0c7824 */ /* 0x000fe400010e0605 */
[----:B-1----:R-:W-:Y:S01]  /*97070*/  IMAD.MOV.U32 R8, RZ, RZ, R7 ;  /* 0x000000ffff087224 */ /* 0x002fe200078e0007 */
[----:B------:R-:W-:Y:S01]  /*97080*/  MOV R9, R14 ;  /* 0x0000000e00097202 */ /* 0x000fe20000000f00 */
[----:B------:R-:W3:Y:S04]  /*97090*/  LDL.LU R7, [R1+0x2698] ;  /* 0x0026980001077983 */ /* 0x000ee80000300800 */
[----:B------:R-:W3:Y:S04]  /*970a0*/  LDL.LU R14, [R1+0x26d8] ;  /* 0x0026d800010e7983 */ /* 0x000ee80000300800 */
[----:B------:R1:W-:Y:S04]  /*970b0*/  STL [R1+0x2518], R18 ;  /* 0x0025181201007387 */ /* 0x0003e80000100800 */
[----:B------:R1:W-:Y:S04]  /*970c0*/  STL [R1+0x2514], R20 ;  /* 0x0025141401007387 */ /* 0x0003e80000100800 */
[----:B------:R1:W-:Y:S04]  /*970d0*/  LDGSTS.E [R6+0x1a00], desc[UR54][R8.64], P0 ;  /* 0x01a0000008067fae */ /* 0x0003e80008121876 */
[----:B------:R1:W-:Y:S02]  /*970e0*/  STL [R1+0x2558], R10 ;  /* 0x0025580a01007387 */ /* 0x0003e40000100800 */
[----:B-1----:R-:W-:-:S02]  /*970f0*/  IMAD.MOV.U32 R8, RZ, RZ, R18 ;  /* 0x000000ffff087224 */ /* 0x002fc400078e0012 */
[----:B------:R-:W3:Y:S01]  /*97100*/  LDL.LU R18, [R1+0x2694] ;  /* 0x0026940001127983 */ /* 0x000ee20000300800 */
[----:B------:R-:W-:-:S03]  /*97110*/  IMAD.MOV.U32 R9, RZ, RZ, R20 ;  /* 0x000000ffff097224 */ /* 0x000fc600078e0014 */
[----:B------:R1:W-:Y:S04]  /*97120*/  STL [R1+0x2554], R12 ;  /* 0x0025540c01007387 */ /* 0x0003e80000100800 */
[----:B------:R-:W3:Y:S04]  /*97130*/  LDL.LU R20, [R1+0x26d4] ;  /* 0x0026d40001147983 */ /* 0x000ee80000300800 */
[----:B------:R1:W-:Y:S02]  /*97140*/  LDGSTS.E [R6+0x2200], desc[UR54][R8.64], P0 ;  /* 0x0220000008067fae */ /* 0x0003e40008121876 */
[----:B-1----:R-:W-:Y:S01]  /*97150*/  MOV R8, R10 ;  /* 0x0000000a00087202 */ /* 0x002fe20000000f00 */
[----:B------:R-:W-:Y:S01]  /*97160*/  IMAD.MOV.U32 R9, RZ, RZ, R12 ;  /* 0x000000ffff097224 */ /* 0x000fe200078e000c */
[----:B------:R-:W3:Y:S04]  /*97170*/  LDL.LU R10, [R1+0x2718] ;  /* 0x00271800010a7983 */ /* 0x000ee80000300800 */
[----:B------:R-:W3:Y:S04]  /*97180*/  LDL.LU R12, [R1+0x2758] ;  /* 0x00275800010c7983 */ /* 0x000ee80000300800 */
[----:B------:R1:W-:Y:S01]  /*97190*/  LDGSTS.E [R6+0x2a00], desc[UR54][R8.64], P0 ;  /* 0x02a0000008067fae */ /* 0x0003e20008121876 */
[----:B--2---:R-:W-:-:S02]  /*971a0*/  IADD3 R15, P1, R15, R252, RZ ;  /* 0x000000fc0f0f7210 */ /* 0x004fc40007f3e0ff */
[----:B----4-:R-:W-:-:S03]  /*971b0*/  IADD3 R11, P2, R11, R252, RZ ;  /* 0x000000fc0b0b7210 */ /* 0x010fc60007f5e0ff */
[----:B------:R2:W-:Y:S01]  /*971c0*/  STL [R1+0x2598], R15 ;  /* 0x0025980f01007387 */ /* 0x0005e20000100800 */
[----:B-1----:R-:W-:Y:S02]  /*971d0*/  IMAD.MOV.U32 R8, RZ, RZ, R15 ;  /* 0x000000ffff087224 */ /* 0x002fe400078e000f */
[--C-:B---3--:R-:W-:Y:S02]  /*971e0*/  IMAD.X R16, R16, 0x1, R5.reuse, P1 ;  /* 0x0000000110107824 */ /* 0x108fe400008e0605 */
[----:B------:R-:W-:-:S03]  /*971f0*/  IMAD.X R13, R13, 0x1, R5, P2 ;  /* 0x000000010d0d7824 */ /* 0x000fc600010e0605 */
[----:B------:R1:W-:Y:S04]  /*97200*/  STL [R1+0x2594], R16 ;  /* 0x0025941001007387 */ /* 0x0003e80000100800 */
[----:B------:R3:W-:Y:S04]  /*97210*/  STL [R1+0x25d8], R11 ;  /* 0x0025d80b01007387 */ /* 0x0007e80000100800 */
[----:B--2---:R-:W2:Y:S01]  /*97220*/  LDL.LU R15, [R1+0x2714] ;  /* 0x00271400010f7983 */ /* 0x004ea20000300800 */
[----:B------:R-:W-:-:S03]  /*97230*/  MOV R9, R16 ;  /* 0x0000001000097202 */ /* 0x000fc60000000f00 */
[----:B------:R4:W-:Y:S04]  /*97240*/  STL [R1+0x25d4], R13 ;  /* 0x0025d40d01007387 */ /* 0x0009e80000100800 */
[----:B------:R4:W-:Y:S04]  /*97250*/  LDGSTS.E [R6+0x3200], desc[UR54][R8.64], P0 ;  /* 0x0320000008067fae */ /* 0x0009e80008121876 */
[----:B-1----:R-:W2:Y:S01]  /*97260*/  LDL.LU R16, [R1+0x2754] ;  /* 0x0027540001107983 */ /* 0x002ea20000300800 */
[-C--:B------:R-:W-:Y:S02]  /*97270*/  IADD3 R17, P1, R17, R252.reuse, RZ ;  /* 0x000000fc11117210 */ /* 0x080fe40007f3e0ff */
[----:B------:R-:W-:Y:S01]  /*97280*/  IADD3 R21, P2, R21, R252, RZ ;  /* 0x000000fc15157210 */ /* 0x000fe20007f5e0ff */
[----:B----4-:R-:W-:-:S02]  /*97290*/  IMAD.MOV.U32 R8, RZ, RZ, R11 ;  /* 0x000000ffff087224 */ /* 0x010fc400078e000b */
[----:B------:R-:W-:Y:S02]  /*972a0*/  IMAD.MOV.U32 R9, RZ, RZ, R13 ;  /* 0x000000ffff097224 */ /* 0x000fe400078e000d */
[--C-:B------:R-:W-:Y:S01]  /*972b0*/  IMAD.X R19, R19, 0x1, R5.reuse, P1 ;  /* 0x0000000113137824 */ /* 0x100fe200008e0605 */
[----:B---3--:R-:W3:Y:S04]  /*972c0*/  LDL.LU R11, [R1+0x2798] ;  /* 0x00279800010b7983 */ /* 0x008ee80000300800 */
[----:B------:R-:W4:Y:S04]  /*972d0*/  LDL.LU R13, [R1+0x27d8] ;  /* 0x0027d800010d7983 */ /* 0x000f280000300800 */
[----:B------:R-:W-:Y:S04]  /*972e0*/  STL [R1+0x2618], R17 ;  /* 0x0026181101007387 */ /* 0x000fe80000100800 */
[----:B------:R1:W-:Y:S04]  /*972f0*/  LDGSTS.E [R6+0x3a00], desc[UR54][R8.64], P0 ;  /* 0x03a0000008067fae */ /* 0x0003e80008121876 */
[----:B------:R1:W-:Y:S01]  /*97300*/  STL [R1+0x2614], R19 ;  /* 0x0026141301007387 */ /* 0x0003e20000100800 */
[----:B------:R-:W-:-:S03]  /*97310*/  IMAD.X R22, R22, 0x1, R5, P2 ;  /* 0x0000000116167824 */ /* 0x000fc600010e0605 */
[----:B------:R-:W-:Y:S01]  /*97320*/  STL [R1+0x2658], R21 ;  /* 0x0026581501007387 */ /* 0x000fe20000100800 */
[----:B-1----:R-:W-:-:S03]  /*97330*/  IMAD.MOV.U32 R9, RZ, RZ, R19 ;  /* 0x000000ffff097224 */ /* 0x002fc600078e0013 */
[----:B------:R-:W4:Y:S01]  /*97340*/  LDL.LU R19, [R1+0x2794] ;  /* 0x0027940001137983 */ /* 0x000f220000300800 */
[----:B------:R-:W-:-:S03]  /*97350*/  MOV R8, R17 ;  /* 0x0000001100087202 */ /* 0x000fc60000000f00 */
        /* <DEDUP_REMOVED lines=8> */
[----:B------:R-:W-:Y:S01]  /*973e0*/  IMAD.MOV.U32 R9, RZ, RZ, R22 ;  /* 0x000000ffff097224 */ /* 0x000fe200078e0016 */
[----:B------:R-:W-:Y:S01]  /*973f0*/  IADD3.X R20, R20, R5, RZ, P2, !PT ;  /* 0x0000000514147210 */ /* 0x000fe200017fe4ff */
[----:B------:R1:W-:Y:S04]  /*97400*/  STL [R1+0x2694], R18 ;  /* 0x0026941201007387 */ /* 0x0003e80000100800 */
[----:B------:R1:W-:Y:S04]  /*97410*/  LDGSTS.E [R6+0x4a00], desc[UR54][R8.64], P0 ;  /* 0x04a0000008067fae */ /* 0x0003e80008121876 */
[----:B------:R-:W-:Y:S01]  /*97420*/  STL [R1+0x26d8], R14 ;  /* 0x0026d80e01007387 */ /* 0x000fe20000100800 */
[----:B-1----:R-:W-:-:S02]  /*97430*/  IMAD.MOV.U32 R8, RZ, RZ, R7 ;  /* 0x000000ffff087224 */ /* 0x002fc400078e0007 */
[----:B------:R-:W-:Y:S02]  /*97440*/  IMAD.MOV.U32 R9, RZ, RZ, R18 ;  /* 0x000000ffff097224 */ /* 0x000fe400078e0012 */
        /* <DEDUP_REMOVED lines=12> */
[----:B-1----:R-:W-:Y:S01]  /*97510*/  IMAD.MOV.U32 R8, RZ, RZ, R10 ;  /* 0x000000ffff087224 */ /* 0x002fe200078e000a */
[----:B--2---:R-:W-:-:S05]  /*97520*/  IADD3.X R15, R15, R5, RZ, P1, !PT ;  /* 0x000000050f0f7210 */ /* 0x004fca0000ffe4ff */
[----:B------:R1:W-:Y:S01]  /*97530*/  STL [R1+0x2714], R15 ;  /* 0x0027140f01007387 */ /* 0x0003e20000100800 */
[----:B------:R-:W-:Y:S02]  /*97540*/  IMAD.MOV.U32 R9, RZ, RZ, R15 ;  /* 0x000000ffff097224 */ /* 0x000fe400078e000f */
[----:B------:R-:W-:Y:S01]  /*97550*/  IMAD.X R16, R16, 0x1, R5, P2 ;  /* 0x0000000110107824 */ /* 0x000fe200010e0605 */
[----:B------:R-:W-:Y:S04]  /*97560*/  STL [R1+0x2758], R12 ;  /* 0x0027580c01007387 */ /* 0x000fe80000100800 */
[----:B------:R2:W-:Y:S04]  /*97570*/  LDGSTS.E [R6+0x6200], desc[UR54][R8.64], P0 ;  /* 0x0620000008067fae */ /* 0x0005e80008121876 */
[----:B-1----:R-:W4:Y:S04]  /*97580*/  LDL.LU R15, [R1+0x2898] ;  /* 0x00289800010f7983 */ /* 0x002f280000300800 */
[----:B------:R1:W-:Y:S04]  /*97590*/  STL [R1+0x2754], R16 ;  /* 0x0027541001007387 */ /* 0x0003e80000100800 */
[----:B------:R-:W4:Y:S01]  /*975a0*/  LDL.LU R10, [R1+0x28d8] ;  /* 0x0028d800010a7983 */ /* 0x000f220000300800 */
[----:B--2---:R-:W-:-:S03]  /*975b0*/  MOV R9, R16 ;  /* 0x0000001000097202 */ /* 0x004fc60000000f00 */
[----:B-1----:R-:W2:Y:S01]  /*975c0*/  LDL.LU R16, [R1+0x2894] ;  /* 0x0028940001107983 */ /* 0x002ea20000300800 */
[----:B------:R-:W-:-:S03]  /*975d0*/  IMAD.MOV.U32 R8, RZ, RZ, R12 ;  /* 0x000000ffff087224 */ /* 0x000fc600078e000c */
[----:B------:R-:W2:Y:S01]  /*975e0*/  LDL.LU R12, [R1+0x28d4] ;  /* 0x0028d400010c7983 */ /* 0x000ea20000300800 */
[-C--:B---3--:R-:W-:Y:S02]  /*975f0*/  IADD3 R11, P1, R11, R252.reuse, RZ ;  /* 0x000000fc0b0b7210 */ /* 0x088fe40007f3e0ff */
[----:B----4-:R-:W-:Y:S01]  /*97600*/  IADD3 R13, P2, R13, R252, RZ ;  /* 0x000000fc0d0d7210 */ /* 0x010fe20007f5e0ff */
[----:B------:R1:W-:Y:S04]  /*97610*/  LDGSTS.E [R6+0x6a00], desc[UR54][R8.64], P0 ;  /* 0x06a0000008067fae */ /* 0x0003e80008121876 */
[----:B------:R3:W-:Y:S01]  /*97620*/  STL [R1+0x2798], R11 ;  /* 0x0027980b01007387 */ /* 0x0007e20000100800 */
[--C-:B------:R-:W-:Y:S02]  /*97630*/  IMAD.X R19, R19, 0x1, R5.reuse, P1 ;  /* 0x0000000113137824 */ /* 0x100fe400008e0605 */
[----:B------:R-:W-:-:S03]  /*97640*/  IMAD.X R17, R17, 0x1, R5, P2 ;  /* 0x0000000111117824 */ /* 0x000fc600010e0605 */
        /* <DEDUP_REMOVED lines=8> */
[----:B-1----:R-:W-:-:S03]  /*976d0*/  MOV R8, R13 ;  /* 0x0000000d00087202 */ /* 0x002fc60000000f00 */
[----:B------:R-:W3:Y:S04]  /*976e0*/  LDL.LU R13, [R1+0x2914] ;  /* 0x00291400010d7983 */ /* 0x000ee80000300800 */
[----:B------:R-:W3:Y:S01]  /*976f0*/  LDL.LU R22, [R1+0x2954] ;  /* 0x0029540001167983 */ /* 0x000ee20000300800 */
[----:B------:R-:W-:-:S03]  /*97700*/  IMAD.MOV.U32 R9, RZ, RZ, R17 ;  /* 0x000000ffff097224 */ /* 0x000fc600078e0011 */
[----:B------:R-:W3:Y:S04]  /*97710*/  LDL.LU R19, [R1+0x2998] ;  /* 0x0029980001137983 */ /* 0x000ee80000300800 */
[----:B----4-:R-:W4:Y:S04]  /*97720*/  LDL.LU R17, [R1+0x29d8] ;  /* 0x0029d80001117983 */ /* 0x010f280000300800 */
[----:B------:R1:W-:Y:S01]  /*97730*/  LDGSTS.E [R6+0x7a00], desc[UR54][R8.64], P0 ;  /* 0x07a0000008067fae */ /* 0x0003e20008121876 */
[-C--:B------:R-:W-:Y:S02]  /*97740*/  IADD3 R18, P1, R18, R252.reuse, RZ ;  /* 0x000000fc12127210 */ /* 0x080fe40007f3e0ff */
[----:B------:R-:W-:-:S03]  /*97750*/  IADD3 R7, P2, R7, R252, RZ ;  /* 0x000000fc07077210 */ /* 0x000fc60007f5e0ff */
[----:B------:R-:W-:Y:S01]  /*97760*/  STL [R1+0x2818], R18 ;  /* 0x0028181201007387 */ /* 0x000fe20000100800 */
[--C-:B------:R-:W-:Y:S02]  /*97770*/  IMAD.X R20, R20, 0x1, R5.reuse, P1 ;  /* 0x0000000114147824 */ /* 0x100fe400008e0605 */
[----:B------:R-:W-:-:S03]  /*97780*/  IMAD.X R14, R14, 0x1, R5, P2 ;  /* 0x000000010e0e7824 */ /* 0x000fc600010e0605 */
[----:B------:R1:W-:Y:S02]  /*97790*/  STL [R1+0x2814], R20 ;  /* 0x0028141401007387 */ /* 0x0003e40000100800 */
[----:B-1----:R-:W-:Y:S02]  /*977a0*/  MOV R9, R20 ;  /* 0x0000001400097202 */ /* 0x002fe40000000f00 */
[----:B------:R1:W-:Y:S01]  /*977b0*/  STL [R1+0x2858], R7 ;  /* 0x0028580701007387 */ /* 0x0003e20000100800 */
[----:B------:R-:W-:-:S05]  /*977c0*/  IMAD.MOV.U32 R8, RZ, RZ, R18 ;  /* 0x000000ffff087224 */ /* 0x000fca00078e0012 */
[----:B------:R1:W-:Y:S04]  /*977d0*/  LDGSTS.E [R6+0x8200], desc[UR54][R8.64], P0 ;  /* 0x0820000008067fae */ /* 0x0003e80008121876 */
[----:B------:R-:W4:Y:S04]  /*977e0*/  LDL.LU R20, [R1+0x2994] ;  /* 0x0029940001147983 */ /* 0x000f280000300800 */
[----:B------:R1:W-:Y:S04]  /*977f0*/  STL [R1+0x2854], R14 ;  /* 0x0028540e01007387 */ /* 0x0003e80000100800 */
[----:B------:R-:W4:Y:S01]  /*97800*/  LDL.LU R18, [R1+0x29d4] ;  /* 0x0029d40001127983 */ /* 0x000f220000300800 */
[----:B-1----:R-:W-:-:S02]  /*97810*/  IMAD.MOV.U32 R8, RZ, RZ, R7 ;  /* 0x000000ffff087224 */ /* 0x002fc400078e0007 */
[----:B------:R-:W-:Y:S01]  /*97820*/  IMAD.MOV.U32 R9, RZ, RZ, R14 ;  /* 0x000000ffff097224 */ /* 0x000fe200078e000e */
[----:B------:R-:W4:Y:S04]  /*97830*/  LDL.LU R7, [R1+0x2a18] ;  /* 0x002a180001077983 */ /* 0x000f280000300800 */
[----:B------:R-:W4:Y:S04]  /*97840*/  LDL.LU R14, [R1+0x2a58] ;  /* 0x002a5800010e7983 */ /* 0x000f280000300800 */
[----:B------:R1:W-:Y:S01]  /*97850*/  LDGSTS.E [R6+0x8a00], desc[UR54][R8.64], P0 ;  /* 0x08a0000008067fae */ /* 0x0003e20008121876 */
[----:B------:R-:W-:-:S02]  /*97860*/  IADD3 R15, P1, R15, R252, RZ ;  /* 0x000000fc0f0f7210 */ /* 0x000fc40007f3e0ff */
[----:B------:R-:W-:-:S03]  /*97870*/  IADD3 R10, P2, R10, R252, RZ ;  /* 0x000000fc0a0a7210 */ /* 0x000fc60007f5e0ff */
[----:B------:R-:W-:Y:S01]  /*97880*/  STL [R1+0x2898], R15 ;  /* 0x0028980f01007387 */ /* 0x000fe20000100800 */
[--C-:B--2---:R-:W-:Y:S02]  /*97890*/  IMAD.X R16, R16, 0x1, R5.reuse, P1 ;  /* 0x0000000110107824 */ /* 0x104fe400008e0605 */
[----:B------:R-:W-:Y:S02]  /*978a0*/  IMAD.X R12, R12, 0x1, R5, P2 ;  /* 0x000000010c0c7824 */ /* 0x000fe400010e0605 */
[----:B-1----:R-:W-:Y:S01]  /*978b0*/  IMAD.MOV.U32 R9, RZ, RZ, R16 ;  /* 0x000000ffff097224 */ /* 0x002fe200078e0010 */
[----:B------:R1:W-:Y:S04]  /*978c0*/  STL [R1+0x2894], R16 ;  /* 0x0028941001007387 */ /* 0x0003e80000100800 */
[----:B------:R2:W-:Y:S01]  /*978d0*/  STL [R1+0x28d8], R10 ;  /* 0x0028d80a01007387 */ /* 0x0005e20000100800 */
[----:B------:R-:W-:-:S05]  /*978e0*/  MOV R8, R15 ;  /* 0x0000000f00087202 */ /* 0x000fca0000000f00 */
[----:B------:R2:W-:Y:S04]  /*978f0*/  LDGSTS.E [R6+0x9200], desc[UR54][R8.64], P0 ;  /* 0x0920000008067fae */ /* 0x0005e80008121876 */
[----:B-1----:R-:W4:Y:S04]  /*97900*/  LDL.LU R16, [R1+0x2a14] ;  /* 0x002a140001107983 */ /* 0x002f280000300800 */
[----:B------:R1:W-:Y:S04]  /*97910*/  STL [R1+0x28d4], R12 ;  /* 0x0028d40c01007387 */ /* 0x0003e80000100800 */
[----:B------:R-:W4:Y:S01]  /*97920*/  LDL.LU R15, [R1+0x2a54] ;  /* 0x002a5400010f7983 */ /* 0x000f220000300800 */
[----:B---3--:R-:W-:Y:S01]  /*97930*/  IADD3 R11, P1, R11, R252, RZ ;  /* 0x000000fc0b0b7210 */ /* 0x008fe20007f3e0ff */
[----:B--2---:R-:W-:-:S02]  /*97940*/  IMAD.MOV.U32 R8, RZ, RZ, R10 ;  /* 0x000000ffff087224 */ /* 0x004fc400078e000a */
[----:B------:R-:W-:Y:S01]  /*97950*/  IMAD.MOV.U32 R9, RZ, RZ, R12 ;  /* 0x000000ffff097224 */ /* 0x000fe200078e000c */
[----:B------:R-:W-:Y:S01]  /*97960*/  IADD3 R21, P2, R21, R252, RZ ;  /* 0x000000fc15157210 */ /* 0x000fe20007f5e0ff */
[----:B------:R-:W2:Y:S04]  /*97970*/  LDL.LU R10, [R1+0x2a98] ;  /* 0x002a9800010a7983 */ /* 0x000ea80000300800 */
[----:B-1----:R-:W3:Y:S04]  /*97980*/  LDL.LU R12, [R1+0x2ad8] ;  /* 0x002ad800010c7983 */ /* 0x002ee80000300800 */
[----:B------:R1:W-:Y:S04]  /*97990*/  STL [R1+0x2918], R11 ;  /* 0x0029180b01007387 */ /* 0x0003e80000100800 */
[----:B------:R1:W-:Y:S01]  /*979a0*/  LDGSTS.E [R6+0x9a00], desc[UR54][R8.64], P0 ;  /* 0x09a0000008067fae */ /* 0x0003e20008121876 */
[----:B------:R-:W-:Y:S01]  /*979b0*/  IMAD.X R13, R13, 0x1, R5, P1 ;  /* 0x000000010d0d7824 */ /* 0x000fe200008e0605 */
[----:B------:R-:W-:-:S04]  /*979c0*/  IADD3.X R22, R22, R5, RZ, P2, !PT ;  /* 0x0000000516167210 */ /* 0x000fc800017fe4ff */
[----:B------:R4:W-:Y:S01]  /*979d0*/  STL [R1+0x2914], R13 ;  /* 0x0029140d01007387 */ /* 0x0009e20000100800 */
[----:B-1----:R-:W-:-:S03]  /*979e0*/  IMAD.MOV.U32 R8, RZ, RZ, R11 ;  /* 0x000000ffff087224 */ /* 0x002fc600078e000b */
        /* <DEDUP_REMOVED lines=12> */
[----:B------:R-:W-:Y:S01]  /*97ab0*/  IADD3.X R20, R20, R5, RZ, P1, !PT ;  /* 0x0000000514147210 */ /* 0x000fe20000ffe4ff */
[----:B------:R-:W-:-:S04]  /*97ac0*/  IMAD.X R18, R18, 0x1, R5, P2 ;  /* 0x0000000112127824 */ /* 0x000fc800010e0605 */
[----:B------:R1:W-:Y:S02]  /*97ad0*/  STL [R1+0x2994], R20 ;  /* 0x0029941401007387 */ /* 0x0003e40000100800 */
[----:B-1----:R-:W-:Y:S02]  /*97ae0*/  IMAD.MOV.U32 R9, RZ, RZ, R20 ;  /* 0x000000ffff097224 */ /* 0x002fe400078e0014 */
[----:B------:R-:W-:Y:S04]  /*97af0*/  STL [R1+0x29d8], R17 ;  /* 0x0029d81101007387 */ /* 0x000fe80000100800 */
[----:B------:R-:W4:Y:S04]  /*97b00*/  LDL.LU R20, [R1+0x2b18] ;  /* 0x002b180001147983 */ /* 0x000f280000300800 */
        /* <DEDUP_REMOVED lines=9> */
[----:B-1----:R-:W-:Y:S01]  /*97ba0*/  IMAD.MOV.U32 R8, RZ, RZ, R17 ;  /* 0x000000ffff087224 */ /* 0x002fe200078e0011 */
[----:B------:R-:W-:-:S05]  /*97bb0*/  MOV R9, R18 ;  /* 0x0000001200097202 */ /* 0x000fca0000000f00 */
[----:B------:R1:W-:Y:S02]  /*97bc0*/  LDGSTS.E [R6+0xba00], desc[UR54][R8.64], P0 ;  /* 0x0ba0000008067fae */ /* 0x0003e40008121876 */
[----:B-1----:R-:W-:Y:S02]  /*97bd0*/  IMAD.MOV.U32 R8, RZ, RZ, R7 ;  /* 0x000000ffff087224 */ /* 0x002fe400078e0007 */
[--C-:B------:R-:W-:Y:S02]  /*97be0*/  IMAD.X R16, R16, 0x1, R5.reuse, P1 ;  /* 0x0000000110107824 */ /* 0x100fe400008e0605 */
[----:B------:R-:W-:-:S03]  /*97bf0*/  IMAD.X R15, R15, 0x1, R5, P2 ;  /* 0x000000010f0f7824 */ /* 0x000fc600010e0605 */
[----:B------:R-:W-:Y:S04]  /*97c00*/  STL [R1+0x2a14], R16 ;  /* 0x002a141001007387 */ /* 0x000fe80000100800 */
[----:B------:R-:W-:Y:S04]  /*97c10*/  STL [R1+0x2a58], R14 ;  /* 0x002a580e01007387 */ /* 0x000fe80000100800 */
[----:B------:R-:W4:Y:S04]  /*97c20*/  LDL.LU R28, [R1+0x2b98] ;  /* 0x002b9800011c7983 */ /* 0x000f280000300800 */
[----:B------:R-:W-:Y:S04]  /*97c30*/  STL [R1+0x2a54], R15 ;  /* 0x002a540f01007387 */ /* 0x000fe80000100800 */
[----:B------:R-:W4:Y:S04]  /*97c40*/  LDL.LU R7, [R1+0x2bd8] ;  /* 0x002bd80001077983 */ /* 0x000f280000300800 */
[----:B------:R-:W4:Y:S04]  /*97c50*/  LDL.LU R29, [R1+0x2b94] ;  /* 0x002b9400011d7983 */ /* 0x000f280000300800 */
[----:B------:R-:W4:Y:S01]  /*97c60*/  LDL.LU R30, [R1+0x2bd4] ;  /* 0x002bd400011e7983 */ /* 0x000f220000300800 */
[----:B------:R-:W-:Y:S01]  /*97c70*/  IMAD.MOV.U32 R9, RZ, RZ, R16 ;  /* 0x000000ffff097224 */ /* 0x000fe200078e0010 */
[----:B--2---:R-:W-:-:S04]  /*97c80*/  IADD3 R10, P1, R10, R252, RZ ;  /* 0x000000fc0a0a7210 */ /* 0x004fc80007f3e0ff */
[----:B------:R1:W-:Y:S01]  /*97c90*/  LDGSTS.E [R6+0xc200], desc[UR54][R8.64], P0 ;  /* 0x0c20000008067fae */ /* 0x0003e20008121876 */
[----:B---3--:R-:W-:-:S03]  /*97ca0*/  IADD3 R12, P2, R12, R252, RZ ;  /* 0x000000fc0c0c7210 */ /* 0x008fc60007f5e0ff */
[----:B------:R-:W-:Y:S01]  /*97cb0*/  STL [R1+0x2a98], R10 ;  /* 0x002a980a01007387 */ /* 0x000fe20000100800 */
[----:B-1----:R-:W-:Y:S01]  /*97cc0*/  MOV R8, R14 ;  /* 0x0000000e00087202 */ /* 0x002fe20000000f00 */
[----:B------:R-:W-:Y:S02]  /*97cd0*/  IMAD.MOV.U32 R9, RZ, RZ, R15 ;  /* 0x000000ffff097224 */ /* 0x000fe400078e000f */
[----:B------:R-:W-:-:S03]  /*97ce0*/  IMAD.X R11, R11, 0x1, R5, P1 ;  /* 0x000000010b0b7824 */ /* 0x000fc600008e0605 */
[----:B------:R1:W-:Y:S04]  /*97cf0*/  LDGSTS.E [R6+0xca00], desc[UR54][R8.64], P0 ;  /* 0x0ca0000008067fae */ /* 0x0003e80008121876 */
[----:B------:R2:W-:Y:S04]  /*97d00*/  STL [R1+0x2a94], R11 ;  /* 0x002a940b01007387 */ /* 0x0005e80000100800 */
[----:B------:R-:W-:Y:S01]  /*97d10*/  STL [R1+0x2ad8], R12 ;  /* 0x002ad80c01007387 */ /* 0x000fe20000100800 */
[----:B----4-:R-:W-:Y:S02]  /*97d20*/  IMAD.X R13, R13, 0x1, R5, P2 ;  /* 0x000000010d0d7824 */ /* 0x010fe400010e0605 */
[----:B-1----:R-:W-:Y:S01]  /*97d30*/  IMAD.MOV.U32 R8, RZ, RZ, R10 ;  /* 0x000000ffff087224 */ /* 0x002fe200078e000a */
[----:B------:R-:W-:-:S02]  /*97d40*/  MOV R9, R11 ;  /* 0x0000000b00097202 */ /* 0x000fc40000000f00 */
[----:B--2---:R-:W2:Y:S04]  /*97d50*/  LDL.LU.64 R10, [R1+0x1fe8] ;  /* 0x001fe800010a7983 */ /* 0x004ea80000300a00 */
[----:B------:R1:W-:Y:S04]  /*97d60*/  LDGSTS.E [R6+0xd200], desc[UR54][R8.64], P0 ;  /* 0x0d20000008067fae */ /* 0x0003e80008121876 */
[----:B------:R3:W-:Y:S01]  /*97d70*/  STL [R1+0x2ad4], R13 ;  /* 0x002ad40d01007387 */ /* 0x0007e20000100800 */
[----:B-1----:R-:W-:Y:S02]  /*97d80*/  IMAD.MOV.U32 R8, RZ, RZ, R12 ;  /* 0x000000ffff087224 */ /* 0x002fe400078e000c */
[----:B------:R-:W-:-:S02]  /*97d90*/  IMAD.MOV.U32 R9, RZ, RZ, R13 ;  /* 0x000000ffff097224 */ /* 0x000fc400078e000d */
[----:B---3--:R-:W3:Y:S04]  /*97da0*/  LDL.LU.64 R12, [R1+0x1fa8] ;  /* 0x001fa800010c7983 */ /* 0x008ee80000300a00 */
        /* <DEDUP_REMOVED lines=22> */
[----:B------:R-:W-:-:S02]  /*97f10*/  IADD3 R28, P1, R28, R252, RZ ;  /* 0x000000fc1c1c7210 */ /* 0x000fc40007f3e0ff */
[----:B------:R-:W-:-:S03]  /*97f20*/  IADD3 R7, P2, R7, R252, RZ ;  /* 0x000000fc07077210 */ /* 0x000fc60007f5e0ff */
[----:B------:R-:W-:Y:S01]  /*97f30*/  IMAD.X R29, R29, 0x1, R5, P1 ;  /* 0x000000011d1d7824 */ /* 0x000fe200008e0605 */
[----:B------:R-:W-:Y:S01]  /*97f40*/  STL [R1+0x2b98], R28 ;  /* 0x002b981c01007387 */ /* 0x000fe20000100800 */
[----:B-1----:R-:W-:Y:S01]  /*97f50*/  IMAD.MOV.U32 R8, RZ, RZ, R28 ;  /* 0x000000ffff087224 */ /* 0x002fe200078e001c */
[----:B------:R-:W-:Y:S01]  /*97f60*/  IADD3.X R30, R30, R5, RZ, P2, !PT ;  /* 0x000000051e1e7210 */ /* 0x000fe200017fe4ff */
[----:B------:R-:W-:Y:S01]  /*97f70*/  IMAD.MOV.U32 R9, RZ, RZ, R29 ;  /* 0x000000ffff097224 */ /* 0x000fe200078e001d */
[----:B------:R1:W-:Y:S04]  /*97f80*/  STL [R1+0x2b94], R29 ;  /* 0x002b941d01007387 */ /* 0x0003e80000100800 */
[----:B------:R-:W-:Y:S04]  /*97f90*/  STL [R1+0x2bd8], R7 ;  /* 0x002bd80701007387 */ /* 0x000fe80000100800 */
[----:B------:R1:W-:Y:S04]  /*97fa0*/  LDGSTS.E [R6+0xf200], desc[UR54][R8.64], P0 ;  /* 0x0f20000008067fae */ /* 0x0003e80008121876 */
[----:B-1----:R-:W4:Y:S04]  /*97fb0*/  LDL.LU.64 R28, [R1+0x1da8] ;  /* 0x001da800011c7983 */ /* 0x002f280000300a00 */
[----:B------:R1:W-:Y:S01]  /*97fc0*/  STL [R1+0x2bd4], R30 ;  /* 0x002bd41e01007387 */ /* 0x0003e20000100800 */
[----:B------:R-:W-:-:S03]  /*97fd0*/  IMAD.MOV.U32 R9, RZ, RZ, R30 ;  /* 0x000000ffff097224 */ /* 0x000fc600078e001e */
[----:B-1----:R-:W4:Y:S04]  /*97fe0*/  LDL.LU.64 R30, [R1+0x1c20] ;  /* 0x001c2000011e7983 */ /* 0x002f280000300a00 */
        /* <DEDUP_REMOVED lines=21> */
[----:B------:R-:W-:-:S05]  /*98140*/  IMAD.MOV.U32 R8, RZ, RZ, R7 ;  /* 0x000000ffff087224 */ /* 0x000fca00078e0007 */
[----:B------:R2:W-:Y:S02]  /*98150*/  LDGSTS.E [R6+0xfa00], desc[UR54][R8.64], P0 ;  /* 0x0fa0000008067fae */ /* 0x0005e40008121876 */
[----:B--2---:R-:W-:-:S04]  /*98160*/  IADD3 R8, P1, R10, R252, RZ ;  /* 0x000000fc0a087210 */ /* 0x004fc80007f3e0ff */
[----:B------:R-:W-:Y:S02]  /*98170*/  IADD3.X R7, R11, R5, RZ, P1, !PT ;  /* 0x000000050b077210 */ /* 0x000fe40000ffe4ff */
[----:B---3--:R-:W-:-:S05]  /*98180*/  IADD3 R10, P1, R12, R252, RZ ;  /* 0x000000fc0c0a7210 */ /* 0x008fca0007f3e0ff */
[----:B------:R-:W-:Y:S01]  /*98190*/  IMAD.X R9, R13, 0x1, R5, P1 ;  /* 0x000000010d097824 */ /* 0x000fe200008e0605 */
[----:B----4-:R-:W-:-:S05]  /*981a0*/  IADD3 R12, P1, R14, R252, RZ ;  /* 0x000000fc0e0c7210 */ /* 0x010fca0007f3e0ff */
        /* <DEDUP_REMOVED lines=12> */
[----:B------:R-:W-:Y:S02]  /*98270*/  IMAD.X R23, R27, 0x1, R5, P1 ;  /* 0x000000011b177824 */ /* 0x000fe400008e0605 */
        /* <DEDUP_REMOVED lines=75> */
[----:B------:R-:W-:Y:S01]  /*98730*/  MOV R192, R26 ;  /* 0x0000001a00c07202 */ /* 0x000fe20000000f00 */
[----:B------:R-:W-:Y:S02]  /*98740*/  IMAD.MOV.U32 R193, RZ, RZ, R25 ;  /* 0x000000ffffc17224 */ /* 0x000fe400078e0019 */
[----:B------:R-:W-:Y:S02]  /*98750*/  IMAD.MOV.U32 R190, RZ, RZ, R28 ;  /* 0x000000ffffbe7224 */ /* 0x000fe400078e001c */
[----:B------:R-:W-:Y:S02]  /*98760*/  IMAD.MOV.U32 R191, RZ, RZ, R27 ;  /* 0x000000ffffbf7224 */ /* 0x000fe400078e001b */
[----:B------:R-:W-:Y:S01]  /*98770*/  IMAD.X R63, R67, 0x1, R5, P1 ;  /* 0x00000001433f7824 */ /* 0x000fe200008e0605 */
[----:B------:R-:W-:Y:S01]  /*98780*/  IADD3 R66, P1, R68, R252, RZ ;  /* 0x000000fc44427210 */ /* 0x000fe20007f3e0ff */
[----:B------:R-:W-:Y:S01]  /*98790*/  IMAD.MOV.U32 R188, RZ, RZ, R30 ;  /* 0x000000ffffbc7224 */ /* 0x000fe200078e001e */
        /* <DEDUP_REMOVED lines=10> */
[----:B------:R-:W-:Y:S02]  /*98840*/  IMAD.MOV.U32 R137, RZ, RZ, R37 ;  /* 0x000000ffff897224 */ /* 0x000fe400078e0025 */
[----:B------:R-:W-:Y:S01]  /*98850*/  IMAD.X R65, R69, 0x1, R5, P1 ;  /* 0x0000000145417824 */ /* 0x000fe200008e0605 */
[----:B------:R-:W-:Y:S01]  /*98860*/  STL.64 [R1+0x1c18], R188 ;  /* 0x001c18bc01007387 */ /* 0x000fe20000100a00 */
[----:B------:R-:W-:Y:S01]  /*98870*/  IMAD.MOV.U32 R134, RZ, RZ, R40 ;  /* 0x000000ffff867224 */ /* 0x000fe200078e0028 */
[----:B------:R-:W-:Y:S02]  /*98880*/  MOV R135, R39 ;  /* 0x0000002700877202 */ /* 0x000fe40000000f00 */
[----:B------:R-:W-:Y:S01]  /*98890*/  IADD3 R68, P1, R70, R252, RZ ;  /* 0x000000fc46447210 */ /* 0x000fe20007f3e0ff */
        /* <DEDUP_REMOVED lines=12> */
[----:B------:R-:W-:Y:S01]  /*98960*/  IADD3.X R67, R71, R5, RZ, P1, !PT ;  /* 0x0000000547437210 */ /* 0x000fe20000ffe4ff */
[----:B------:R-:W-:Y:S01]  /*98970*/  STL.64 [R1+0x1bf0], R134 ;  /* 0x001bf08601007387 */ /* 0x000fe20000100a00 */
[----:B------:R-:W-:Y:S01]  /*98980*/  IMAD.MOV.U32 R124, RZ, RZ, R50 ;  /* 0x000000ffff7c7224 */ /* 0x000fe200078e0032 */
[----:B------:R-:W-:-:S02]  /*98990*/  MOV R125, R49 ;  /* 0x00000031007d7202 */ /* 0x000fc40000000f00 */
[----:B------:R-:W-:Y:S01]  /*989a0*/  IADD3 R70, P1, R78, R252, RZ ;  /* 0x000000fc4e467210 */ /* 0x000fe20007f3e0ff */
        /* <DEDUP_REMOVED lines=14> */
[----:B------:R-:W-:Y:S01]  /*98a90*/  MOV R95, R59 ;  /* 0x0000003b005f7202 */ /* 0x000fe20000000f00 */
[----:B------:R-:W-:Y:S01]  /*98aa0*/  IMAD.X R69, R79, 0x1, R5, P1 ;  /* 0x000000014f457824 */ /* 0x000fe200008e0605 */
        /* <DEDUP_REMOVED lines=13> */
[----:B------:R-:W-:-:S03]  /*98b80*/  IMAD.MOV.U32 R71, RZ, RZ, R69 ;  /* 0x000000ffff477224 */ /* 0x000fc600078e0045 */
        /* <DEDUP_REMOVED lines=40> */
[----:B-1----:R-:W-:-:S05]  /*98e10*/  LOP3.LUT R6, R74, 0x30, RZ, 0x3c, !PT ;  /* 0x000000304a067812 */ /* 0x002fca00078e3cff */
[----:B------:R-:W-:Y:S01]  /*98e20*/  VIADD R6, R6, UR7 ;  /* 0x0000000706067c36 */ /* 0x000fe20008000000 */
[-C--:B--2---:R-:W-:Y:S02]  /*98e30*/  IADD3 R8, P1, R8, R252.reuse, RZ ;  /* 0x000000fc08087210 */ /* 0x084fe40007f3e0ff */
[----:B---3--:R-:W-:Y:S02]  /*98e40*/  IADD3 R13, P2, R13, R252, RZ ;  /* 0x000000fc0d0d7210 */ /* 0x008fe40007f5e0ff */
[----:B----4-:R-:W-:Y:S01]  /*98e50*/  IADD3.X R9, R9, R5, RZ, P1, !PT ;  /* 0x0000000509097210 */ /* 0x010fe20000ffe4ff */
        /* <DEDUP_REMOVED lines=29> */
[----:B------:R-:W-:Y:S01]  /*99030*/  IADD3 R10, P2, R10, R252, RZ ;  /* 0x000000fc0a0a7210 */ /* 0x000fe20007f5e0ff */
[----:B------:R-:W-:-:S04]  /*99040*/  IMAD.X R20, R20, 0x1, R5, P1 ;  /* 0x0000000114147824 */ /* 0x000fc800008e0605 */
[----:B------:R-:W-:Y:S02]  /*99050*/  IMAD.X R12, R12, 0x1, R5, P2 ;  /* 0x000000010c0c7824 */ /* 0x000fe400010e0605 */
[----:B-1----:R-:W-:Y:S01]  /*99060*/  IMAD.MOV.U32 R8, RZ, RZ, R7 ;  /* 0x000000ffff087224 */ /* 0x002fe200078e0007 */
[----:B------:R-:W-:Y:S01]  /*99070*/  MOV R9, R14 ;  /* 0x0000000e00097202 */ /* 0x000fe20000000f00 */
        /* <DEDUP_REMOVED lines=12> */
[----:B-1----:R-:W-:Y:S01]  /*99140*/  MOV R8, R10 ;  /* 0x0000000a00087202 */ /* 0x002fe20000000f00 */
[----:B------:R-:W-:Y:S01]  /*99150*/  IMAD.MOV.U32 R9, RZ, RZ, R12 ;  /* 0x000000ffff097224 */ /* 0x000fe200078e000c */
        /* <DEDUP_REMOVED lines=18> */
[----:B---3--:R-:W-:-:S02]  /*99280*/  IMAD.MOV.U32 R8, RZ, RZ, R11 ;  /* 0x000000ffff087224 */ /* 0x008fc400078e000b */
        /* <DEDUP_REMOVED lines=334> */
[----:B------:R-:W-:Y:S02]  /*9a770*/  IADD3 R70, P1, R78, R252, RZ ;  /* 0x000000fc4e467210 */ /* 0x000fe40007f3e0ff */
[----:B------:R-:W-:Y:S01]  /*9a780*/  MOV R192, R26 ;  /* 0x0000001a00c07202 */ /* 0x000fe20000000f00 */
[----:B------:R-:W-:Y:S02]  /*9a790*/  IMAD.MOV.U32 R193, RZ, RZ, R25 ;  /* 0x000000ffffc17224 */ /* 0x000fe400078e0019 */
[----:B------:R-:W-:Y:S02]  /*9a7a0*/  IMAD.MOV.U32 R190, RZ, RZ, R28 ;  /* 0x000000ffffbe7224 */ /* 0x000fe400078e001c */
[----:B------:R-:W-:Y:S02]  /*9a7b0*/  IMAD.MOV.U32 R191, RZ, RZ, R27 ;  /* 0x000000ffffbf7224 */ /* 0x000fe400078e001b */
[----:B------:R-:W-:-:S02]  /*9a7c0*/  IMAD.X R69, R79, 0x1, R5, P1 ;  /* 0x000000014f457824 */ /* 0x000fc400008e0605 */
[----:B------:R-:W-:Y:S01]  /*9a7d0*/  IMAD.MOV.U32 R78, RZ, RZ, R30 ;  /* 0x000000ffff4e7224 */ /* 0x000fe200078e001e */
[----:B------:R-:W-:Y:S01]  /*9a7e0*/  MOV R79, R29 ;  /* 0x0000001d004f7202 */ /* 0x000fe20000000f00 */
[----:B------:R-:W-:Y:S02]  /*9a7f0*/  IMAD.MOV.U32 R188, RZ, RZ, R32 ;  /* 0x000000ffffbc7224 */ /* 0x000fe400078e0020 */
[----:B------:R-:W-:Y:S02]  /*9a800*/  IMAD.MOV.U32 R189, RZ, RZ, R31 ;  /* 0x000000ffffbd7224 */ /* 0x000fe400078e001f */
        /* <DEDUP_REMOVED lines=498> */
[----:B------:R-:W-:Y:S02]  /*9c730*/  IADD3 R68, P1, R70, R252, RZ ;  /* 0x000000fc46447210 */ /* 0x000fe40007f3e0ff */
[----:B------:R-:W-:Y:S01]  /*9c740*/  MOV R192, R26 ;  /* 0x0000001a00c07202 */ /* 0x000fe20000000f00 */
[----:B------:R-:W-:Y:S01]  /*9c750*/  IMAD.MOV.U32 R193, RZ, RZ, R25 ;  /* 0x000000ffffc17224 */ /* 0x000fe200078e0019 */
[----:B------:R-:W-:Y:S02]  /*9c760*/  IADD3.X R67, R71, R5, RZ, P1, !PT ;  /* 0x0000000547437210 */ /* 0x000fe40000ffe4ff */
[----:B------:R-:W-:Y:S01]  /*9c770*/  IADD3 R70, P1, R78, R252, RZ ;  /* 0x000000fc4e467210 */ /* 0x000fe20007f3e0ff */
        /* <DEDUP_REMOVED lines=8> */
[----:B------:R-:W-:Y:S01]  /*9c800*/  IMAD.X R69, R79, 0x1, R5, P1 ;  /* 0x000000014f457824 */ /* 0x000fe200008e0605 */
        /* <DEDUP_REMOVED lines=607> */
[----:B----4-:R-:W-:-:S03]  /*9ee00*/  IADD3.X R9, R9, R5, RZ, P1, !PT ;  /* 0x0000000509097210 */ /* 0x010fc60000ffe4ff */
[----:B------:R-:W-:Y:S01]  /*9ee10*/  IMAD.X R16, R16, 0x1, R5, P2 ;  /* 0x0000000110107824 */ /* 0x000fe200010e0605 */
[----:B------:R-:W-:Y:S04]  /*9ee20*/  STL [R1+0x2438], R8 ;  /* 0x0024380801007387 */ /* 0x000fe80000100800 */
[----:B------:R1:W-:Y:S04]  /*9ee30*/  STL [R1+0x2434], R9 ;  /* 0x0024340901007387 */ /* 0x0003e80000100800 */
[----:B------:R-:W-:Y:S04]  /*9ee40*/  STL [R1+0x2478], R13 ;  /* 0x0024780d01007387 */ /* 0x000fe80000100800 */
[----:B------:R1:W-:Y:S04]  /*9ee50*/  LDGSTS.E [R6+0x600], desc[UR54][R8.64], P0 ;  /* 0x0060000008067fae */ /* 0x0003e80008121876 */
[----:B------:R2:W-:Y:S04]  /*9ee60*/  STL [R1+0x2474], R16 ;  /* 0x0024741001007387 */ /* 0x0005e80000100800 */
[----:B------:R-:W3:Y:S04]  /*9ee70*/  LDL.LU R15, [R1+0x25b8] ;  /* 0x0025b800010f7983 */ /* 0x000ee80000300800 */
[----:B------:R-:W4:Y:S01]  /*9ee80*/  LDL.LU R11, [R1+0x25f8] ;  /* 0x0025f800010b7983 */ /* 0x000f220000300800 */
[----:B-1----:R-:W-:-:S03]  /*9ee90*/  IMAD.MOV.U32 R9, RZ, RZ, R16 ;  /* 0x000000ffff097224 */ /* 0x002fc600078e0010 */
[----:B--2---:R-:W2:Y:S01]  /*9eea0*/  LDL.LU R16, [R1+0x25b4] ;  /* 0x0025b40001107983 */ /* 0x004ea20000300800 */
[----:B------:R-:W-:-:S03]  /*9eeb0*/  IMAD.MOV.U32 R8, RZ, RZ, R13 ;  /* 0x000000ffff087224 */ /* 0x000fc600078e000d */
[----:B------:R-:W2:Y:S01]  /*9eec0*/  LDL.LU R13, [R1+0x25f4] ;  /* 0x0025f400010d7983 */ /* 0x000ea20000300800 */
        /* <DEDUP_REMOVED lines=9> */
[----:B------:R-:W2:Y:S04]  /*9ef60*/  LDL.LU R17, [R1+0x2638] ;  /* 0x0026380001117983 */ /* 0x000ea80000300800 */
[----:B------:R1:W-:Y:S01]  /*9ef70*/  STL [R1+0x24f4], R14 ;  /* 0x0024f40e01007387 */ /* 0x0003e20000100800 */
[----:B------:R-:W-:-:S03]  /*9ef80*/  IMAD.MOV.U32 R9, RZ, RZ, R19 ;  /* 0x000000ffff097224 */ /* 0x000fc600078e0013 */
[----:B------:R-:W2:Y:S04]  /*9ef90*/  LDL.LU R21, [R1+0x2678] ;  /* 0x0026780001157983 */ /* 0x000ea80000300800 */
[----:B------:R-:W2:Y:S04]  /*9efa0*/  LDL.LU R19, [R1+0x2634] ;  /* 0x0026340001137983 */ /* 0x000ea80000300800 */
[----:B------:R-:W2:Y:S01]  /*9efb0*/  LDL.LU R22, [R1+0x2674] ;  /* 0x0026740001167983 */ /* 0x000ea20000300800 */
[----:B------:R-:W-:-:S03]  /*9efc0*/  IADD3 R18, P1, R18, R252, RZ ;  /* 0x000000fc12127210 */ /* 0x000fc60007f3e0ff */
[----:B------:R1:W-:Y:S01]  /*9efd0*/  LDGSTS.E [R6+0x1600], desc[UR54][R8.64], P0 ;  /* 0x0160000008067fae */ /* 0x0003e20008121876 */
[----:B------:R-:W-:Y:S01]  /*9efe0*/  IADD3 R10, P2, R10, R252, RZ ;  /* 0x000000fc0a0a7210 */ /* 0x000fe20007f5e0ff */
[----:B------:R-:W-:-:S04]  /*9eff0*/  IMAD.X R20, R20, 0x1, R5, P1 ;  /* 0x0000000114147824 */ /* 0x000fc800008e0605 */
[----:B------:R-:W-:Y:S02]  /*9f000*/  IMAD.X R12, R12, 0x1, R5, P2 ;  /* 0x000000010c0c7824 */ /* 0x000fe400010e0605 */
[----:B-1----:R-:W-:Y:S01]  /*9f010*/  IMAD.MOV.U32 R8, RZ, RZ, R7 ;  /* 0x000000ffff087224 */ /* 0x002fe200078e0007 */
[----:B------:R-:W-:Y:S01]  /*9f020*/  MOV R9, R14 ;  /* 0x0000000e00097202 */ /* 0x000fe20000000f00 */
[----:B------:R-:W2:Y:S04]  /*9f030*/  LDL.LU R7, [R1+0x26b8] ;  /* 0x0026b80001077983 */ /* 0x000ea80000300800 */
[----:B------:R-:W2:Y:S04]  /*9f040*/  LDL.LU R14, [R1+0x26f8] ;  /* 0x0026f800010e7983 */ /* 0x000ea80000300800 */
[----:B------:R1:W-:Y:S04]  /*9f050*/  STL [R1+0x2538], R18 ;  /* 0x0025381201007387 */ /* 0x0003e80000100800 */
[----:B------:R1:W-:Y:S04]  /*9f060*/  STL [R1+0x2534], R20 ;  /* 0x0025341401007387 */ /* 0x0003e80000100800 */
[----:B------:R1:W-:Y:S04]  /*9f070*/  LDGSTS.E [R6+0x1e00], desc[UR54][R8.64], P0 ;  /* 0x01e0000008067fae */ /* 0x0003e80008121876 */
[----:B------:R1:W-:Y:S02]  /*9f080*/  STL [R1+0x2578], R10 ;  /* 0x0025780a01007387 */ /* 0x0003e40000100800 */
[----:B-1----:R-:W-:-:S02]  /*9f090*/  IMAD.MOV.U32 R8, RZ, RZ, R18 ;  /* 0x000000ffff087224 */ /* 0x002fc400078e0012 */
[----:B------:R-:W2:Y:S01]  /*9f0a0*/  LDL.LU R18, [R1+0x26b4] ;  /* 0x0026b40001127983 */ /* 0x000ea20000300800 */
[----:B------:R-:W-:-:S03]  /*9f0b0*/  IMAD.MOV.U32 R9, RZ, RZ, R20 ;  /* 0x000000ffff097224 */ /* 0x000fc600078e0014 */
[----:B------:R1:W-:Y:S04]  /*9f0c0*/  STL [R1+0x2574], R12 ;  /* 0x0025740c01007387 */ /* 0x0003e80000100800 */
[----:B------:R-:W2:Y:S04]  /*9f0d0*/  LDL.LU R20, [R1+0x26f4] ;  /* 0x0026f40001147983 */ /* 0x000ea80000300800 */
[----:B------:R1:W-:Y:S02]  /*9f0e0*/  LDGSTS.E [R6+0x2600], desc[UR54][R8.64], P0 ;  /* 0x0260000008067fae */ /* 0x0003e40008121876 */
[----:B-1----:R-:W-:Y:S01]  /*9f0f0*/  MOV R8, R10 ;  /* 0x0000000a00087202 */ /* 0x002fe20000000f00 */
[----:B------:R-:W-:Y:S01]  /*9f100*/  IMAD.MOV.U32 R9, RZ, RZ, R12 ;  /* 0x000000ffff097224 */ /* 0x000fe200078e000c */
[----:B------:R-:W2:Y:S04]  /*9f110*/  LDL.LU R10, [R1+0x2738] ;  /* 0x00273800010a7983 */ /* 0x000ea80000300800 */
[----:B------:R-:W2:Y:S04]  /*9f120*/  LDL.LU R12, [R1+0x2778] ;  /* 0x00277800010c7983 */ /* 0x000ea80000300800 */
[----:B------:R1:W-:Y:S01]  /*9f130*/  LDGSTS.E [R6+0x2e00], desc[UR54][R8.64], P0 ;  /* 0x02e0000008067fae */ /* 0x0003e20008121876 */
[----:B---3--:R-:W-:-:S02]  /*9f140*/  IADD3 R15, P1, R15, R252, RZ ;  /* 0x000000fc0f0f7210 */ /* 0x008fc40007f3e0ff */
[----:B----4-:R-:W-:-:S03]  /*9f150*/  IADD3 R11, P2, R11, R252, RZ ;  /* 0x000000fc0b0b7210 */ /* 0x010fc60007f5e0ff */
[----:B------:R3:W-:Y:S01]  /*9f160*/  STL [R1+0x25b8], R15 ;  /* 0x0025b80f01007387 */ /* 0x0007e20000100800 */
[----:B-1----:R-:W-:Y:S02]  /*9f170*/  IMAD.MOV.U32 R8, RZ, RZ, R15 ;  /* 0x000000ffff087224 */ /* 0x002fe400078e000f */
[--C-:B--2---:R-:W-:Y:S02]  /*9f180*/  IMAD.X R16, R16, 0x1, R5.reuse, P1 ;  /* 0x0000000110107824 */ /* 0x104fe400008e0605 */
[----:B------:R-:W-:-:S03]  /*9f190*/  IMAD.X R13, R13, 0x1, R5, P2 ;  /* 0x000000010d0d7824 */ /* 0x000fc600010e0605 */
[----:B------:R1:W-:Y:S04]  /*9f1a0*/  STL [R1+0x25b4], R16 ;  /* 0x0025b41001007387 */ /* 0x0003e80000100800 */
[----:B------:R2:W-:Y:S04]  /*9f1b0*/  STL [R1+0x25f8], R11 ;  /* 0x0025f80b01007387 */ /* 0x0005e80000100800 */
[----:B---3--:R-:W3:Y:S01]  /*9f1c0*/  LDL.LU R15, [R1+0x2734] ;  /* 0x00273400010f7983 */ /* 0x008ee20000300800 */
[----:B------:R-:W-:-:S03]  /*9f1d0*/  MOV R9, R16 ;  /* 0x0000001000097202 */ /* 0x000fc60000000f00 */
[----:B------:R4:W-:Y:S04]  /*9f1e0*/  STL [R1+0x25f4], R13 ;  /* 0x0025f40d01007387 */ /* 0x0009e80000100800 */
[----:B------:R4:W-:Y:S04]  /*9f1f0*/  LDGSTS.E [R6+0x3600], desc[UR54][R8.64], P0 ;  /* 0x0360000008067fae */ /* 0x0009e80008121876 */
[----:B-1----:R-:W3:Y:S01]  /*9f200*/  LDL.LU R16, [R1+0x2774] ;  /* 0x0027740001107983 */ /* 0x002ee20000300800 */
[-C--:B------:R-:W-:Y:S02]  /*9f210*/  IADD3 R17, P1, R17, R252.reuse, RZ ;  /* 0x000000fc11117210 */ /* 0x080fe40007f3e0ff */
[----:B------:R-:W-:Y:S01]  /*9f220*/  IADD3 R21, P2, R21, R252, RZ ;  /* 0x000000fc15157210 */ /* 0x000fe20007f5e0ff */
[----:B----4-:R-:W-:-:S02]  /*9f230*/  IMAD.MOV.U32 R8, RZ, RZ, R11 ;  /* 0x000000ffff087224 */ /* 0x010fc400078e000b */
[----:B------:R-:W-:Y:S02]  /*9f240*/  IMAD.MOV.U32 R9, RZ, RZ, R13 ;  /* 0x000000ffff097224 */ /* 0x000fe400078e000d */
[--C-:B------:R-:W-:Y:S01]  /*9f250*/  IMAD.X R19, R19, 0x1, R5.reuse, P1 ;  /* 0x0000000113137824 */ /* 0x100fe200008e0605 */
[----:B--2---:R-:W2:Y:S04]  /*9f260*/  LDL.LU R11, [R1+0x27b8] ;  /* 0x0027b800010b7983 */ /* 0x004ea80000300800 */
        /* <DEDUP_REMOVED lines=37> */
[----:B---3--:R-:W-:-:S05]  /*9f4c0*/  IADD3.X R15, R15, R5, RZ, P1, !PT ;  /* 0x000000050f0f7210 */ /* 0x008fca0000ffe4ff */
        /* <DEDUP_REMOVED lines=8> */
[----:B---3--:R-:W-:-:S03]  /*9f550*/  MOV R9, R16 ;  /* 0x0000001000097202 */ /* 0x008fc60000000f00 */
[----:B-1----:R-:W3:Y:S01]  /*9f560*/  LDL.LU R16, [R1+0x28b4] ;  /* 0x0028b40001107983 */ /* 0x002ee20000300800 */
[----:B------:R-:W-:-:S03]  /*9f570*/  IMAD.MOV.U32 R8, RZ, RZ, R12 ;  /* 0x000000ffff087224 */ /* 0x000fc600078e000c */
[----:B------:R-:W3:Y:S01]  /*9f580*/  LDL.LU R12, [R1+0x28f4] ;  /* 0x0028f400010c7983 */ /* 0x000ee20000300800 */
[-C--:B--2---:R-:W-:Y:S02]  /*9f590*/  IADD3 R11, P1, R11, R252.reuse, RZ ;  /* 0x000000fc0b0b7210 */ /* 0x084fe40007f3e0ff */
        /* <DEDUP_REMOVED lines=9> */
[----:B--2---:R-:W2:Y:S04]  /*9f630*/  LDL.LU R11, [R1+0x2938] ;  /* 0x00293800010b7983 */ /* 0x004ea80000300800 */
[----:B------:R4:W-:Y:S04]  /*9f640*/  STL [R1+0x27f4], R17 ;  /* 0x0027f41101007387 */ /* 0x0009e80000100800 */
[----:B------:R1:W-:Y:S04]  /*9f650*/  LDGSTS.E [R6+0x7600], desc[UR54][R8.64], P0 ;  /* 0x0760000008067fae */ /* 0x0003e80008121876 */
[----:B------:R-:W2:Y:S01]  /*9f660*/  LDL.LU R21, [R1+0x2978] ;  /* 0x0029780001157983 */ /* 0x000ea20000300800 */
[----:B-1----:R-:W-:-:S03]  /*9f670*/  MOV R8, R13 ;  /* 0x0000000d00087202 */ /* 0x002fc60000000f00 */
[----:B------:R-:W2:Y:S04]  /*9f680*/  LDL.LU R13, [R1+0x2934] ;  /* 0x00293400010d7983 */ /* 0x000ea80000300800 */
[----:B------:R-:W2:Y:S01]  /*9f690*/  LDL.LU R22, [R1+0x2974] ;  /* 0x0029740001167983 */ /* 0x000ea20000300800 */
[----:B------:R-:W-:-:S03]  /*9f6a0*/  IMAD.MOV.U32 R9, RZ, RZ, R17 ;  /* 0x000000ffff097224 */ /* 0x000fc600078e0011 */
[----:B------:R-:W2:Y:S04]  /*9f6b0*/  LDL.LU R19, [R1+0x29b8] ;  /* 0x0029b80001137983 */ /* 0x000ea80000300800 */
        /* <DEDUP_REMOVED lines=23> */
[--C-:B---3--:R-:W-:Y:S02]  /*9f830*/  IMAD.X R16, R16, 0x1, R5.reuse, P1 ;  /* 0x0000000110107824 */ /* 0x108fe400008e0605 */
        /* <DEDUP_REMOVED lines=9> */
[----:B--2---:R-:W-:Y:S01]  /*9f8d0*/  IADD3 R11, P1, R11, R252, RZ ;  /* 0x000000fc0b0b7210 */ /* 0x004fe20007f3e0ff */
[----:B---3--:R-:W-:-:S02]  /*9f8e0*/  IMAD.MOV.U32 R8, RZ, RZ, R10 ;  /* 0x000000ffff087224 */ /* 0x008fc400078e000a */
        /* <DEDUP_REMOVED lines=668> */
[----:B------:R2:W-:Y:S01]  /*a22b0*/  STL.64 [R1+0x1fc0], R208 ;  /* 0x001fc0d001007387 */ /* 0x0005e20000100a00 */
[----:B------:R-:W-:Y:S02]  /*a22c0*/  IMAD.MOV.U32 R198, RZ, RZ, R18 ;  /* 0x000000ffffc67224 */ /* 0x000fe400078e0012 */
[----:B------:R-:W-:Y:S01]  /*a22d0*/  IMAD.MOV.U32 R199, RZ, RZ, R17 ;  /* 0x000000ffffc77224 */ /* 0x000fe200078e0011 */
[----:B------:R2:W-:Y:S04]  /*a22e0*/  LDGSTS.E [R6+0x10700], desc[UR54][R208.64], P0 ;  /* 0x10700000d0067fae */ /* 0x0005e80008121876 */
[----:B------:R2:W-:Y:S01]  /*a22f0*/  STL.64 [R1+0x1f80], R206 ;  /* 0x001f80ce01007387 */ /* 0x0005e20000100a00 */
[----:B------:R-:W-:Y:S01]  /*a2300*/  IMAD.MOV.U32 R196, RZ, RZ, R20 ;  /* 0x000000ffffc47224 */ /* 0x000fe200078e0014 */
[----:B------:R-:W-:-:S02]  /*a2310*/  MOV R197, R19 ;  /* 0x0000001300c57202 */ /* 0x000fc40000000f00 */
[----:B------:R2:W-:Y:S04]  /*a2320*/  LDGSTS.E [R6+0x10f00], desc[UR54][R206.64], P0 ;  /* 0x10f00000ce067fae */ /* 0x0005e80008121876 */
[----:B------:R2:W-:Y:S01]  /*a2330*/  STL.64 [R1+0x1f40], R204 ;  /* 0x001f40cc01007387 */ /* 0x0005e20000100a00 */
[----:B------:R-:W-:Y:S02]  /*a2340*/  IMAD.MOV.U32 R194, RZ, RZ, R22 ;  /* 0x000000ffffc27224 */ /* 0x000fe400078e0016 */
[----:B------:R-:W-:Y:S01]  /*a2350*/  IMAD.MOV.U32 R195, RZ, RZ, R21 ;  /* 0x000000ffffc37224 */ /* 0x000fe200078e0015 */
[----:B------:R2:W-:Y:S04]  /*a2360*/  LDGSTS.E [R6+0x11700], desc[UR54][R204.64], P0 ;  /* 0x11700000cc067fae */ /* 0x0005e80008121876 */
[----:B------:R2:W-:Y:S01]  /*a2370*/  STL.64 [R1+0x1f00], R202 ;  /* 0x001f00ca01007387 */ /* 0x0005e20000100a00 */
[----:B------:R-:W-:-:S02]  /*a2380*/  IMAD.MOV.U32 R192, RZ, RZ, R24 ;  /* 0x000000ffffc07224 */ /* 0x000fc400078e0018 */
[----:B------:R-:W-:Y:S01]  /*a2390*/  IMAD.MOV.U32 R193, RZ, RZ, R23 ;  /* 0x000000ffffc17224 */ /* 0x000fe200078e0017 */
[----:B------:R2:W-:Y:S04]  /*a23a0*/  LDGSTS.E [R6+0x11f00], desc[UR54][R202.64], P0 ;  /* 0x11f00000ca067fae */ /* 0x0005e80008121876 */
[----:B------:R2:W-:Y:S04]  /*a23b0*/  STL.64 [R1+0x1ec0], R200 ;  /* 0x001ec0c801007387 */ /* 0x0005e80000100a00 */
        /* <DEDUP_REMOVED lines=8> */
[----:B------:R2:W-:Y:S01]  /*a2440*/  LDGSTS.E [R6+0x14700], desc[UR54][R192.64], P0 ;  /* 0x14700000c0067fae */ /* 0x0005e20008121876 */
        /* <DEDUP_REMOVED lines=51> */
[----:B------:R2:W-:Y:S01]  /*a2780*/  STL.64 [R1+0x1d80], R190 ;  /* 0x001d80be01007387 */ /* 0x0005e20000100a00 */
[----:B------:R-:W-:Y:S01]  /*a2790*/  MOV R136, R36 ;  /* 0x0000002400887202 */ /* 0x000fe20000000f00 */
[----:B------:R-:W-:Y:S02]  /*a27a0*/  IMAD.MOV.U32 R137, RZ, RZ, R35 ;  /* 0x000000ffff897224 */ /* 0x000fe400078e0023 */
[----:B------:R2:W-:Y:S04]  /*a27b0*/  LDGSTS.E [R6+0x14f00], desc[UR54][R190.64], P0 ;  /* 0x14f00000be067fae */ /* 0x0005e80008121876 */
[----:B------:R2:W-:Y:S01]  /*a27c0*/  STL.64 [R1+0x1aa8], R188 ;  /* 0x001aa8bc01007387 */ /* 0x0005e20000100a00 */
[----:B------:R-:W-:-:S02]  /*a27d0*/  IMAD.MOV.U32 R134, RZ, RZ, R38 ;  /* 0x000000ffff867224 */ /* 0x000fc400078e0026 */
[----:B------:R-:W-:Y:S01]  /*a27e0*/  IMAD.MOV.U32 R135, RZ, RZ, R37 ;  /* 0x000000ffff877224 */ /* 0x000fe200078e0025 */
[----:B------:R2:W-:Y:S01]  /*a27f0*/  LDGSTS.E [R6+0x15700], desc[UR54][R188.64], P0 ;  /* 0x15700000bc067fae */ /* 0x0005e20008121876 */
[----:B------:R-:W-:-:S03]  /*a2800*/  IMAD.X R65, R69, 0x1, R5, P1 ;  /* 0x0000000145417824 */ /* 0x000fc600008e0605 */
[----:B------:R2:W-:Y:S01]  /*a2810*/  STL.64 [R1+0x19e8], R186 ;  /* 0x0019e8ba01007387 */ /* 0x0005e20000100a00 */
[----:B------:R-:W-:Y:S01]  /*a2820*/  IMAD.MOV.U32 R132, RZ, RZ, R40 ;  /* 0x000000ffff847224 */ /* 0x000fe200078e0028 */
[----:B------:R-:W-:Y:S02]  /*a2830*/  MOV R133, R39 ;  /* 0x0000002700857202 */ /* 0x000fe40000000f00 */
[----:B------:R2:W-:Y:S01]  /*a2840*/  LDGSTS.E [R6+0x15f00], desc[UR54][R186.64], P0 ;  /* 0x15f00000ba067fae */ /* 0x0005e20008121876 */
[----:B------:R-:W-:-:S03]  /*a2850*/  IADD3 R68, P1, R70, R252, RZ ;  /* 0x000000fc46447210 */ /* 0x000fc60007f3e0ff */
[----:B------:R2:W-:Y:S01]  /*a2860*/  STL.64 [R1+0x19d0], R184 ;  /* 0x0019d0b801007387 */ /* 0x0005e20000100a00 */
[----:B------:R-:W-:Y:S02]  /*a2870*/  IMAD.MOV.U32 R130, RZ, RZ, R42 ;  /* 0x000000ffff827224 */ /* 0x000fe400078e002a */
[----:B------:R-:W-:Y:S01]  /*a2880*/  IMAD.MOV.U32 R131, RZ, RZ, R41 ;  /* 0x000000ffff837224 */ /* 0x000fe200078e0029 */
[----:B------:R2:W-:Y:S04]  /*a2890*/  LDGSTS.E [R6+0x16700], desc[UR54][R184.64], P0 ;  /* 0x16700000b8067fae */ /* 0x0005e80008121876 */
[----:B------:R2:W-:Y:S01]  /*a28a0*/  STL.64 [R1+0x19b8], R138 ;  /* 0x0019b88a01007387 */ /* 0x0005e20000100a00 */
[----:B------:R-:W-:Y:S02]  /*a28b0*/  IMAD.MOV.U32 R128, RZ, RZ, R44 ;  /* 0x000000ffff807224 */ /* 0x000fe400078e002c */
[----:B------:R-:W-:Y:S01]  /*a28c0*/  IMAD.MOV.U32 R129, RZ, RZ, R43 ;  /* 0x000000ffff817224 */ /* 0x000fe200078e002b */
[----:B------:R2:W-:Y:S04]  /*a28d0*/  LDGSTS.E [R6+0x16f00], desc[UR54][R138.64], P0 ;  /* 0x16f000008a067fae */ /* 0x0005e80008121876 */
[----:B------:R2:W-:Y:S01]  /*a28e0*/  STL.64 [R1+0x19a0], R136 ;  /* 0x0019a08801007387 */ /* 0x0005e20000100a00 */
[----:B------:R-:W-:Y:S01]  /*a28f0*/  MOV R126, R46 ;  /* 0x0000002e007e7202 */ /* 0x000fe20000000f00 */
[----:B------:R-:W-:-:S02]  /*a2900*/  IMAD.MOV.U32 R127, RZ, RZ, R45 ;  /* 0x000000ffff7f7224 */ /* 0x000fc400078e002d */
[----:B------:R2:W-:Y:S04]  /*a2910*/  LDGSTS.E [R6+0x17700], desc[UR54][R136.64], P0 ;  /* 0x1770000088067fae */ /* 0x0005e80008121876 */
[----:B------:R2:W-:Y:S01]  /*a2920*/  STL.64 [R1+0x1988], R134 ;  /* 0x0019888601007387 */ /* 0x0005e20000100a00 */
[----:B------:R-:W-:Y:S02]  /*a2930*/  IMAD.MOV.U32 R124, RZ, RZ, R48 ;  /* 0x000000ffff7c7224 */ /* 0x000fe400078e0030 */
[----:B------:R-:W-:Y:S01]  /*a2940*/  IMAD.MOV.U32 R125, RZ, RZ, R47 ;  /* 0x000000ffff7d7224 */ /* 0x000fe200078e002f */
[----:B------:R2:W-:Y:S01]  /*a2950*/  LDGSTS.E [R6+0x17f00], desc[UR54][R134.64], P0 ;  /* 0x17f0000086067fae */ /* 0x0005e20008121876 */
[----:B------:R-:W-:-:S03]  /*a2960*/  IADD3.X R67, R71, R5, RZ, P1, !PT ;  /* 0x0000000547437210 */ /* 0x000fc60000ffe4ff */
        /* <DEDUP_REMOVED lines=20> */
[----:B------:R2:W-:Y:S04]  /*a2ab0*/  LDGSTS.E [R6+0x1a700], desc[UR54][R124.64], P0 ;  /* 0x1a7000007c067fae */ /* 0x0005e80008121876 */
[----:B------:R2:W-:Y:S01]  /*a2ac0*/  STL.64 [R1+0x18a8], R122 ;  /* 0x0018a87a01007387 */ /* 0x0005e20000100a00 */
[----:B------:R-:W-:Y:S01]  /*a2ad0*/  IMAD.MOV.U32 R92, RZ, RZ, R60 ;  /* 0x000000ffff5c7224 */ /* 0x000fe200078e003c */
[----:B------:R-:W-:-:S02]  /*a2ae0*/  MOV R93, R59 ;  /* 0x0000003b005d7202 */ /* 0x000fc40000000f00 */
[----:B------:R2:W-:Y:S01]  /*a2af0*/  LDGSTS.E [R6+0x1af00], desc[UR54][R122.64], P0 ;  /* 0x1af000007a067fae */ /* 0x0005e20008121876 */
[----:B------:R-:W-:-:S03]  /*a2b00*/  IMAD.X R69, R75, 0x1, R5, P1 ;  /* 0x000000014b457824 */ /* 0x000fc600008e0605 */
        /* <DEDUP_REMOVED lines=17> */
[----:B------:R-:W-:-:S03]  /*a2c20*/  IMAD.MOV.U32 R71, RZ, RZ, R69 ;  /* 0x000000ffff477224 */ /* 0x000fc600078e0045 */
        /* <DEDUP_REMOVED lines=11> */
[----:B------:R-:W-:-:S03]  /*a2ce0*/  IADD3 R73, R73, 0x1, RZ ;  /* 0x0000000149497810 */ /* 0x000fc60007ffe0ff */
[----:B------:R-:W0:Y:S01]  /*a2cf0*/  LDGDEPBAR ;  /* 0x00000000000079af */ /* 0x000e220000000000 */
[----:B------:R-:W-:-:S03]  /*a2d00*/  ISETP.NE.U32.AND P0, PT, R73, R76, PT ;  /* 0x0000004c4900720c */ /* 0x000fc60003f05070 */
[----:B------:R2:W-:Y:S10]  /*a2d10*/  STL [R1+0x17fc], R73 ;  /* 0x0017fc4901007387 */ /* 0x0005f40000100800 */
[----:B--2---:R-:W-:Y:S05]  /*a2d20*/  @P0 BRA `(.L_x_1) ;  /* 0xfffffa9400600947 */ /* 0x004fea000383ffff */
.L_x_0:
[----:B------:R-:W-:Y:S01]  /*a2d30*/  STL [R1+0x30b0], R32 ;  /* 0x0030b02001007387 */ /* 0x000fe20000100800 */
[----:B------:R-:W2:Y:S01]  /*a2d40*/  LDC R30, c[0x0][0x244] ;  /* 0x00009100ff1e7b82 */ /* 0x000ea20000000800 */
[----:B------:R-:W-:Y:S01]  /*a2d50*/  MOV R14, UR55 ;  /* 0x00000037000e7c02 */ /* 0x000fe20008000f00 */
[----:B-----5:R-:W-:Y:S01]  /*a2d60*/  VIADD R15, R0, 0xdc ;  /* 0x000000dc000f7836 */ /* 0x020fe20000000000 */
[----:B------:R-:W-:Y:S01]  /*a2d70*/  STL [R1+0x30ac], R251 ;  /* 0x0030acfb01007387 */ /* 0x000fe20000100800 */
[----:B------:R-:W-:Y:S01]  /*a2d80*/  ULDC.64 UR6, c[0x0][0x228] ;  /* 0x00008a0000067ab9 */ /* 0x000fe20000000a00 */
[----:B------:R-:W-:Y:S01]  /*a2d90*/  ULDC.64 UR10, c[0x0][0x228] ;  /* 0x00008a00000a7ab9 */ /* 0x000fe20000000a00 */
[----:B------:R-:W-:Y:S01]  /*a2da0*/  ULDC UR5, c[0x0][0x244] ;  /* 0x0000910000057ab9 */ /* 0x000fe20000000800 */
[----:B------:R-:W-:Y:S01]  /*a2db0*/  STL [R1+0x30a8], R250 ;  /* 0x0030a8fa01007387 */ /* 0x000fe20000100800 */
[----:B------:R-:W-:Y:S01]  /*a2dc0*/  ULDC.64 UR12, c[0x0][0x228] ;  /* 0x00008a00000c7ab9 */ /* 0x000fe20000000a00 */
[----:B------:R-:W-:Y:S01]  /*a2dd0*/  ULDC.64 UR14, c[0x0][0x228] ;  /* 0x00008a00000e7ab9 */ /* 0x000fe20000000a00 */
[----:B------:R-:W-:Y:S01]  /*a2de0*/  ULDC.64 UR8, c[0x0][0x220] ;  /* 0x0000880000087ab9 */ /* 0x000fe20000000a00 */
[----:B------:R-:W-:Y:S01]  /*a2df0*/  STL [R1+0x30a4], R249 ;  /* 0x0030a4f901007387 */ /* 0x000fe20000100800 */
[----:B------:R-:W-:Y:S01]  /*a2e00*/  LOP3.LUT R2, R2, 0xffffefff, RZ, 0xc0, !PT ;  /* 0xffffefff02027812 */ /* 0x000fe200078ec0ff */
[----:B------:R-:W-:Y:S01]  /*a2e10*/  ULDC.64 UR16, c[0x0][0x228] ;  /* 0x00008a0000107ab9 */ /* 0x000fe20000000a00 */
[C---:B------:R-:W-:Y:S01]  /*a2e20*/  VIADD R41, R0.reuse, 0xca ;  /* 0x000000ca00297836 */ /* 0x040fe20000000000 */
[----:B------:R-:W-:Y:S01]  /*a2e30*/  STL [R1+0x30a0], R248 ;  /* 0x0030a0f801007387 */ /* 0x000fe20000100800 */
[C---:B------:R-:W-:Y:S01]  /*a2e40*/  VIADD R44, R0.reuse, 0xc4 ;  /* 0x000000c4002c7836 */ /* 0x040fe20000000000 */
[----:B------:R-:W-:Y:S01]  /*a2e50*/  ULDC.64 UR20, c[0x0][0x228] ;  /* 0x00008a0000147ab9 */ /* 0x000fe20000000a00 */
[C---:B------:R-:W-:Y:S01]  /*a2e60*/  VIADD R47, R0.reuse, 0xbe ;  /* 0x000000be002f7836 */ /* 0x040fe20000000000 */
[----:B------:R-:W-:Y:S01]  /*a2e70*/  STL [R1+0x309c], R247 ;  /* 0x00309cf701007387 */ /* 0x000fe20000100800 */
[----:B------:R-:W-:Y:S01]  /*a2e80*/  ULDC.64 UR34, c[0x0][0x228] ;  /* 0x00008a0000227ab9 */ /* 0x000fe20000000a00 */
[----:B------:R-:W-:Y:S01]  /*a2e90*/  LOP3.LUT R27, R27, 0x7fffffff, RZ, 0xc0, !PT ;  /* 0x7fffffff1b1b7812 */ /* 0x000fe200078ec0ff */
[----:B------:R-:W-:Y:S01]  /*a2ea0*/  ULDC.64 UR26, c[0x0][0x228] ;  /* 0x00008a00001a7ab9 */ /* 0x000fe20000000a00 */
[----:B------:R-:W-:Y:S01]  /*a2eb0*/  STL [R1+0x3098], R246 ;  /* 0x003098f601007387 */ /* 0x000fe20000100800 */
[C---:B------:R-:W-:Y:S01]  /*a2ec0*/  IADD3 R50, R0.reuse, 0xb8, RZ ;  /* 0x000000b800327810 */ /* 0x040fe20007ffe0ff */
[C---:B------:R-:W-:Y:S01]  /*a2ed0*/  VIADD R53, R0.reuse, 0xb2 ;  /* 0x000000b200357836 */ /* 0x040fe20000000000 */
[----:B------:R-:W-:Y:S01]  /*a2ee0*/  ULDC.64 UR32, c[0x0][0x228] ;  /* 0x00008a0000207ab9 */ /* 0x000fe20000000a00 */
[----:B------:R-:W-:Y:S01]  /*a2ef0*/  STL [R1+0x3094], R245 ;  /* 0x003094f501007387 */ /* 0x000fe20000100800 */
[C---:B------:R-:W-:Y:S01]  /*a2f00*/  VIADD R56, R0.reuse, 0xac ;  /* 0x000000ac00387836 */ /* 0x040fe20000000000 */
[----:B------:R-:W-:Y:S01]  /*a2f10*/  ULDC.64 UR28, c[0x0][0x228] ;  /* 0x00008a00001c7ab9 */ /* 0x000fe20000000a00 */
[C---:B------:R-:W-:Y:S01]  /*a2f20*/  VIADD R59, R0.reuse, 0xa6 ;  /* 0x000000a6003b7836 */ /* 0x040fe20000000000 */
[----:B------:R-:W-:Y:S01]  /*a2f30*/  STL [R1+0x3090], R244 ;  /* 0x003090f401007387 */ /* 0x000fe20000100800 */
[C---:B------:R-:W-:Y:S01]  /*a2f40*/  VIADD R61, R0.reuse, 0xa0 ;  /* 0x000000a0003d7836 */ /* 0x040fe20000000000 */
[C---:B------:R-:W-:Y:S01]  /*a2f50*/  IADD3 R63, R0.reuse, 0x9a, RZ ;  /* 0x0000009a003f7810 */ /* 0x040fe20007ffe0ff */
[C---:B------:R-:W-:Y:S01]  /*a2f60*/  VIADD R65, R0.reuse, 0x94 ;  /* 0x0000009400417836 */ /* 0x040fe20000000000 */
[----:B------:R-:W-:Y:S01]  /*a2f70*/  STL [R1+0x308c], R243 ;  /* 0x00308cf301007387 */ /* 0x000fe20000100800 */
[----:B------:R-:W-:Y:S01]  /*a2f80*/  ULDC.64 UR24, c[0x0][0x228] ;  /* 0x00008a0000187ab9 */ /* 0x000fe20000000a00 */
[C---:B------:R-:W-:Y:S01]  /*a2f90*/  VIADD R67, R0.reuse, 0x8e ;  /* 0x0000008e00437836 */ /* 0x040fe20000000000 */
[----:B------:R-:W-:Y:S01]  /*a2fa0*/  ULDC.64 UR56, c[0x0][0x228] ;  /* 0x00008a0000387ab9 */ /* 0x000fe20000000a00 */
[----:B------:R-:W-:Y:S01]  /*a2fb0*/  STL [R1+0x3088], R242 ;  /* 0x003088f201007387 */ /* 0x000fe20000100800 */
[----:B------:R-:W-:Y:S01]  /*a2fc0*/  VIADD R69, R0, 0x88 ;  /* 0x0000008800457836 */ /* 0x000fe20000000000 */
[----:B------:R-:W-:Y:S01]  /*a2fd0*/  ULDC.64 UR42, c[0x0][0x228] ;  /* 0x00008a00002a7ab9 */ /* 0x000fe20000000a00 */
[----:B------:R-:W-:Y:S01]  /*a2fe0*/  LOP3.LUT R26, R26, 0xffffbfff, RZ, 0xc0, !PT ;  /* 0xffffbfff1a1a7812 */ /* 0x000fe200078ec0ff */
[----:B------:R-:W-:Y:S01]  /*a2ff0*/  STL [R1+0x3084], R241 ;  /* 0x003084f101007387 */ /* 0x000fe20000100800 */
[C---:B------:R-:W-:Y:S01]  /*a3000*/  VIADD R71, R0.reuse, 0x82 ;  /* 0x0000008200477836 */ /* 0x040fe20000000000 */
[----:B------:R-:W-:Y:S01]  /*a3010*/  ULDC.64 UR30, c[0x0][0x228] ;  /* 0x00008a00001e7ab9 */ /* 0x000fe20000000a00 */
[----:B------:R-:W-:Y:S01]  /*a3020*/  LOP3.LUT R25, R25, 0xfffffeff, RZ, 0xc0, !PT ;  /* 0xfffffeff19197812 */ /* 0x000fe200078ec0ff */
[----:B------:R-:W-:Y:S01]  /*a3030*/  STL [R1+0x3080], R240 ;  /* 0x003080f001007387 */ /* 0x000fe20000100800 */
[C---:B------:R-:W-:Y:S01]  /*a3040*/  IADD3 R73, R0.reuse, 0x7c, RZ ;  /* 0x0000007c00497810 */ /* 0x040fe20007ffe0ff */
[C---:B------:R-:W-:Y:S01]  /*a3050*/  VIADD R31, R0.reuse, 0xe3 ;  /* 0x000000e3001f7836 */ /* 0x040fe20000000000 */
[----:B------:R-:W-:Y:S01]  /*a3060*/  LOP3.LUT R21, R21, 0xfffffeff, RZ, 0xc0, !PT ;  /* 0xfffffeff15157812 */ /* 0x000fe200078ec0ff */
[----:B------:R-:W-:Y:S01]  /*a3070*/  STL [R1+0x307c], R239 ;  /* 0x00307cef01007387 */ /* 0x000fe20000100800 */
[----:B------:R-:W-:-:S02]  /*a3080*/  VIADD R34, R0, 0xdd ;  /* 0x000000dd00227836 */ /* 0x000fc40000000000 */
[C---:B------:R-:W-:Y:S01]  /*a3090*/  VIADD R36, R0.reuse, 0xd7 ;  /* 0x000000d700247836 */ /* 0x040fe20000000000 */
[----:B------:R-:W-:Y:S01]  /*a30a0*/  STL [R1+0x3078], R238 ;  /* 0x003078ee01007387 */ /* 0x000fe20000100800 */
[C---:B------:R-:W-:Y:S01]  /*a30b0*/  VIADD R38, R0.reuse, 0xd1 ;  /* 0x000000d100267836 */ /* 0x040fe20000000000 */
[C---:B------:R-:W-:Y:S01]  /*a30c0*/  IADD3 R40, R0.reuse, 0xcb, RZ ;  /* 0x000000cb00287810 */ /* 0x040fe20007ffe0ff */
[C---:B------:R-:W-:Y:S01]  /*a30d0*/  VIADD R43, R0.reuse, 0xc5 ;  /* 0x000000c5002b7836 */ /* 0x040fe20000000000 */
[----:B------:R-:W-:Y:S01]  /*a30e0*/  STL [R1+0x3074], R237 ;  /* 0x003074ed01007387 */ /* 0x000fe20000100800 */
[C---:B------:R-:W-:Y:S02]  /*a30f0*/  VIADD R46, R0.reuse, 0xbf ;  /* 0x000000bf002e7836 */ /* 0x040fe40000000000 */
[C---:B------:R-:W-:Y:S01]  /*a3100*/  VIADD R49, R0.reuse, 0xb9 ;  /* 0x000000b900317836 */ /* 0x040fe20000000000 */
[----:B------:R-:W-:Y:S01]  /*a3110*/  STL [R1+0x3070], R236 ;  /* 0x003070ec01007387 */ /* 0x000fe20000100800 */
[C---:B------:R-:W-:Y:S01]  /*a3120*/  VIADD R52, R0.reuse, 0xb3 ;  /* 0x000000b300347836 */ /* 0x040fe20000000000 */
[C---:B------:R-:W-:Y:S01]  /*a3130*/  IADD3 R55, R0.reuse, 0xad, RZ ;  /* 0x000000ad00377810 */ /* 0x040fe20007ffe0ff */
[C---:B------:R-:W-:Y:S01]  /*a3140*/  VIADD R58, R0.reuse, 0xa7 ;  /* 0x000000a7003a7836 */ /* 0x040fe20000000000 */
[----:B------:R-:W-:Y:S01]  /*a3150*/  STL [R1+0x306c], R235 ;  /* 0x00306ceb01007387 */ /* 0x000fe20000100800 */
[----:B------:R-:W-:-:S02]  /*a3160*/  VIADD R60, R0, 0xa1 ;  /* 0x000000a1003c7836 */ /* 0x000fc40000000000 */
[C---:B------:R-:W-:Y:S01]  /*a3170*/  VIADD R62, R0.reuse, 0x9b ;  /* 0x0000009b003e7836 */ /* 0x040fe20000000000 */
[----:B------:R-:W-:Y:S01]  /*a3180*/  STL [R1+0x3068], R234 ;  /* 0x003068ea01007387 */ /* 0x000fe20000100800 */
[C---:B------:R-:W-:Y:S01]  /*a3190*/  VIADD R64, R0.reuse, 0x95 ;  /* 0x0000009500407836 */ /* 0x040fe20000000000 */
[C---:B------:R-:W-:Y:S01]  /*a31a0*/  IADD3 R66, R0.reuse, 0x8f, RZ ;  /* 0x0000008f00427810 */ /* 0x040fe20007ffe0ff */
        /* <DEDUP_REMOVED lines=17> */
[C---:B------:R-:W-:Y:S01]  /*a32c0*/  VIADD R51, R0.reuse, 0xb4 ;  /* 0x000000b400337836 */ /* 0x040fe20000000000 */
[----:B------:R-:W-:Y:S01]  /*a32d0*/  ULDC.64 UR46, c[0x0][0x228] ;  /* 0x00008a00002e7ab9 */ /* 0x000fe20000000a00 */
[C---:B------:R-:W-:Y:S01]  /*a32e0*/  VIADD R54, R0.reuse, 0xae ;  /* 0x000000ae00367836 */ /* 0x040fe20000000000 */
[----:B------:R-:W-:Y:S01]  /*a32f0*/  STL [R1+0x3050], R228 ;  /* 0x003050e401007387 */ /* 0x000fe20000100800 */
[----:B------:R-:W-:Y:S01]  /*a3300*/  VIADD R57, R0, 0xa8 ;  /* 0x000000a800397836 */ /* 0x000fe20000000000 */
[----:B------:R-:W-:Y:S01]  /*a3310*/  LOP3.LUT R22, R22, 0x7fffffff, RZ, 0xc0, !PT ;  /* 0x7fffffff16167812 */ /* 0x000fe200078ec0ff */
[----:B------:R-:W-:Y:S01]  /*a3320*/  ULDC.64 UR48, c[0x0][0x228] ;  /* 0x00008a0000307ab9 */ /* 0x000fe20000000a00 */
[----:B------:R-:W-:Y:S01]  /*a3330*/  STL [R1+0x304c], R227 ;  /* 0x00304ce301007387 */ /* 0x000fe20000100800 */
[----:B------:R-:W-:Y:S01]  /*a3340*/  LOP3.LUT R24, R24, 0x7fffffff, RZ, 0xc0, !PT ;  /* 0x7fffffff18187812 */ /* 0x000fe200078ec0ff */
[----:B------:R-:W-:Y:S01]  /*a3350*/  ULDC.64 UR50, c[0x0][0x228] ;  /* 0x00008a0000327ab9 */ /* 0x000fe20000000a00 */
[----:B------:R-:W-:Y:S01]  /*a3360*/  LOP3.LUT R23, R23, 0xbfffffff, RZ, 0xc0, !PT ;  /* 0xbfffffff17177812 */ /* 0x000fe200078ec0ff */
[----:B------:R-:W-:Y:S01]  /*a3370*/  STL [R1+0x3048], R226 ;  /* 0x003048e201007387 */ /* 0x000fe20000100800 */
[----:B------:R-:W-:Y:S01]  /*a3380*/  ULDC.64 UR52, c[0x0][0x228] ;  /* 0x00008a0000347ab9 */ /* 0x000fe20000000a00 */
[----:B------:R-:W-:Y:S01]  /*a3390*/  ULDC.64 UR60, c[0x0][0x228] ;  /* 0x00008a00003c7ab9 */ /* 0x000fe20000000a00 */
[----:B------:R-:W-:Y:S01]  /*a33a0*/  LOP3.LUT R20, R20, 0x7fffffff, RZ, 0xc0, !PT ;  /* 0x7fffffff14147812 */ /* 0x000fe200078ec0ff */
[----:B------:R-:W-:Y:S01]  /*a33b0*/  STL [R1+0x3044], R225 ;  /* 0x003044e101007387 */ /* 0x000fe20000100800 */
[----:B------:R-:W-:Y:S01]  /*a33c0*/  LOP3.LUT R19, R19, 0x7fffffff, RZ, 0xc0, !PT ;  /* 0x7fffffff13137812 */ /* 0x000fe200078ec0ff */
[----:B------:R-:W-:-:S04]  /*a33d0*/  DEPBAR.LE SB0, 0x0 ;  /* 0x000080000000791a */ /* 0x000fc80000000000 */
        /* <DEDUP_REMOVED lines=80> */
[----:B---3--:R-:W3:Y:S04]  /*a38e0*/  LDL R85, [R1+0x17f0] ;  /* 0x0017f00001557983 */ /* 0x008ee80000100800 */
[----:B------:R4:W-:Y:S04]  /*a38f0*/  STL [R1+0x2f00], R84 ;  /* 0x002f005401007387 */ /* 0x0009e80000100800 */
[----:B------:R-:W2:Y:S01]  /*a3900*/  LDL R181, [R1+0x17f4] ;  /* 0x0017f40001b57983 */ /* 0x000ea20000100800 */
[----:B------:R-:W-:Y:S01]  /*a3910*/  ISETP.GE.AND P2, PT, R15, UR11, PT ;  /* 0x0000000b0f007c0c */ /* 0x000fe2000bf46270 */
[----:B------:R-:W-:Y:S01]  /*a3920*/  IMAD.U32 R203, RZ, RZ, UR6 ;  /* 0x00000006ffcb7e24 */ /* 0x000fe2000f8e00ff */
[----:B------:R-:W-:Y:S01]  /*a3930*/  UMOV UR23, UR16 ;  /* 0x0000001000177c82 */ /* 0x000fe20008000000 */
[----:B------:R1:W-:Y:S01]  /*a3940*/  STL [R1+0xb74], R14 ;  /* 0x000b740e01007387 */ /* 0x0003e20000100800 */
[----:B------:R-:W-:Y:S01]  /*a3950*/  MOV R201, UR17 ;  /* 0x0000001100c97c02 */ /* 0x000fe20008000f00 */
[----:B------:R-:W-:Y:S01]  /*a3960*/  ULDC.64 UR16, c[0x0][0x228] ;  /* 0x00008a0000107ab9 */ /* 0x000fe20000000a00 */
[----:B----4-:R-:W-:Y:S01]  /*a3970*/  MOV R84, UR4 ;  /* 0x0000000400547c02 */ /* 0x010fe20008000f00 */
[----:B------:R-:W-:Y:S01]  /*a3980*/  UMOV UR4, UR7 ;  /* 0x0000000700047c82 */ /* 0x000fe20008000000 */
[----:B------:R-:W-:Y:S01]  /*a3990*/  ULDC.64 UR6, c[0x0][0x220] ;  /* 0x0000880000067ab9 */ /* 0x000fe20000000a00 */
[----:B------:R-:W-:Y:S01]  /*a39a0*/  IMAD.U32 R98, RZ, RZ, UR25 ;  /* 0x00000019ff627e24 */ /* 0x000fe2000f8e00ff */
[----:B------:R-:W-:Y:S01]  /*a39b0*/  MOV R86, UR54 ;  /* 0x0000003600567c02 */ /* 0x000fe20008000f00 */
[C---:B------:R-:W-:Y:S01]  /*a39c0*/  VIADD R220, R0.reuse, 0x17a ;  /* 0x0000017a00dc7836 */ /* 0x040fe20000000000 */
[----:B------:R-:W-:Y:S01]  /*a39d0*/  MOV R74, UR57 ;  /* 0x00000039004a7c02 */ /* 0x000fe20008000f00 */
[----:B-1----:R-:W-:Y:S01]  /*a39e0*/  VIADD R14, R0, 0xe2 ;  /* 0x000000e2000e7836 */ /* 0x002fe20000000000 */
[----:B------:R-:W-:Y:S01]  /*a39f0*/  LOP3.LUT R18, R18, 0xbfffffff, RZ, 0xc0, !PT ;  /* 0xbfffffff12127812 */ /* 0x000fe200078ec0ff */
[----:B------:R1:W-:Y:S01]  /*a3a00*/  STL [R1+0x30b4], R86 ;  /* 0x0030b45601007387 */ /* 0x0003e20000100800 */
[----:B------:R-:W-:Y:S01]  /*a3a10*/  LOP3.LUT R13, R13, 0x7fffffff, RZ, 0xc0, !PT ;  /* 0x7fffffff0d0d7812 */ /* 0x000fe200078ec0ff */
[----:B------:R-:W-:Y:S01]  /*a3a20*/  VIADD R218, R0, 0x17c ;  /* 0x0000017c00da7836 */ /* 0x000fe20000000000 */
[----:B------:R-:W-:Y:S01]  /*a3a30*/  ISETP.GE.AND P3, PT, R14, UR4, PT ;  /* 0x000000040e007c0c */ /* 0x000fe2000bf66270 */
[----:B------:R-:W-:Y:S01]  /*a3a40*/  VIADD R14, R0, 0xd6 ;  /* 0x000000d6000e7836 */ /* 0x000fe20000000000 */
[----:B------:R4:W-:Y:S01]  /*a3a50*/  STL [R1+0x30b8], R84 ;  /* 0x0030b85401007387 */ /* 0x0009e20000100800 */
[----:B------:R-:W-:Y:S01]  /*a3a60*/  LOP3.LUT R12, R12, 0x7fffffff, RZ, 0xc0, !PT ;  /* 0x7fffffff0c0c7812 */ /* 0x000fe200078ec0ff */
[C---:B------:R-:W-:Y:S01]  /*a3a70*/  VIADD R219, R0.reuse, 0x17b ;  /* 0x0000017b00db7836 */ /* 0x040fe20000000000 */
[----:B------:R-:W-:Y:S01]  /*a3a80*/  LOP3.LUT R11, R11, 0x7fffffff, RZ, 0xc0, !PT ;  /* 0x7fffffff0b0b7812 */ /* 0x000fe200078ec0ff */
[----:B------:R-:W-:Y:S01]  /*a3a90*/  VIADD R217, R0, 0x17d ;  /* 0x0000017d00d97836 */ /* 0x000fe20000000000 */
[----:B------:R-:W-:Y:S01]  /*a3aa0*/  ISETP.GE.AND P1, PT, R14, UR13, PT ;  /* 0x0000000d0e007c0c */ /* 0x000fe2000bf26270 */
[C---:B-1----:R-:W-:Y:S01]  /*a3ab0*/  VIADD R86, R0.reuse, 0x178 ;  /* 0x0000017800567836 */ /* 0x042fe20000000000 */
[C---:B------:R-:W-:Y:S01]  /*a3ac0*/  IADD3 R14, R0.reuse, 0xd0, RZ ;  /* 0x000000d0000e7810 */ /* 0x040fe20007ffe0ff */
[----:B------:R-:W-:Y:S01]  /*a3ad0*/  VIADD R183, R0, 0x17f ;  /* 0x0000017f00b77836 */ /* 0x000fe20000000000 */
[----:B------:R-:W-:Y:S01]  /*a3ae0*/  LOP3.LUT R10, R10, 0xdfffffff, RZ, 0xc0, !PT ;  /* 0xdfffffff0a0a7812 */ /* 0x000fe200078ec0ff */
[----:B----4-:R-:W-:Y:S01]  /*a3af0*/  VIADD R84, R0, 0x177 ;  /* 0x0000017700547836 */ /* 0x010fe20000000000 */
[----:B------:R-:W-:Y:S01]  /*a3b00*/  ISETP.GE.AND P0, PT, R14, UR15, PT ;  /* 0x0000000f0e007c0c */ /* 0x000fe2000bf06270 */
[C---:B------:R-:W-:Y:S01]  /*a3b10*/  VIADD R182, R0.reuse, 0x180 ;  /* 0x0000018000b67836 */ /* 0x040fe20000000000 */
[----:B------:R-:W-:Y:S01]  /*a3b20*/  LOP3.LUT R9, R9, 0xbfffffff, RZ, 0xc0, !PT ;  /* 0xbfffffff09097812 */ /* 0x000fe200078ec0ff */
[----:B------:R-:W-:Y:S01]  /*a3b30*/  VIADD R252, R0, 0x182 ;  /* 0x0000018200fc7836 */ /* 0x000fe20000000000 */
[----:B------:R-:W-:Y:S01]  /*a3b40*/  LOP3.LUT R8, R8, 0xbfffffff, RZ, 0xc0, !PT ;  /* 0xbfffffff08087812 */ /* 0x000fe200078ec0ff */
        /* <DEDUP_REMOVED lines=8> */
[----:B------:R-:W-:Y:S01]  /*a3bd0*/  VIADD R209, R0, 0x189 ;  /* 0x0000018900d17836 */ /* 0x000fe20000000000 */
[----:B------:R-:W-:Y:S01]  /*a3be0*/  LOP3.LUT R28, R28, 0xbfffffff, RZ, 0xc0, !PT ;  /* 0xbfffffff1c1c7812 */ /* 0x000fe200078ec0ff */
[C---:B------:R-:W-:Y:S01]  /*a3bf0*/  VIADD R208, R0.reuse, 0x18a ;  /* 0x0000018a00d07836 */ /* 0x040fe20000000000 */
[----:B------:R-:W-:Y:S01]  /*a3c00*/  LOP3.LUT R29, R29, 0x7fffffff, RZ, 0xc0, !PT ;  /* 0x7fffffff1d1d7812 */ /* 0x000fe200078ec0ff */
[C---:B------:R-:W-:Y:S01]  /*a3c10*/  VIADD R207, R0.reuse, 0x18b ;  /* 0x0000018b00cf7836 */ /* 0x040fe20000000000 */
[----:B------:R-:W-:Y:S01]  /*a3c20*/  LOP3.LUT R3, R3, 0x7fffffff, RZ, 0xc0, !PT ;  /* 0x7fffffff03037812 */ /* 0x000fe200078ec0ff */
[C---:B------:R-:W-:Y:S01]  /*a3c30*/  VIADD R206, R0.reuse, 0x18c ;  /* 0x0000018c00ce7836 */ /* 0x040fe20000000000 */
[C---:B------:R-:W-:Y:S01]  /*a3c40*/  IADD3 R221, R0.reuse, 0x179, RZ ;  /* 0x0000017900dd7810 */ /* 0x040fe20007ffe0ff */
[C---:B------:R-:W-:Y:S01]  /*a3c50*/  VIADD R204, R0.reuse, 0x18e ;  /* 0x0000018e00cc7836 */ /* 0x040fe20000000000 */
[----:B------:R-:W-:-:S02]  /*a3c60*/  IADD3 R216, R0, 0x17e, RZ ;  /* 0x0000017e00d87810 */ /* 0x000fc40007ffe0ff */
[C---:B------:R-:W-:Y:S02]  /*a3c70*/  IADD3 R215, R0.reuse, 0x183, RZ ;  /* 0x0000018300d77810 */ /* 0x040fe40007ffe0ff */
[C---:B------:R-:W-:Y:S02]  /*a3c80*/  IADD3 R210, R0.reuse, 0x188, RZ ;  /* 0x0000018800d27810 */ /* 0x040fe40007ffe0ff */
[----:B------:R-:W-:Y:S01]  /*a3c90*/  IADD3 R205, R0, 0x18d, RZ ;  /* 0x0000018d00cd7810 */ /* 0x000fe20007ffe0ff */
[----:B------:R-:W-:Y:S01]  /*a3ca0*/  BAR.SYNC.DEFER_BLOCKING 0x0 ;  /* 0x0000000000007b1d */ /* 0x000fe20000010000 */
[----:B---3--:R-:W-:-:S05]  /*a3cb0*/  IMAD R15, R85, UR5, RZ ;  /* 0x00000005550f7c24 */ /* 0x008fca000f8e02ff */
[----:B------:R-:W-:Y:S02]  /*a3cc0*/  ULDC.64 UR4, c[0x0][0x228] ;  /* 0x00008a0000047ab9 */ /* 0x000fe40000000a00 */
[----:B------:R-:W-:Y:S01]  /*a3cd0*/  UMOV UR22, UR4 ;  /* 0x0000000400167c82 */ /* 0x000fe20008000000 */
[----:B--2---:R-:W-:Y:S01]  /*a3ce0*/  IMAD R30, R30, 0x40, R15 ;  /* 0x000000401e1e7824 */ /* 0x004fe200078e020f */
[----:B------:R-:W-:Y:S01]  /*a3cf0*/  LEA R16, P5, R15, UR6, 0x2 ;  /* 0x000000060f107c11 */ /* 0x000fe2000f8a10ff */
[----:B------:R-:W-:Y:S01]  /*a3d00*/  UMOV UR55, UR5 ;  /* 0x0000000500377c82 */ /* 0x000fe20008000000 */
[----:B------:R-:W-:Y:S01]  /*a3d10*/  ULDC.64 UR4, c[0x0][0x228] ;  /* 0x00008a0000047ab9 */ /* 0x000fe20000000a00 */
[----:B------:R-:W-:Y:S01]  /*a3d20*/  ISETP.LT.AND P6, PT, R181, UR10, !P3 ;  /* 0x0000000ab5007c0c */ /* 0x000fe2000dfc1270 */
[----:B------:R-:W-:Y:S01]  /*a3d30*/  UMOV UR11, UR4 ;  /* 0x00000004000b7c82 */ /* 0x000fe20008000000 */
[----:B------:R-:W-:Y:S01]  /*a3d40*/  LEA.HI.X.SX32 R17, R15, UR7, 0x2, P5 ;  /* 0x000000070f117c11 */ /* 0x000fe2000a8f16ff */
[----:B------:R-:W-:Y:S01]  /*a3d50*/  ULDC.64 UR6, c[0x0][0x228] ;  /* 0x00008a0000067ab9 */ /* 0x000fe20000000a00 */
[C---:B------:R-:W-:Y:S01]  /*a3d60*/  ISETP.LT.AND P5, PT, R181.reuse, UR12, !P2 ;  /* 0x0000000cb5007c0c */ /* 0x040fe2000d7a1270 */
[----:B------:R-:W-:Y:S01]  /*a3d70*/  IMAD.U32 R198, RZ, RZ, UR5 ;  /* 0x00000005ffc67e24 */ /* 0x000fe2000f8e00ff */
[C---:B------:R-:W-:Y:S01]  /*a3d80*/  LEA R14, P4, R30.reuse, UR8, 0x2 ;  /* 0x000000081e0e7c11 */ /* 0x040fe2000f8810ff */
[----:B------:R-:W-:Y:S01]  /*a3d90*/  ULDC.64 UR4, c[0x0][0x228] ;  /* 0x00008a0000047ab9 */ /* 0x000fe20000000a00 */
[----:B------:R-:W-:Y:S01]  /*a3da0*/  ULDC.64 UR12, c[0x0][0x228] ;  /* 0x00008a00000c7ab9 */ /* 0x000fe20000000a00 */
[----:B------:R-:W-:Y:S01]  /*a3db0*/  UMOV UR10, UR4 ;  /* 0x00000004000a7c82 */ /* 0x000fe20008000000 */
[----:B------:R-:W-:Y:S01]  /*a3dc0*/  LEA.HI.X.SX32 R15, R30, UR9, 0x2, P4 ;  /* 0x000000091e0f7c11 */ /* 0x000fe2000a0f16ff */
[----:B------:R-:W-:Y:S01]  /*a3dd0*/  IMAD.U32 R195, RZ, RZ, UR5 ;  /* 0x00000005ffc37e24 */ /* 0x000fe2000f8e00ff */
[----:B------:R-:W-:Y:S01]  /*a3de0*/  ISETP.LT.AND P4, PT, R181, UR14, !P1 ;  /* 0x0000000eb5007c0c */ /* 0x000fe2000cf81270 */
[----:B------:R-:W-:Y:S01]  /*a3df0*/  ULDC.64 UR4, c[0x0][0x228] ;  /* 0x00008a0000047ab9 */ /* 0x000fe20000000a00 */
[----:B------:R-:W-:Y:S01]  /*a3e00*/  @P6 LOP3.LUT R2, R2, 0x1000, RZ, 0xfc, !PT ;  /* 0x0000100002026812 */ /* 0x000fe200078efcff */
[----:B------:R-:W-:Y:S01]  /*a3e10*/  UMOV UR19, UR4 ;  /* 0x0000000400137c82 */ /* 0x000fe20008000000 */
[----:B------:R-:W-:Y:S01]  /*a3e20*/  IMAD.U32 R193, RZ, RZ, UR5 ;  /* 0x00000005ffc17e24 */ /* 0x000fe2000f8e00ff */
[----:B------:R-:W-:Y:S01]  /*a3e30*/  ULDC.64 UR4, c[0x0][0x228] ;  /* 0x00008a0000047ab9 */ /* 0x000fe20000000a00 */
[----:B------:R-:W-:Y:S01]  /*a3e40*/  LOP3.LUT R2, R2, 0xfffffbff, RZ, 0xc0, !PT ;  /* 0xfffffbff02027812 */ /* 0x000fe200078ec0ff */
[----:B------:R-:W-:Y:S01]  /*a3e50*/  UMOV UR18, UR4 ;  /* 0x0000000400127c82 */ /* 0x000fe20008000000 */
[----:B------:R-:W-:Y:S01]  /*a3e60*/  IMAD.U32 R191, RZ, RZ, UR5 ;  /* 0x00000005ffbf7e24 */ /* 0x000fe2000f8e00ff */
[----:B------:R-:W-:Y:S01]  /*a3e70*/  ULDC.64 UR4, c[0x0][0x228] ;  /* 0x00008a0000047ab9 */ /* 0x000fe20000000a00 */
[----:B------:R-:W-:Y:S01]  /*a3e80*/  @P5 LOP3.LUT R2, R2, 0x400, RZ, 0xfc, !PT ;  /* 0x0000040002025812 */ /* 0x000fe200078efcff */
[----:B------:R-:W-:Y:S01]  /*a3e90*/  UMOV UR37, UR4 ;  /* 0x0000000400257c82 */ /* 0x000fe20008000000 */
[----:B------:R-:W-:Y:S01]  /*a3ea0*/  MOV R189, UR5 ;  /* 0x0000000500bd7c02 */ /* 0x000fe20008000f00 */
[----:B------:R-:W-:Y:S01]  /*a3eb0*/  ULDC.64 UR4, c[0x0][0x228] ;  /* 0x00008a0000047ab9 */ /* 0x000fe20000000a00 */
[----:B------:R-:W-:Y:S01]  /*a3ec0*/  LOP3.LUT R2, R2, 0xfffffeff, RZ, 0xc0, !PT ;  /* 0xfffffeff02027812 */ /* 0x000fe200078ec0ff */
[----:B------:R-:W-:Y:S01]  /*a3ed0*/  UMOV UR36, UR4 ;  /* 0x0000000400247c82 */ /* 0x000fe20008000000 */
[----:B------:R-:W-:Y:S01]  /*a3ee0*/  IMAD.U32 R186, RZ, RZ, UR5 ;  /* 0x00000005ffba7e24 */ /* 0x000fe2000f8e00ff */
[----:B------:R-:W-:Y:S01]  /*a3ef0*/  ULDC.64 UR4, c[0x0][0x228] ;  /* 0x00008a0000047ab9 */ /* 0x000fe20000000a00 */
[----:B------:R-:W-:Y:S01]  /*a3f00*/  @P4 LOP3.LUT R2, R2, 0x100, RZ, 0xfc, !PT ;  /* 0x0000010002024812 */ /* 0x000fe200078efcff */
[----:B------:R-:W-:Y:S01]  /*a3f10*/  UMOV UR41, UR4 ;  /* 0x0000000400297c82 */ /* 0x000fe20008000000 */
[C---:B------:R-:W-:Y:S01]  /*a3f20*/  ISETP.LT.AND P4, PT, R85.reuse, UR23, !P3 ;  /* 0x0000001755007c0c */ /* 0x040fe2000df81270 */
[----:B------:R-:W-:Y:S01]  /*a3f30*/  ULDC.64 UR8, c[0x0][0x228] ;  /* 0x00008a0000087ab9 */ /* 0x000fe20000000a00 */
[C---:B------:R-:W-:Y:S01]  /*a3f40*/  ISETP.LT.AND P3, PT, R85.reuse, UR22, !P2 ;  /* 0x0000001655007c0c */ /* 0x040fe2000d761270 */
[----:B------:R-:W-:Y:S01]  /*a3f50*/  IMAD.U32 R184, RZ, RZ, UR5 ;  /* 0x00000005ffb87e24 */ /* 0x000fe2000f8e00ff */
[----:B------:R-:W-:Y:S01]  /*a3f60*/  LOP3.LUT R2, R2, 0xfffff7ff, RZ, 0xc0, !PT ;  /* 0xfffff7ff02027812 */ /* 0x000fe200078ec0ff */
[----:B------:R-:W-:Y:S01]  /*a3f70*/  ULDC.64 UR4, c[0x0][0x228] ;  /* 0x00008a0000047ab9 */ /* 0x000fe20000000a00 */
[----:B------:R-:W-:Y:S01]  /*a3f80*/  ISETP.LT.AND P2, PT, R85, UR11, !P1 ;  /* 0x0000000b55007c0c */ /* 0x000fe2000cf41270 */
[----:B------:R-:W-:Y:S01]  /*a3f90*/  UMOV UR40, UR4 ;  /* 0x0000000400287c82 */ /* 0x000fe20008000000 */
[----:B------:R-:W-:Y:S01]  /*a3fa0*/  ISETP.LT.AND P1, PT, R181, UR6, !P0 ;  /* 0x00000006b5007c0c */ /* 0x000fe2000c721270 */
[----:B------:R-:W-:Y:S01]  /*a3fb0*/  ULDC.64 UR14, c[0x0][0x228] ;  /* 0x00008a00000e7ab9 */ /* 0x000fe20000000a00 */
[----:B------:R-:W-:Y:S01]  /*a3fc0*/  ISETP.LT.AND P0, PT, R85, UR10, !P0 ;  /* 0x0000000a55007c0c */ /* 0x000fe2000c701270 */
[----:B------:R-:W-:Y:S01]  /*a3fd0*/  IMAD.U32 R136, RZ, RZ, UR5 ;  /* 0x00000005ff887e24 */ /* 0x000fe2000f8e00ff */
[----:B------:R-:W-:Y:S01]  /*a3fe0*/  ULDC.64 UR4, c[0x0][0x228] ;  /* 0x00008a0000047ab9 */ /* 0x000fe20000000a00 */
[----:B------:R-:W-:Y:S01]  /*a3ff0*/  @P4 LOP3.LUT R2, R2, 0x800, RZ, 0xfc, !PT ;  /* 0x0000080002024812 */ /* 0x000fe200078efcff */
[----:B------:R-:W-:Y:S01]  /*a4000*/  UMOV UR39, UR4 ;  /* 0x0000000400277c82 */ /* 0x000fe20008000000 */
[----:B------:R-:W-:Y:S01]  /*a4010*/  IMAD.U32 R133, RZ, RZ, UR5 ;  /* 0x00000005ff857e24 */ /* 0x000fe2000f8e00ff */
[----:B------:R-:W-:Y:S01]  /*a4020*/  ULDC.64 UR4, c[0x0][0x228] ;  /* 0x00008a0000047ab9 */ /* 0x000fe20000000a00 */
[----:B------:R-:W-:Y:S01]  /*a4030*/  LOP3.LUT R2, R2, 0xfffffdff, RZ, 0xc0, !PT ;  /* 0xfffffdff02027812 */ /* 0x000fe200078ec0ff */
[----:B------:R-:W-:Y:S01]  /*a4040*/  UMOV UR38, UR4 ;  /* 0x0000000400267c82 */ /* 0x000fe20008000000 */
[----:B------:R-:W-:Y:S01]  /*a4050*/  MOV R130, UR5 ;  /* 0x0000000500827c02 */ /* 0x000fe20008000f00 */
[----:B------:R-:W-:Y:S01]  /*a4060*/  ULDC.64 UR4, c[0x0][0x228] ;  /* 0x00008a0000047ab9 */ /* 0x000fe20000000a00 */
[----:B------:R-:W-:Y:S01]  /*a4070*/  @P3 LOP3.LUT R2, R2, 0x200, RZ, 0xfc, !PT ;  /* 0x0000020002023812 */ /* 0x000fe200078efcff */
[----:B------:R-:W-:Y:S01]  /*a4080*/  IMAD.U32 R126, RZ, RZ, UR5 ;  /* 0x00000005ff7e7e24 */ /* 0x000fe2000f8e00ff */
[----:B------:R-:W-:Y:S01]  /*a4090*/  UMOV UR5, UR4 ;  /* 0x0000000400057c82 */ /* 0x000fe20008000000 */
[----:B------:R-:W-:Y:S01]  /*a40a0*/  UMOV UR4, UR24 ;  /* 0x0000001800047c82 */ /* 0x000fe20008000000 */
[----:B------:R-:W-:Y:S01]  /*a40b0*/  LOP3.LUT R2, R2, 0xffffff7f, RZ, 0xc0, !PT ;  /* 0xffffff7f02027812 */ /* 0x000fe200078ec0ff */
[----:B------:R-:W-:Y:S01]  /*a40c0*/  ULDC.64 UR24, c[0x0][0x228] ;  /* 0x00008a0000187ab9 */ /* 0x000fe20000000a00 */
[----:B------:R-:W-:Y:S01]  /*a40d0*/  ULDC.64 UR22, c[0x0][0x228] ;  /* 0x00008a0000167ab9 */ /* 0x000fe20000000a00 */
[----:B------:R-:W-:Y:S01]  /*a40e0*/  ULDC.64 UR10, c[0x0][0x228] ;  /* 0x00008a00000a7ab9 */ /* 0x000fe20000000a00 */
[----:B------:R-:W-:Y:S01]  /*a40f0*/  @P2 LOP3.LUT R2, R2, 0x80, RZ, 0xfc, !PT ;  /* 0x0000008002022812 */ /* 0x000fe200078efcff */
[----:B------:R-:W-:Y:S01]  /*a4100*/  VIADD R30, R0, 0xe4 ;  /* 0x000000e4001e7836 */ /* 0x000fe20000000000 */
[----:B------:R-:W-:Y:S01]  /*a4110*/  MOV R199, UR55 ;  /* 0x0000003700c77c02 */ /* 0x000fe20008000f00 */
[----:B------:R-:W-:Y:S01]  /*a4120*/  STL [R1+0x30c0], R16 ;  /* 0x0030c01001007387 */ /* 0x000fe20000100800 */
[----:B------:R-:W-:-:S03]  /*a4130*/  LOP3.LUT R2, R2, 0xffffffbf, RZ, 0xc0, !PT ;  /* 0xffffffbf02027812 */ /* 0x000fc600078ec0ff */
[----:B------:R-:W-:Y:S01]  /*a4140*/  STL [R1+0x30bc], R17 ;  /* 0x0030bc1101007387 */ /* 0x000fe20000100800 */
[----:B------:R-:W-:-:S03]  /*a4150*/  @P1 LOP3.LUT R2, R2, 0x40, RZ, 0xfc, !PT ;  /* 0x0000004002021812 */ /* 0x000fc600078efcff */
[----:B------:R-:W-:Y:S01]  /*a4160*/  STL [R1+0x30c8], R14 ;  /* 0x0030c80e01007387 */ /* 0x000fe20000100800 */
[----:B------:R-:W-:-:S03]  /*a4170*/  LOP3.LUT R2, R2, 0xffffffdf, RZ, 0xc0, !PT ;  /* 0xffffffdf02027812 */ /* 0x000fc600078ec0ff */
[----:B------:R-:W-:Y:S01]  /*a4180*/  STL [R1+0x30c4], R15 ;  /* 0x0030c40f01007387 */ /* 0x000fe20000100800 */
[----:B------:R-:W-:Y:S02]  /*a4190*/  @P0 LOP3.LUT R2, R2, 0x20, RZ, 0xfc, !PT ;  /* 0x0000002002020812 */ /* 0x000fe400078efcff */
[----:B------:R-:W-:Y:S01]  /*a41a0*/  ISETP.GE.AND P0, PT, R41, UR7, PT ;  /* 0x0000000729007c0c */ /* 0x000fe2000bf06270 */
[----:B------:R-:W-:Y:S01]  /*a41b0*/  ULDC.64 UR6, c[0x0][0x228] ;  /* 0x00008a0000067ab9 */ /* 0x000fe20000000a00 */
[----:B------:R-:W-:Y:S02]  /*a41c0*/  LOP3.LUT R2, R2, 0xffffffef, RZ, 0xc0, !PT ;  /* 0xffffffef02027812 */ /* 0x000fe400078ec0ff */
[----:B------:R-:W-:Y:S02]  /*a41d0*/  ISETP.LT.AND P2, PT, R181, UR16, !P0 ;  /* 0x00000010b5007c0c */ /* 0x000fe4000c741270 */
[----:B------:R-:W-:Y:S02]  /*a41e0*/  ISETP.LT.AND P1, PT, R85, UR19, !P0 ;  /* 0x0000001355007c0c */ /* 0x000fe4000c721270 */
[----:B------:R-:W-:Y:S01]  /*a41f0*/  ISETP.GE.AND P0, PT, R44, UR17, PT ;  /* 0x000000112c007c0c */ /* 0x000fe2000bf06270 */
[----:B------:R-:W-:-:S08]  /*a4200*/  ULDC.64 UR16, c[0x0][0x228] ;  /* 0x00008a0000107ab9 */ /* 0x000fd00000000a00 */
[----:B------:R-:W-:-:S04]  /*a4210*/  @P2 LOP3.LUT R2, R2, 0x10, RZ, 0xfc, !PT ;  /* 0x0000001002022812 */ /* 0x000fc800078efcff */
[----:B------:R-:W-:-:S04]  /*a4220*/  LOP3.LUT R2, R2, 0xfffffff7, RZ, 0xc0, !PT ;  /* 0xfffffff702027812 */ /* 0x000fc800078ec0ff */
[----:B------:R-:W-:Y:S02]  /*a4230*/  @P1 LOP3.LUT R2, R2, 0x8, RZ, 0xfc, !PT ;  /* 0x0000000802021812 */ /* 0x000fe400078efcff */
[----:B------:R-:W-:Y:S02]  /*a4240*/  ISETP.LT.AND P1, PT, R181, UR20, !P0 ;  /* 0x00000014b5007c0c */ /* 0x000fe4000c721270 */
[----:B------:R-:W-:Y:S01]  /*a4250*/  ISETP.LT.AND P0, PT, R85, UR18, !P0 ;  /* 0x0000001255007c0c */ /* 0x000fe2000c701270 */
[----:B------:R-:W-:Y:S01]  /*a4260*/  ULDC.64 UR18, c[0x0][0x228] ;  /* 0x00008a0000127ab9 */ /* 0x000fe20000000a00 */
[----:B------:R-:W-:-:S09]  /*a4270*/  LOP3.LUT R2, R2, 0xfffffffb, RZ, 0xc0, !PT ;  /* 0xfffffffb02027812 */ /* 0x000fd200078ec0ff */
[----:B------:R-:W-:-:S04]  /*a4280*/  @P1 LOP3.LUT R2, R2, 0x4, RZ, 0xfc, !PT ;  /* 0x0000000402021812 */ /* 0x000fc800078efcff */
[----:B------:R-:W-:-:S04]  /*a4290*/  LOP3.LUT R2, R2, 0xfffffffd, RZ, 0xc0, !PT ;  /* 0xfffffffd02027812 */ /* 0x000fc800078ec0ff */
[----:B------:R-:W-:Y:S02]  /*a42a0*/  @P0 LOP3.LUT R2, R2, 0x2, RZ, 0xfc, !PT ;  /* 0x0000000202020812 */ /* 0x000fe400078efcff */
[----:B------:R-:W-:Y:S01]  /*a42b0*/  ISETP.GE.AND P0, PT, R47, UR21, PT ;  /* 0x000000152f007c0c */ /* 0x000fe2000bf06270 */
[----:B------:R-:W-:Y:S01]  /*a42c0*/  ULDC.64 UR20, c[0x0][0x228] ;  /* 0x00008a0000147ab9 */ /* 0x000fe20000000a00 */
[----:B------:R-:W-:Y:S01]  /*a42d0*/  LOP3.LUT R2, R2, 0xfffffffe, RZ, 0xc0, !PT ;  /* 0xfffffffe02027812 */ /* 0x000fe200078ec0ff */
[----:B------:R-:W-:Y:S01]  /*a42e0*/  IMAD.U32 R202, RZ, RZ, UR20 ;  /* 0x00000014ffca7e24 */ /* 0x000fe2000f8e00ff */
[----:B------:R-:W-:Y:S02]  /*a42f0*/  ISETP.LT.AND P1, PT, R181, UR34, !P0 ;  /* 0x00000022b5007c0c */ /* 0x000fe4000c721270 */
[----:B------:R-:W-:Y:S01]  /*a4300*/  ISETP.LT.AND P0, PT, R85, UR37, !P0 ;  /* 0x0000002555007c0c */ /* 0x000fe2000c701270 */
[----:B------:R-:W-:Y:S01]  /*a4310*/  UMOV UR37, UR21 ;  /* 0x0000001500257c82 */ /* 0x000fe20008000000 */
[----:B------:R-:W-:-:S02]  /*a4320*/  ULDC.64 UR20, c[0x0][0x228] ;  /* 0x00008a0000147ab9 */ /* 0x000fc40000000a00 */
[----:B------:R-:W-:-:S07]  /*a4330*/  IMAD.U32 R200, RZ, RZ, UR21 ;  /* 0x00000015ffc87e24 */ /* 0x000fce000f8e00ff */
[----:B------:R-:W-:Y:S02]  /*a4340*/  @P1 LOP3.LUT R2, R2, 0x1, RZ, 0xfc, !PT ;  /* 0x0000000102021812 */ /* 0x000fe400078efcff */
[----:B------:R-:W-:Y:S02]  /*a4350*/  @P0 LOP3.LUT R27, R27, 0x80000000, RZ, 0xfc, !PT ;  /* 0x800000001b1b0812 */ /* 0x000fe400078efcff */
[----:B------:R-:W-:Y:S01]  /*a4360*/  ISETP.GE.AND P0, PT, R50, UR35, PT ;  /* 0x0000002332007c0c */ /* 0x000fe2000bf06270 */
[----:B------:R-:W-:Y:S01]  /*a4370*/  STL [R1+0x30cc], R2 ;  /* 0x0030cc0201007387 */ /* 0x000fe20000100800 */
[----:B------:R-:W-:Y:S02]  /*a4380*/  LOP3.LUT R27, R27, 0xbfffffff, RZ, 0xc0, !PT ;  /* 0xbfffffff1b1b7812 */ /* 0x000fe400078ec0ff */
[----:B------:R-:W-:Y:S02]  /*a4390*/  ISETP.LT.AND P1, PT, R181, UR26, !P0 ;  /* 0x0000001ab5007c0c */ /* 0x000fe4000c721270 */
[----:B------:R-:W-:Y:S01]  /*a43a0*/  ISETP.LT.AND P0, PT, R85, UR36, !P0 ;  /* 0x0000002455007c0c */ /* 0x000fe2000c701270 */
[----:B------:R-:W-:Y:S01]  /*a43b0*/  UMOV UR36, UR20 ;  /* 0x0000001400247c82 */ /* 0x000fe20008000000 */
[----:B------:R-:W-:-:S09]  /*a43c0*/  ULDC.64 UR20, c[0x0][0x228] ;  /* 0x00008a0000147ab9 */ /* 0x000fd20000000a00 */
[----:B------:R-:W-:-:S04]  /*a43d0*/  @P1 LOP3.LUT R27, R27, 0x40000000, RZ, 0xfc, !PT ;  /* 0x400000001b1b1812 */ /* 0x000fc800078efcff */
[----:B------:R-:W-:-:S04]  /*a43e0*/  LOP3.LUT R27, R27, 0xdfffffff, RZ, 0xc0, !PT ;  /* 0xdfffffff1b1b7812 */ /* 0x000fc800078ec0ff */
[----:B------:R-:W-:Y:S02]  /*a43f0*/  @P0 LOP3.LUT R27, R27, 0x20000000, RZ, 0xfc, !PT ;  /* 0x200000001b1b0812 */ /* 0x000fe400078efcff */
[----:B------:R-:W-:Y:S01]  /*a4400*/  ISETP.GE.AND P0, PT, R53, UR27, PT ;  /* 0x0000001b35007c0c */ /* 0x000fe2000bf06270 */
[----:B------:R-:W-:Y:S01]  /*a4410*/  ULDC.64 UR26, c[0x0][0x228] ;  /* 0x00008a00001a7ab9 */ /* 0x000fe20000000a00 */
[----:B------:R-:W-:Y:S01]  /*a4420*/  LOP3.LUT R27, R27, 0xefffffff, RZ, 0xc0, !PT ;  /* 0xefffffff1b1b7812 */ /* 0x000fe200078ec0ff */
[----:B------:R-:W-:Y:S01]  /*a4430*/  UMOV UR35, UR26 ;  /* 0x0000001a00237c82 */ /* 0x000fe20008000000 */
[----:B------:R-:W-:Y:S01]  /*a4440*/  ISETP.LT.AND P1, PT, R181, UR32, !P0 ;  /* 0x00000020b5007c0c */ /* 0x000fe2000c721270 */
[----:B------:R-:W-:Y:S01]  /*a4450*/  UMOV UR54, UR27 ;  /* 0x0000001b00367c82 */ /* 0x000fe20008000000 */
[----:B------:R-:W-:Y:S01]  /*a4460*/  ISETP.LT.AND P0, PT, R85, UR41, !P0 ;  /* 0x0000002955007c0c */ /* 0x000fe2000c701270 */
[----:B------:R-:W-:Y:S01]  /*a4470*/  ULDC.64 UR26, c[0x0][0x228] ;  /* 0x00008a00001a7ab9 */ /* 0x000fe20000000a00 */
[----:B------:R-:W-:-:S09]  /*a4480*/  MOV R196, UR54 ;  /* 0x0000003600c47c02 */ /* 0x000fd20008000f00 */
        /* <DEDUP_REMOVED lines=17> */
[----:B------:R-:W-:Y:S02]  /*a45a0*/  LOP3.LUT R27, R27, 0xfeffffff, RZ, 0xc0, !PT ;  /* 0xfeffffff1b1b7812 */ /* 0x000fe400078ec0ff */
[----:B------:R-:W-:Y:S02]  /*a45b0*/  ISETP.LT.AND P2, PT, R181, UR14, !P0 ;  /* 0x0000000eb5007c0c */ /* 0x000fe4000c741270 */
[----:B------:R-:W-:Y:S02]  /*a45c0*/  ISETP.LT.AND P1, PT, R85, UR39, !P0 ;  /* 0x0000002755007c0c */ /* 0x000fe4000c721270 */
[----:B------:R-:W-:Y:S01]  /*a45d0*/  ISETP.GE.AND P0, PT, R61, UR15, PT ;  /* 0x0000000f3d007c0c */ /* 0x000fe2000bf06270 */
[----:B------:R-:W-:-:S02]  /*a45e0*/  ULDC.64 UR14, c[0x0][0x228] ;  /* 0x00008a00000e7ab9 */ /* 0x000fc40000000a00 */
[----:B------:R-:W-:Y:S01]  /*a45f0*/  UMOV UR33, UR14 ;  /* 0x0000000e00217c82 */ /* 0x000fe20008000000 */
[----:B------:R-:W-:Y:S01]  /*a4600*/  UMOV UR54, UR15 ;  /* 0x0000000f00367c82 */ /* 0x000fe20008000000 */
[----:B------:R-:W-:Y:S01]  /*a4610*/  ULDC.64 UR14, c[0x0][0x228] ;  /* 0x00008a00000e7ab9 */ /* 0x000fe20000000a00 */
[----:B------:R-:W-:-:S03]  /*a4620*/  MOV R192, UR54 ;  /* 0x0000003600c07c02 */ /* 0x000fc60008000f00 */
        /* <DEDUP_REMOVED lines=13> */
[----:B------:R-:W-:Y:S01]  /*a4700*/  UMOV UR32, UR28 ;  /* 0x0000001c00207c82 */ /* 0x000fe20008000000 */
[----:B------:R-:W-:Y:S02]  /*a4710*/  ISETP.LT.AND P1, PT, R181, UR12, !P0 ;  /* 0x0000000cb5007c0c */ /* 0x000fe4000c721270 */
[----:B------:R-:W-:Y:S02]  /*a4720*/  ISETP.LT.AND P0, PT, R85, UR5, !P0 ;  /* 0x0000000555007c0c */ /* 0x000fe4000c701270 */
[----:B------:R-:W-:Y:S01]  /*a4730*/  MOV R190, UR29 ;  /* 0x0000001d00be7c02 */ /* 0x000fe20008000f00 */
[----:B------:R-:W-:-:S02]  /*a4740*/  ULDC.64 UR28, c[0x0][0x228] ;  /* 0x00008a00001c7ab9 */ /* 0x000fc40000000a00 */
[----:B------:R-:W-:-:S06]  /*a4750*/  IMAD.U32 R185, RZ, RZ, UR29 ;  /* 0x0000001dffb97e24 */ /* 0x000fcc000f8e00ff */
[----:B------:R-:W-:-:S04]  /*a4760*/  @P1 LOP3.LUT R27, R27, 0x100000, RZ, 0xfc, !PT ;  /* 0x001000001b1b1812 */ /* 0x000fc800078efcff */
[----:B------:R-:W-:-:S04]  /*a4770*/  LOP3.LUT R27, R27, 0xfff7ffff, RZ, 0xc0, !PT ;  /* 0xfff7ffff1b1b7812 */ /* 0x000fc800078ec0ff */
[----:B------:R-:W-:Y:S02]  /*a4780*/  @P0 LOP3.LUT R27, R27, 0x80000, RZ, 0xfc, !PT ;  /* 0x000800001b1b0812 */ /* 0x000fe400078efcff */
[----:B------:R-:W-:Y:S01]  /*a4790*/  ISETP.GE.AND P0, PT, R65, UR13, PT ;  /* 0x0000000d41007c0c */ /* 0x000fe2000bf06270 */
[----:B------:R-:W-:Y:S01]  /*a47a0*/  ULDC.64 UR12, c[0x0][0x228] ;  /* 0x00008a00000c7ab9 */ /* 0x000fe20000000a00 */
[----:B------:R-:W-:Y:S02]  /*a47b0*/  LOP3.LUT R27, R27, 0xfffbffff, RZ, 0xc0, !PT ;  /* 0xfffbffff1b1b7812 */ /* 0x000fe400078ec0ff */
[----:B------:R-:W-:Y:S02]  /*a47c0*/  ISETP.LT.AND P1, PT, R181, UR24, !P0 ;  /* 0x00000018b5007c0c */ /* 0x000fe4000c721270 */
[----:B------:R-:W-:Y:S01]  /*a47d0*/  ISETP.LT.AND P0, PT, R85, UR4, !P0 ;  /* 0x0000000455007c0c */ /* 0x000fe2000c701270 */
[----:B------:R-:W-:Y:S02]  /*a47e0*/  ULDC.64 UR4, c[0x0][0x228] ;  /* 0x00008a0000047ab9 */ /* 0x000fe40000000a00 */
[----:B------:R-:W-:Y:S01]  /*a47f0*/  IMAD.U32 R187, RZ, RZ, UR5 ;  /* 0x00000005ffbb7e24 */ /* 0x000fe2000f8e00ff */
[----:B------:R-:W-:Y:S01]  /*a4800*/  UMOV UR5, UR4 ;  /* 0x0000000400057c82 */ /* 0x000fe20008000000 */
[----:B------:R-:W-:Y:S01]  /*a4810*/  UMOV UR4, UR28 ;  /* 0x0000001c00047c82 */ /* 0x000fe20008000000 */
[----:B------:R-:W-:-:S02]  /*a4820*/  ULDC.64 UR28, c[0x0][0x228] ;  /* 0x00008a00001c7ab9 */ /* 0x000fc40000000a00 */
[----:B------:R-:W-:Y:S01]  /*a4830*/  IMAD.U32 R137, RZ, RZ, UR29 ;  /* 0x0000001dff897e24 */ /* 0x000fe2000f8e00ff */
[----:B------:R-:W-:Y:S02]  /*a4840*/  UMOV UR29, UR28 ;  /* 0x0000001c001d7c82 */ /* 0x000fe40008000000 */
        /* <DEDUP_REMOVED lines=14> */
[----:B------:R-:W-:Y:S02]  /*a4930*/  ISETP.LT.AND P0, PT, R85, UR42, !P0 ;  /* 0x0000002a55007c0c */ /* 0x000fe4000c701270 */
        /* <DEDUP_REMOVED lines=8> */
[----:B------:R-:W-:Y:S01]  /*a49c0*/  ISETP.LT.AND P1, PT, R181, UR6, !P0 ;  /* 0x00000006b5007c0c */ /* 0x000fe2000c721270 */
[----:B------:R-:W-:Y:S01]  /*a49d0*/  UMOV UR28, UR10 ;  /* 0x0000000a001c7c82 */ /* 0x000fe20008000000 */
[----:B------:R-:W-:Y:S01]  /*a49e0*/  ISETP.LT.AND P0, PT, R85, UR30, !P0 ;  /* 0x0000001e55007c0c */ /* 0x000fe2000c701270 */
[----:B------:R-:W-:-:S10]  /*a49f0*/  ULDC.64 UR10, c[0x0][0x228] ;  /* 0x00008a00000a7ab9 */ /* 0x000fd40000000a00 */
[----:B------:R-:W-:-:S04]  /*a4a00*/  @P1 LOP3.LUT R25, R25, 0x100, RZ, 0xfc, !PT ;  /* 0x0000010019191812 */ /* 0x000fc800078efcff */
[----:B------:R-:W-:-:S04]  /*a4a10*/  LOP3.LUT R25, R25, 0xffffffbf, RZ, 0xc0, !PT ;  /* 0xffffffbf19197812 */ /* 0x000fc800078ec0ff */
[----:B------:R-:W-:Y:S02]  /*a4a20*/  @P0 LOP3.LUT R25, R25, 0x40, RZ, 0xfc, !PT ;  /* 0x0000004019190812 */ /* 0x000fe400078efcff */
[----:B------:R-:W-:Y:S01]  /*a4a30*/  ISETP.GE.AND P0, PT, R73, UR7, PT ;  /* 0x0000000749007c0c */ /* 0x000fe2000bf06270 */
[----:B------:R-:W-:Y:S01]  /*a4a40*/  ULDC.64 UR6, c[0x0][0x228] ;  /* 0x00008a0000067ab9 */ /* 0x000fe20000000a00 */
[----:B------:R-:W-:Y:S02]  /*a4a50*/  LOP3.LUT R25, R25, 0x7fffffff, RZ, 0xc0, !PT ;  /* 0x7fffffff19197812 */ /* 0x000fe400078ec0ff */
[----:B------:R-:W-:Y:S02]  /*a4a60*/  ISETP.LT.AND P1, PT, R181, UR16, !P0 ;  /* 0x00000010b5007c0c */ /* 0x000fe4000c721270 */
[----:B------:R-:W-:-:S11]  /*a4a70*/  ISETP.LT.AND P0, PT, R85, UR18, !P0 ;  /* 0x0000001255007c0c */ /* 0x000fd6000c701270 */
[----:B------:R-:W-:-:S04]  /*a4a80*/  @P1 LOP3.LUT R21, R21, 0x100, RZ, 0xfc, !PT ;  /* 0x0000010015151812 */ /* 0x000fc800078efcff */
[----:B------:R-:W-:-:S04]  /*a4a90*/  LOP3.LUT R21, R21, 0xffffff7f, RZ, 0xc0, !PT ;  /* 0xffffff7f15157812 */ /* 0x000fc800078ec0ff */
[----:B------:R-:W-:Y:S02]  /*a4aa0*/  @P0 LOP3.LUT R21, R21, 0x80, RZ, 0xfc, !PT ;  /* 0x0000008015150812 */ /* 0x000fe400078efcff */
[----:B------:R-:W-:Y:S02]  /*a4ab0*/  ISETP.GE.AND P0, PT, R31, UR37, PT ;  /* 0x000000251f007c0c */ /* 0x000fe4000bf06270 */
[----:B------:R-:W-:Y:S02]  /*a4ac0*/  LOP3.LUT R21, R21, 0xfffffbff, RZ, 0xc0, !PT ;  /* 0xfffffbff15157812 */ /* 0x000fe400078ec0ff */
[----:B------:R-:W-:Y:S02]  /*a4ad0*/  ISETP.LT.AND P2, PT, R181, UR20, !P0 ;  /* 0x00000014b5007c0c */ /* 0x000fe4000c741270 */
[----:B------:R-:W-:Y:S01]  /*a4ae0*/  ISETP.LT.AND P1, PT, R85, UR36, !P0 ;  /* 0x0000002455007c0c */ /* 0x000fe2000c721270 */
[----:B------:R-:W-:Y:S01]  /*a4af0*/  ULDC.64 UR36, c[0x0][0x228] ;  /* 0x00008a0000247ab9 */ /* 0x000fe20000000a00 */
[----:B------:R-:W-:Y:S01]  /*a4b00*/  ISETP.GE.AND P0, PT, R34, UR21, PT ;  /* 0x0000001522007c0c */ /* 0x000fe2000bf06270 */
[----:B------:R-:W-:-:S02]  /*a4b10*/  ULDC.64 UR20, c[0x0][0x228] ;  /* 0x00008a0000147ab9 */ /* 0x000fc40000000a00 */
[----:B------:R-:W-:-:S06]  /*a4b20*/  MOV R128, UR21 ;  /* 0x0000001500807c02 */ /* 0x000fcc0008000f00 */
[----:B------:R-:W-:-:S04]  /*a4b30*/  @P2 LOP3.LUT R27, R27, 0x8000, RZ, 0xfc, !PT ;  /* 0x000080001b1b2812 */ /* 0x000fc800078efcff */
[----:B------:R-:W-:-:S04]  /*a4b40*/  LOP3.LUT R27, R27, 0xffffdfff, RZ, 0xc0, !PT ;  /* 0xffffdfff1b1b7812 */ /* 0x000fc800078ec0ff */
[----:B------:R-:W-:Y:S02]  /*a4b50*/  @P1 LOP3.LUT R27, R27, 0x2000, RZ, 0xfc, !PT ;  /* 0x000020001b1b1812 */ /* 0x000fe400078efcff */
[----:B------:R-:W-:Y:S01]  /*a4b60*/  ISETP.LT.AND P1, PT, R181, UR26, !P0 ;  /* 0x0000001ab5007c0c */ /* 0x000fe2000c721270 */
[----:B------:R-:W-:Y:S01]  /*a4b70*/  UMOV UR26, UR20 ;  /* 0x00000014001a7c82 */ /* 0x000fe20008000000 */
[----:B------:R-:W-:Y:S01]  /*a4b80*/  ISETP.LT.AND P0, PT, R85, UR35, !P0 ;  /* 0x0000002355007c0c */ /* 0x000fe2000c701270 */
[----:B------:R-:W-:Y:S01]  /*a4b90*/  ULDC.64 UR20, c[0x0][0x228] ;  /* 0x00008a0000147ab9 */ /* 0x000fe20000000a00 */
[----:B------:R-:W-:-:S09]  /*a4ba0*/  LOP3.LUT R27, R27, 0xffffefff, RZ, 0xc0, !PT ;  /* 0xffffefff1b1b7812 */ /* 0x000fd200078ec0ff */
[----:B------:R-:W-:-:S04]  /*a4bb0*/  @P1 LOP3.LUT R27, R27, 0x1000, RZ, 0xfc, !PT ;  /* 0x000010001b1b1812 */ /* 0x000fc800078efcff */
[----:B------:R-:W-:-:S04]  /*a4bc0*/  LOP3.LUT R27, R27, 0xfffff7ff, RZ, 0xc0, !PT ;  /* 0xfffff7ff1b1b7812 */ /* 0x000fc800078ec0ff */
[----:B------:R-:W-:Y:S02]  /*a4bd0*/  @P0 LOP3.LUT R27, R27, 0x800, RZ, 0xfc, !PT ;  /* 0x000008001b1b0812 */ /* 0x000fe400078efcff */
[----:B------:R-:W-:Y:S02]  /*a4be0*/  ISETP.GE.AND P0, PT, R36, UR27, PT ;  /* 0x0000001b24007c0c */ /* 0x000fe4000bf06270 */
[----:B------:R-:W-:Y:S02]  /*a4bf0*/  LOP3.LUT R27, R27, 0xfffffbff, RZ, 0xc0, !PT ;  /* 0xfffffbff1b1b7812 */ /* 0x000fe400078ec0ff */
[----:B------:R-:W-:Y:S02]  /*a4c00*/  ISETP.LT.AND P1, PT, R181, UR8, !P0 ;  /* 0x00000008b5007c0c */ /* 0x000fe4000c721270 */
[----:B------:R-:W-:Y:S01]  /*a4c10*/  ISETP.LT.AND P0, PT, R85, UR34, !P0 ;  /* 0x0000002255007c0c */ /* 0x000fe2000c701270 */
[----:B------:R-:W-:Y:S02]  /*a4c20*/  ULDC.64 UR34, c[0x0][0x228] ;  /* 0x00008a0000227ab9 */ /* 0x000fe40000000a00 */
[----:B------:R-:W-:Y:S01]  /*a4c30*/  UMOV UR18, UR34 ;  /* 0x0000002200127c82 */ /* 0x000fe20008000000 */
[----:B------:R-:W-:Y:S01]  /*a4c40*/  IMAD.U32 R124, RZ, RZ, UR35 ;  /* 0x00000023ff7c7e24 */ /* 0x000fe2000f8e00ff */
[----:B------:R-:W-:-:S02]  /*a4c50*/  ULDC.64 UR34, c[0x0][0x228] ;  /* 0x00008a0000227ab9 */ /* 0x000fc40000000a00 */
[----:B------:R-:W-:Y:S01]  /*a4c60*/  UMOV UR16, UR34 ;  /* 0x0000002200107c82 */ /* 0x000fe20008000000 */
[----:B------:R-:W-:Y:S01]  /*a4c70*/  IMAD.U32 R76, RZ, RZ, UR35 ;  /* 0x00000023ff4c7e24 */ /* 0x000fe2000f8e00ff */
[----:B------:R-:W-:Y:S02]  /*a4c80*/  ULDC.64 UR34, c[0x0][0x228] ;  /* 0x00008a0000227ab9 */ /* 0x000fe40000000a00 */
        /* <DEDUP_REMOVED lines=16> */
[----:B------:R-:W-:Y:S01]  /*a4d90*/  ULDC.64 UR32, c[0x0][0x228] ;  /* 0x00008a0000207ab9 */ /* 0x000fe20000000a00 */
[----:B------:R-:W-:Y:S01]  /*a4da0*/  ISETP.GE.AND P0, PT, R43, UR13, PT ;  /* 0x0000000d2b007c0c */ /* 0x000fe2000bf06270 */
[----:B------:R-:W-:-:S02]  /*a4db0*/  ULDC.64 UR12, c[0x0][0x228] ;  /* 0x00008a00000c7ab9 */ /* 0x000fc40000000a00 */
[----:B------:R-:W-:-:S06]  /*a4dc0*/  IMAD.U32 R61, RZ, RZ, UR13 ;  /* 0x0000000dff3d7e24 */ /* 0x000fcc000f8e00ff */
[----:B------:R-:W-:-:S04]  /*a4dd0*/  @P2 LOP3.LUT R27, R27, 0x40, RZ, 0xfc, !PT ;  /* 0x000000401b1b2812 */ /* 0x000fc800078efcff */
[----:B------:R-:W-:-:S04]  /*a4de0*/  LOP3.LUT R27, R27, 0xffffffdf, RZ, 0xc0, !PT ;  /* 0xffffffdf1b1b7812 */ /* 0x000fc800078ec0ff */
[----:B------:R-:W-:Y:S02]  /*a4df0*/  @P1 LOP3.LUT R27, R27, 0x20, RZ, 0xfc, !PT ;  /* 0x000000201b1b1812 */ /* 0x000fe400078efcff */
[----:B------:R-:W-:Y:S02]  /*a4e00*/  ISETP.LT.AND P1, PT, R181, UR24, !P0 ;  /* 0x00000018b5007c0c */ /* 0x000fe4000c721270 */
[----:B------:R-:W-:Y:S01]  /*a4e10*/  ISETP.LT.AND P0, PT, R85, UR5, !P0 ;  /* 0x0000000555007c0c */ /* 0x000fe2000c701270 */
[----:B------:R-:W-:Y:S01]  /*a4e20*/  UMOV UR5, UR12 ;  /* 0x0000000c00057c82 */ /* 0x000fe20008000000 */
[----:B------:R-:W-:Y:S01]  /*a4e30*/  LOP3.LUT R27, R27, 0xffffffef, RZ, 0xc0, !PT ;  /* 0xffffffef1b1b7812 */ /* 0x000fe200078ec0ff */
[----:B------:R-:W-:-:S08]  /*a4e40*/  ULDC.64 UR12, c[0x0][0x228] ;  /* 0x00008a00000c7ab9 */ /* 0x000fd00000000a00 */
        /* <DEDUP_REMOVED lines=9> */
[----:B------:R-:W-:-:S10]  /*a4ee0*/  UMOV UR4, UR24 ;  /* 0x0000001800047c82 */ /* 0x000fd40008000000 */
        /* <DEDUP_REMOVED lines=8> */
[----:B------:R-:W-:Y:S02]  /*a4f70*/  @P1 LOP3.LUT R27, R27, 0x1, RZ, 0xfc, !PT ;  /* 0x000000011b1b1812 */ /* 0x000fe400078efcff */
[----:B------:R-:W-:Y:S02]  /*a4f80*/  @P0 LOP3.LUT R26, R26, 0x80000000, RZ, 0xfc, !PT ;  /* 0x800000001a1a0812 */ /* 0x000fe400078efcff */
[----:B------:R-:W-:Y:S01]  /*a4f90*/  ISETP.GE.AND P0, PT, R52, UR7, PT ;  /* 0x0000000734007c0c */ /* 0x000fe2000bf06270 */
[----:B------:R-:W-:Y:S01]  /*a4fa0*/  ULDC.64 UR6, c[0x0][0x228] ;  /* 0x00008a0000067ab9 */ /* 0x000fe20000000a00 */
[----:B------:R-:W-:Y:S01]  /*a4fb0*/  LOP3.LUT R26, R26, 0xbfffffff, RZ, 0xc0, !PT ;  /* 0xbfffffff1a1a7812 */ /* 0x000fe200078ec0ff */
[----:B------:R1:W-:Y:S01]  /*a4fc0*/  STL [R1+0x30d0], R27 ;  /* 0x0030d01b01007387 */ /* 0x0003e20000100800 */
[----:B------:R-:W-:Y:S02]  /*a4fd0*/  ISETP.LT.AND P2, PT, R181, UR10, !P0 ;  /* 0x0000000ab5007c0c */ /* 0x000fe4000c741270 */
[----:B------:R-:W-:Y:S01]  /*a4fe0*/  ISETP.LT.AND P1, PT, R85, UR28, !P0 ;  /* 0x0000001c55007c0c */ /* 0x000fe2000c721270 */
[----:B------:R-:W-:Y:S01]  /*a4ff0*/  ULDC.64 UR28, c[0x0][0x228] ;  /* 0x00008a00001c7ab9 */ /* 0x000fe20000000a00 */
[----:B------:R-:W-:Y:S01]  /*a5000*/  ISETP.GE.AND P0, PT, R55, UR11, PT ;  /* 0x0000000b37007c0c */ /* 0x000fe2000bf06270 */
[----:B------:R-:W-:Y:S01]  /*a5010*/  ULDC.64 UR10, c[0x0][0x228] ;  /* 0x00008a00000a7ab9 */ /* 0x000fe20000000a00 */
[----:B------:R-:W-:Y:S01]  /*a5020*/  MOV R125, UR28 ;  /* 0x0000001c007d7c02 */ /* 0x000fe20008000f00 */
[----:B-1----:R-:W-:-:S06]  /*a5030*/  VIADD R27, R0, 0x171 ;  /* 0x00000171001b7836 */ /* 0x002fcc0000000000 */
[----:B------:R-:W-:-:S04]  /*a5040*/  @P2 LOP3.LUT R26, R26, 0x40000000, RZ, 0xfc, !PT ;  /* 0x400000001a1a2812 */ /* 0x000fc800078efcff */
[----:B------:R-:W-:-:S04]  /*a5050*/  LOP3.LUT R26, R26, 0xdfffffff, RZ, 0xc0, !PT ;  /* 0xdfffffff1a1a7812 */ /* 0x000fc800078ec0ff */
[----:B------:R-:W-:Y:S02]  /*a5060*/  @P1 LOP3.LUT R26, R26, 0x20000000, RZ, 0xfc, !PT ;  /* 0x200000001a1a1812 */ /* 0x000fe400078efcff */
[----:B------:R-:W-:Y:S02]  /*a5070*/  ISETP.LT.AND P1, PT, R181, UR20, !P0 ;  /* 0x00000014b5007c0c */ /* 0x000fe4000c721270 */
[----:B------:R-:W-:Y:S01]  /*a5080*/  ISETP.LT.AND P0, PT, R85, UR26, !P0 ;  /* 0x0000001a55007c0c */ /* 0x000fe2000c701270 */
[----:B------:R-:W-:Y:S01]  /*a5090*/  ULDC.64 UR26, c[0x0][0x228] ;  /* 0x00008a00001a7ab9 */ /* 0x000fe20000000a00 */
[----:B------:R-:W-:Y:S01]  /*a50a0*/  LOP3.LUT R26, R26, 0xefffffff, RZ, 0xc0, !PT ;  /* 0xefffffff1a1a7812 */ /* 0x000fe200078ec0ff */
[----:B------:R-:W-:Y:S02]  /*a50b0*/  UMOV UR42, UR27 ;  /* 0x0000001b002a7c82 */ /* 0x000fe40008000000 */
[----:B------:R-:W-:-:S06]  /*a50c0*/  MOV R135, UR42 ;  /* 0x0000002a00877c02 */ /* 0x000fcc0008000f00 */
        /* <DEDUP_REMOVED lines=32> */
[----:B------:R-:W-:Y:S01]  /*a52d0*/  LOP3.LUT R26, R26, 0xffefffff, RZ, 0xc0, !PT ;  /* 0xffefffff1a1a7812 */ /* 0x000fe200078ec0ff */
[----:B------:R-:W-:Y:S01]  /*a52e0*/  UMOV UR24, UR5 ;  /* 0x0000000500187c82 */ /* 0x000fe20008000000 */
[----:B------:R-:W-:Y:S01]  /*a52f0*/  MOV R197, UR4 ;  /* 0x0000000400c57c02 */ /* 0x000fe20008000f00 */
[----:B------:R-:W-:Y:S02]  /*a5300*/  ULDC.64 UR4, c[0x0][0x228] ;  /* 0x00008a0000047ab9 */ /* 0x000fe40000000a00 */
[----:B------:R-:W-:Y:S01]  /*a5310*/  UMOV UR22, UR4 ;  /* 0x0000000400167c82 */ /* 0x000fe20008000000 */
[----:B------:R-:W-:Y:S01]  /*a5320*/  UMOV UR16, UR5 ;  /* 0x0000000500107c82 */ /* 0x000fe20008000000 */
[----:B------:R-:W-:Y:S01]  /*a5330*/  ULDC.64 UR4, c[0x0][0x228] ;  /* 0x00008a0000047ab9 */ /* 0x000fe20000000a00 */
[----:B------:R-:W-:Y:S01]  /*a5340*/  MOV R139, UR16 ;  /* 0x00000010008b7c02 */ /* 0x000fe20008000f00 */
[----:B------:R-:W-:Y:S01]  /*a5350*/  UMOV UR16, UR4 ;  /* 0x0000000400107c82 */ /* 0x000fe20008000000 */
[----:B------:R-:W-:Y:S01]  /*a5360*/  @P1 LOP3.LUT R26, R26, 0x100000, RZ, 0xfc, !PT ;  /* 0x001000001a1a1812 */ /* 0x000fe200078efcff */
[----:B------:R-:W-:Y:S01]  /*a5370*/  UMOV UR4, UR26 ;  /* 0x0000001a00047c82 */ /* 0x000fe20008000000 */
[----:B------:R-:W-:Y:S01]  /*a5380*/  ULDC.64 UR26, c[0x0][0x228] ;  /* 0x00008a00001a7ab9 */ /* 0x000fe20000000a00 */
[----:B------:R-:W-:Y:S01]  /*a5390*/  UMOV UR18, UR5 ;  /* 0x0000000500127c82 */ /* 0x000fe20008000000 */
[----:B------:R-:W-:Y:S01]  /*a53a0*/  LOP3.LUT R26, R26, 0xfff7ffff, RZ, 0xc0, !PT ;  /* 0xfff7ffff1a1a7812 */ /* 0x000fe200078ec0ff */
[----:B------:R-:W-:Y:S01]  /*a53b0*/  UMOV UR5, UR26 ;  /* 0x0000001a00057c82 */ /* 0x000fe20008000000 */
[----:B------:R-:W-:-:S02]  /*a53c0*/  MOV R138, UR18 ;  /* 0x00000012008a7c02 */ /* 0x000fc40008000f00 */
[----:B------:R-:W-:Y:S02]  /*a53d0*/  @P0 LOP3.LUT R26, R26, 0x80000, RZ, 0xfc, !PT ;  /* 0x000800001a1a0812 */ /* 0x000fe400078efcff */
[----:B------:R-:W-:Y:S02]  /*a53e0*/  ISETP.GE.AND P0, PT, R66, UR23, PT ;  /* 0x0000001742007c0c */ /* 0x000fe4000bf06270 */
[----:B------:R-:W-:Y:S02]  /*a53f0*/  LOP3.LUT R26, R26, 0xfffbffff, RZ, 0xc0, !PT ;  /* 0xfffbffff1a1a7812 */ /* 0x000fe400078ec0ff */
[----:B------:R-:W-:Y:S02]  /*a5400*/  ISETP.LT.AND P2, PT, R181, UR6, !P0 ;  /* 0x00000006b5007c0c */ /* 0x000fe4000c741270 */
[----:B------:R-:W-:Y:S01]  /*a5410*/  ISETP.LT.AND P1, PT, R85, UR58, !P0 ;  /* 0x0000003a55007c0c */ /* 0x000fe2000c721270 */
[----:B------:R-:W-:Y:S01]  /*a5420*/  UMOV UR58, UR27 ;  /* 0x0000001b003a7c82 */ /* 0x000fe20008000000 */
[----:B------:R-:W-:Y:S01]  /*a5430*/  ISETP.GE.AND P0, PT, R68, UR7, PT ;  /* 0x0000000744007c0c */ /* 0x000fe2000bf06270 */
[----:B------:R-:W-:Y:S01]  /*a5440*/  ULDC.64 UR6, c[0x0][0x228] ;  /* 0x00008a0000067ab9 */ /* 0x000fe20000000a00 */
[----:B------:R-:W-:Y:S01]  /*a5450*/  ULDC.64 UR26, c[0x0][0x228] ;  /* 0x00008a00001a7ab9 */ /* 0x000fe20000000a00 */
[----:B------:R-:W-:Y:S01]  /*a5460*/  MOV R134, UR58 ;  /* 0x0000003a00867c02 */ /* 0x000fe20008000f00 */
[----:B------:R-:W-:-:S02]  /*a5470*/  UMOV UR56, UR26 ;  /* 0x0000001a00387c82 */ /* 0x000fc40008000000 */
[----:B------:R-:W-:-:S03]  /*a5480*/  MOV R43, UR56 ;  /* 0x00000038002b7c02 */ /* 0x000fc60008000f00 */
        /* <DEDUP_REMOVED lines=26> */
[----:B------:R-:W-:Y:S01]  /*a5630*/  VIADD R30, R0, 0xa2 ;  /* 0x000000a2001e7836 */ /* 0x000fe20000000000 */
[----:B------:R-:W-:Y:S01]  /*a5640*/  LOP3.LUT R21, R21, 0xffffefff, RZ, 0xc0, !PT ;  /* 0xffffefff15157812 */ /* 0x000fe200078ec0ff */
[----:B------:R-:W-:Y:S01]  /*a5650*/  ULDC.64 UR24, c[0x0][0x228] ;  /* 0x00008a0000187ab9 */ /* 0x000fe20000000a00 */
[----:B------:R-:W-:Y:S02]  /*a5660*/  ISETP.LT.AND P2, PT, R181, UR12, !P0 ;  /* 0x0000000cb5007c0c */ /* 0x000fe4000c741270 */
[----:B------:R-:W-:Y:S01]  /*a5670*/  ISETP.LT.AND P1, PT, R85, UR22, !P0 ;  /* 0x0000001655007c0c */ /* 0x000fe2000c721270 */
[----:B------:R-:W-:Y:S01]  /*a5680*/  ULDC.64 UR22, c[0x0][0x228] ;  /* 0x00008a0000167ab9 */ /* 0x000fe20000000a00 */
[----:B------:R-:W-:Y:S01]  /*a5690*/  ISETP.GE.AND P0, PT, R33, UR13, PT ;  /* 0x0000000d21007c0c */ /* 0x000fe2000bf06270 */
[----:B------:R-:W-:Y:S01]  /*a56a0*/  ULDC.64 UR12, c[0x0][0x228] ;  /* 0x00008a00000c7ab9 */ /* 0x000fe20000000a00 */
[----:B------:R-:W-:Y:S01]  /*a56b0*/  UMOV UR18, UR23 ;  /* 0x0000001700127c82 */ /* 0x000fe20008000000 */
[----:B------:R-:W-:Y:S01]  /*a56c0*/  UMOV UR54, UR13 ;  /* 0x0000000d00367c82 */ /* 0x000fe20008000000 */
[----:B------:R-:W-:-:S02]  /*a56d0*/  MOV R129, UR18 ;  /* 0x0000001200817c02 */ /* 0x000fc40008000f00 */
[----:B------:R-:W-:Y:S02]  /*a56e0*/  MOV R131, UR54 ;  /* 0x0000003600837c02 */ /* 0x000fe40008000f00 */
[----:B------:R-:W-:Y:S02]  /*a56f0*/  MOV R33, UR59 ;  /* 0x0000003b00217c02 */ /* 0x000fe40008000f00 */
        /* <DEDUP_REMOVED lines=15> */
[----:B------:R-:W-:Y:S01]  /*a57f0*/  UMOV UR4, UR22 ;  /* 0x0000001600047c82 */ /* 0x000fe20008000000 */
[----:B------:R-:W-:Y:S01]  /*a5800*/  ULDC.64 UR22, c[0x0][0x228] ;  /* 0x00008a0000167ab9 */ /* 0x000fe20000000a00 */
[----:B------:R-:W-:Y:S01]  /*a5810*/  MOV R35, UR17 ;  /* 0x0000001100237c02 */ /* 0x000fe20008000f00 */
[----:B------:R-:W-:-:S07]  /*a5820*/  IMAD.U32 R127, RZ, RZ, UR23 ;  /* 0x00000017ff7f7e24 */ /* 0x000fce000f8e00ff */
        /* <DEDUP_REMOVED lines=19> */
[----:B------:R-:W-:Y:S01]  /*a5960*/  ULDC.64 UR6, c[0x0][0x228] ;  /* 0x00008a0000067ab9 */ /* 0x000fe20000000a00 */
[----:B------:R-:W-:Y:S01]  /*a5970*/  ISETP.GE.AND P0, PT, R42, UR13, PT ;  /* 0x0000000d2a007c0c */ /* 0x000fe2000bf06270 */
[----:B------:R-:W-:-:S08]  /*a5980*/  ULDC.64 UR12, c[0x0][0x228] ;  /* 0x00008a00000c7ab9 */ /* 0x000fd00000000a00 */
        /* <DEDUP_REMOVED lines=8> */
[----:B------:R-:W-:Y:S02]  /*a5a10*/  @P1 LOP3.LUT R26, R26, 0x1, RZ, 0xfc, !PT ;  /* 0x000000011a1a1812 */ /* 0x000fe400078efcff */
[----:B------:R-:W-:Y:S02]  /*a5a20*/  @P0 LOP3.LUT R25, R25, 0x80000000, RZ, 0xfc, !PT ;  /* 0x8000000019190812 */ /* 0x000fe400078efcff */
[----:B------:R-:W-:Y:S01]  /*a5a30*/  ISETP.GE.AND P0, PT, R45, UR11, PT ;  /* 0x0000000b2d007c0c */ /* 0x000fe2000bf06270 */
[----:B------:R-:W-:Y:S01]  /*a5a40*/  ULDC.64 UR10, c[0x0][0x228] ;  /* 0x00008a00000a7ab9 */ /* 0x000fe20000000a00 */
[----:B------:R-:W-:Y:S01]  /*a5a50*/  LOP3.LUT R25, R25, 0xbfffffff, RZ, 0xc0, !PT ;  /* 0xbfffffff19197812 */ /* 0x000fe200078ec0ff */
[----:B------:R-:W-:Y:S01]  /*a5a60*/  IMAD.U32 R68, RZ, RZ, UR11 ;  /* 0x0000000bff447e24 */ /* 0x000fe2000f8e00ff */
[----:B------:R-:W-:Y:S01]  /*a5a70*/  ISETP.LT.AND P1, PT, R181, UR6, !P0 ;  /* 0x00000006b5007c0c */ /* 0x000fe2000c721270 */
[----:B------:R1:W-:Y:S01]  /*a5a80*/  STL [R1+0x30d4], R26 ;  /* 0x0030d41a01007387 */ /* 0x0003e20000100800 */
[----:B------:R-:W-:Y:S01]  /*a5a90*/  ISETP.LT.AND P0, PT, R85, UR5, !P0 ;  /* 0x0000000555007c0c */ /* 0x000fe2000c701270 */
[----:B------:R-:W-:Y:S01]  /*a5aa0*/  UMOV UR5, UR10 ;  /* 0x0000000a00057c82 */ /* 0x000fe20008000000 */
[----:B------:R-:W-:-:S02]  /*a5ab0*/  ULDC.64 UR10, c[0x0][0x228] ;  /* 0x00008a00000a7ab9 */ /* 0x000fc40000000a00 */
[----:B------:R-:W-:Y:S02]  /*a5ac0*/  IMAD.U32 R60, RZ, RZ, UR11 ;  /* 0x0000000bff3c7e24 */ /* 0x000fe4000f8e00ff */
[----:B-1----:R-:W-:-:S05]  /*a5ad0*/  VIADD R26, R0, 0x170 ;  /* 0x00000170001a7836 */ /* 0x002fca0000000000 */
        /* <DEDUP_REMOVED lines=9> */
[----:B------:R-:W-:-:S02]  /*a5b70*/  ULDC.64 UR10, c[0x0][0x228] ;  /* 0x00008a00000a7ab9 */ /* 0x000fc40000000a00 */
        /* <DEDUP_REMOVED lines=17> */
[----:B------:R-:W-:Y:S02]  /*a5c90*/  LOP3.LUT R25, R25, 0xfeffffff, RZ, 0xc0, !PT ;  /* 0xfeffffff19197812 */ /* 0x000fe400078ec0ff */
[----:B------:R-:W-:Y:S01]  /*a5ca0*/  MOV R53, UR5 ;  /* 0x0000000500357c02 */ /* 0x000fe20008000f00 */
[----:B------:R-:W-:Y:S02]  /*a5cb0*/  ULDC UR5, c[0x0][0x248] ;  /* 0x0000920000057ab9 */ /* 0x000fe40000000800 */
[----:B------:R-:W-:Y:S01]  /*a5cc0*/  IMAD R32, R0, UR5, RZ ;  /* 0x0000000500207c24 */ /* 0x000fe2000f8e02ff */
[----:B------:R-:W-:-:S03]  /*a5cd0*/  ULDC UR5, c[0x0][0x248] ;  /* 0x0000920000057ab9 */ /* 0x000fc60000000800 */
[----:B------:R-:W-:Y:S01]  /*a5ce0*/  VIADD R2, R32, UR5 ;  /* 0x0000000520027c36 */ /* 0x000fe20008000000 */
[----:B------:R-:W-:Y:S01]  /*a5cf0*/  STL [R1+0x1e24], R32 ;  /* 0x001e242001007387 */ /* 0x000fe20000100800 */
[----:B------:R-:W-:Y:S01]  /*a5d00*/  ULDC UR5, c[0x0][0x248] ;  /* 0x0000920000057ab9 */ /* 0x000fe20000000800 */
[----:B------:R-:W-:Y:S02]  /*a5d10*/  @P1 LOP3.LUT R25, R25, 0x1000000, RZ, 0xfc, !PT ;  /* 0x0100000019191812 */ /* 0x000fe400078efcff */
[----:B------:R1:W-:Y:S02]  /*a5d20*/  STL [R1+0x1a28], R2 ;  /* 0x001a280201007387 */ /* 0x0003e40000100800 */
[----:B------:R-:W-:-:S04]  /*a5d30*/  LOP3.LUT R25, R25, 0xff7fffff, RZ, 0xc0, !PT ;  /* 0xff7fffff19197812 */ /* 0x000fc800078ec0ff */
[----:B------:R-:W-:Y:S02]  /*a5d40*/  @P0 LOP3.LUT R25, R25, 0x800000, RZ, 0xfc, !PT ;  /* 0x0080000019190812 */ /* 0x000fe400078efcff */
[----:B------:R-:W-:Y:S01]  /*a5d50*/  ISETP.GE.AND P0, PT, R57, UR9, PT ;  /* 0x0000000939007c0c */ /* 0x000fe2000bf06270 */
[----:B------:R-:W-:Y:S01]  /*a5d60*/  ULDC.64 UR8, c[0x0][0x228] ;  /* 0x00008a0000087ab9 */ /* 0x000fe20000000a00 */
[----:B-1----:R-:W-:Y:S01]  /*a5d70*/  VIADD R2, R2, UR5 ;  /* 0x0000000502027c36 */ /* 0x002fe20008000000 */
[----:B------:R-:W-:Y:S01]  /*a5d80*/  ULDC UR5, c[0x0][0x248] ;  /* 0x0000920000057ab9 */ /* 0x000fe20000000800 */
[----:B------:R-:W-:Y:S01]  /*a5d90*/  ISETP.LT.AND P1, PT, R181, UR6, !P0 ;  /* 0x00000006b5007c0c */ /* 0x000fe2000c721270 */
[----:B------:R-:W-:Y:S01]  /*a5da0*/  IMAD.U32 R50, RZ, RZ, UR9 ;  /* 0x00000009ff327e24 */ /* 0x000fe2000f8e00ff */
[----:B------:R-:W-:Y:S01]  /*a5db0*/  ISETP.LT.AND P0, PT, R85, UR4, !P0 ;  /* 0x0000000455007c0c */ /* 0x000fe2000c701270 */
[----:B------:R1:W-:Y:S01]  /*a5dc0*/  STL [R1+0x17d8], R2 ;  /* 0x0017d80201007387 */ /* 0x0003e20000100800 */
[----:B------:R-:W-:Y:S01]  /*a5dd0*/  LOP3.LUT R25, R25, 0xffbfffff, RZ, 0xc0, !PT ;  /* 0xffbfffff19197812 */ /* 0x000fe200078ec0ff */
[----:B------:R-:W-:Y:S01]  /*a5de0*/  UMOV UR4, UR8 ;  /* 0x0000000800047c82 */ /* 0x000fe20008000000 */
[----:B------:R-:W-:Y:S01]  /*a5df0*/  ULDC.64 UR8, c[0x0][0x228] ;  /* 0x00008a0000087ab9 */ /* 0x000fe20000000a00 */
[----:B-1----:R-:W-:Y:S01]  /*a5e00*/  VIADD R2, R2, UR5 ;  /* 0x0000000502027c36 */ /* 0x002fe20008000000 */
[----:B------:R-:W-:-:S05]  /*a5e10*/  ULDC UR5, c[0x0][0x248] ;  /* 0x0000920000057ab9 */ /* 0x000fca0000000800 */
[----:B------:R-:W-:Y:S01]  /*a5e20*/  @P1 LOP3.LUT R25, R25, 0x400000, RZ, 0xfc, !PT ;  /* 0x0040000019191812 */ /* 0x000fe200078efcff */
[----:B------:R1:W-:Y:S03]  /*a5e30*/  STL [R1+0xe74], R2 ;  /* 0x000e740201007387 */ /* 0x0003e60000100800 */
[----:B------:R-:W-:-:S04]  /*a5e40*/  LOP3.LUT R25, R25, 0xffdfffff, RZ, 0xc0, !PT ;  /* 0xffdfffff19197812 */ /* 0x000fc800078ec0ff */
[----:B------:R-:W-:Y:S02]  /*a5e50*/  @P0 LOP3.LUT R25, R25, 0x200000, RZ, 0xfc, !PT ;  /* 0x0020000019190812 */ /* 0x000fe400078efcff */
[----:B------:R-:W-:Y:S01]  /*a5e60*/  ISETP.GE.AND P0, PT, R30, UR7, PT ;  /* 0x000000071e007c0c */ /* 0x000fe2000bf06270 */
[----:B------:R-:W-:Y:S01]  /*a5e70*/  VIADD R30, R0, 0x9c ;  /* 0x0000009c001e7836 */ /* 0x000fe20000000000 */
[----:B------:R-:W-:Y:S01]  /*a5e80*/  LOP3.LUT R25, R25, 0xffefffff, RZ, 0xc0, !PT ;  /* 0xffefffff19197812 */ /* 0x000fe200078ec0ff */
[----:B-1----:R-:W-:Y:S01]  /*a5e90*/  VIADD R2, R2, UR5 ;  /* 0x0000000502027c36 */ /* 0x002fe20008000000 */
[----:B------:R-:W-:Y:S01]  /*a5ea0*/  ULDC UR5, c[0x0][0x248] ;  /* 0x0000920000057ab9 */ /* 0x000fe20000000800 */
[----:B------:R-:W-:Y:S01]  /*a5eb0*/  ISETP.LT.AND P1, PT, R181, UR8, !P0 ;  /* 0x00000008b5007c0c */ /* 0x000fe2000c721270 */
[----:B------:R-:W-:Y:S01]  /*a5ec0*/  ULDC.64 UR6, c[0x0][0x228] ;  /* 0x00008a0000067ab9 */ /* 0x000fe20000000a00 */
[----:B------:R-:W-:Y:S01]  /*a5ed0*/  ISETP.LT.AND P0, PT, R85, UR4, !P0 ;  /* 0x0000000455007c0c */ /* 0x000fe2000c701270 */
[----:B------:R1:W-:Y:S01]  /*a5ee0*/  STL [R1+0xe78], R2 ;  /* 0x000e780201007387 */ /* 0x0003e20000100800 */
[----:B------:R-:W-:Y:S01]  /*a5ef0*/  IMAD.U32 R47, RZ, RZ, UR7 ;  /* 0x00000007ff2f7e24 */ /* 0x000fe2000f8e00ff */
[----:B------:R-:W-:Y:S01]  /*a5f00*/  UMOV UR4, UR6 ;  /* 0x0000000600047c82 */ /* 0x000fe20008000000 */
[----:B------:R-:W-:Y:S01]  /*a5f10*/  ULDC.64 UR6, c[0x0][0x228] ;  /* 0x00008a0000067ab9 */ /* 0x000fe20000000a00 */
[----:B-1----:R-:W-:Y:S01]  /*a5f20*/  IADD3 R2, R2, UR5, RZ ;  /* 0x0000000502027c10 */ /* 0x002fe2000fffe0ff */
        /* <DEDUP_REMOVED lines=32> */
[----:B------:R-:W-:Y:S01]  /*a6130*/  UMOV UR4, UR6 ;  /* 0x0000000600047c82 */ /* 0x000fe20008000000 */
        /* <DEDUP_REMOVED lines=11> */
[----:B------:R-:W-:Y:S01]  /*a61f0*/  ULDC.64 UR8, c[0x0][0x228] ;  /* 0x00008a0000087ab9 */ /* 0x000fe20000000a00 */
[----:B-1----:R-:W-:Y:S01]  /*a6200*/  IADD3 R2, R2, UR5, RZ ;  /* 0x0000000502027c10 */ /* 0x002fe2000fffe0ff */
[----:B------:R-:W-:Y:S01]  /*a6210*/  ULDC UR5, c[0x0][0x248] ;  /* 0x0000920000057ab9 */ /* 0x000fe20000000800 */
[----:B------:R-:W-:Y:S02]  /*a6220*/  ISETP.LT.AND P1, PT, R181, UR6, !P0 ;  /* 0x00000006b5007c0c */ /* 0x000fe4000c721270 */
[----:B------:R-:W-:Y:S01]  /*a6230*/  ISETP.LT.AND P0, PT, R85, UR4, !P0 ;  /* 0x0000000455007c0c */ /* 0x000fe2000c701270 */
[----:B------:R1:W-:Y:S02]  /*a6240*/  STL [R1+0x1640], R2 ;  /* 0x0016400201007387 */ /* 0x0003e40000100800 */
[----:B-1----:R-:W-:Y:S01]  /*a6250*/  VIADD R2, R2, UR5 ;  /* 0x0000000502027c36 */ /* 0x002fe20008000000 */
[----:B------:R-:W-:-:S07]  /*a6260*/  ULDC UR5, c[0x0][0x248] ;  /* 0x0000920000057ab9 */ /* 0x000fce0000000800 */
        /* <DEDUP_REMOVED lines=20> */
[----:B------:R-:W-:Y:S01]  /*a63b0*/  ULDC.64 UR8, c[0x0][0x228] ;  /* 0x00008a0000087ab9 */ /* 0x000fe20000000a00 */
[----:B------:R-:W-:Y:S01]  /*a63c0*/  LOP3.LUT R25, R25, 0xfffffbff, RZ, 0xc0, !PT ;  /* 0xfffffbff19197812 */ /* 0x000fe200078ec0ff */
[----:B-1----:R-:W-:Y:S01]  /*a63d0*/  VIADD R2, R2, UR5 ;  /* 0x0000000502027c36 */ /* 0x002fe20008000000 */
[----:B------:R-:W-:Y:S01]  /*a63e0*/  ULDC UR5, c[0x0][0x248] ;  /* 0x0000920000057ab9 */ /* 0x000fe20000000800 */
[----:B------:R-:W-:Y:S02]  /*a63f0*/  ISETP.LT.AND P1, PT, R181, UR6, !P0 ;  /* 0x00000006b5007c0c */ /* 0x000fe4000c721270 */
[----:B------:R-:W-:Y:S01]  /*a6400*/  ISETP.LT.AND P0, PT, R85, UR34, !P0 ;  /* 0x0000002255007c0c */ /* 0x000fe2000c701270 */
[----:B------:R1:W-:Y:S01]  /*a6410*/  STL [R1+0x1650], R2 ;  /* 0x0016500201007387 */ /* 0x0003e20000100800 */
[----:B------:R-:W-:-:S02]  /*a6420*/  IADD3 R30, R0, 0x7e, RZ ;  /* 0x0000007e001e7810 */ /* 0x000fc40007ffe0ff */
[----:B-1----:R-:W-:Y:S01]  /*a6430*/  IADD3 R2, R2, UR5, RZ ;  /* 0x0000000502027c10 */ /* 0x002fe2000fffe0ff */
[----:B------:R-:W-:-:S06]  /*a6440*/  ULDC UR5, c[0x0][0x248] ;  /* 0x0000920000057ab9 */ /* 0x000fcc0000000800 */
[----:B------:R-:W-:Y:S01]  /*a6450*/  @P1 LOP3.LUT R25, R25, 0x400, RZ, 0xfc, !PT ;  /* 0x0000040019191812 */ /* 0x000fe200078efcff */
[----:B------:R1:W-:Y:S03]  /*a6460*/  STL [R1+0x1654], R2 ;  /* 0x0016540201007387 */ /* 0x0003e60000100800 */
[----:B------:R-:W-:-:S04]  /*a6470*/  LOP3.LUT R25, R25, 0xfffffdff, RZ, 0xc0, !PT ;  /* 0xfffffdff19197812 */ /* 0x000fc800078ec0ff */
[----:B------:R-:W-:Y:S02]  /*a6480*/  @P0 LOP3.LUT R25, R25, 0x200, RZ, 0xfc, !PT ;  /* 0x0000020019190812 */ /* 0x000fe400078efcff */
[----:B------:R-:W-:Y:S01]  /*a6490*/  ISETP.GE.AND P0, PT, R30, UR7, PT ;  /* 0x000000071e007c0c */ /* 0x000fe2000bf06270 */
[----:B------:R-:W-:Y:S01]  /*a64a0*/  VIADD R30, R0, 0xe5 ;  /* 0x000000e5001e7836 */ /* 0x000fe20000000000 */
[----:B------:R-:W-:Y:S01]  /*a64b0*/  ULDC.64 UR6, c[0x0][0x228] ;  /* 0x00008a0000067ab9 */ /* 0x000fe20000000a00 */
[----:B-1----:R-:W-:Y:S01]  /*a64c0*/  VIADD R2, R2, UR5 ;  /* 0x0000000502027c36 */ /* 0x002fe20008000000 */
[----:B------:R-:W-:Y:S01]  /*a64d0*/  ULDC UR5, c[0x0][0x248] ;  /* 0x0000920000057ab9 */ /* 0x000fe20000000800 */
[----:B------:R-:W-:Y:S01]  /*a64e0*/  ISETP.LT.AND P1, PT, R181, UR12, !P0 ;  /* 0x0000000cb5007c0c */ /* 0x000fe2000c721270 */
[----:B------:R-:W-:Y:S01]  /*a64f0*/  UMOV UR4, UR6 ;  /* 0x0000000600047c82 */ /* 0x000fe20008000000 */
[----:B------:R-:W-:Y:S01]  /*a6500*/  ISETP.LT.AND P0, PT, R85, UR22, !P0 ;  /* 0x0000001655007c0c */ /* 0x000fe2000c701270 */
[----:B------:R1:W-:Y:S01]  /*a6510*/  STL [R1+0x1658], R2 ;  /* 0x0016580201007387 */ /* 0x0003e20000100800 */
[----:B------:R-:W-:Y:S01]  /*a6520*/  UMOV UR12, UR7 ;  /* 0x00000007000c7c82 */ /* 0x000fe20008000000 */
[----:B------:R-:W-:Y:S01]  /*a6530*/  ULDC.64 UR6, c[0x0][0x228] ;  /* 0x00008a0000067ab9 */ /* 0x000fe20000000a00 */
[----:B------:R-:W-:Y:S01]  /*a6540*/  LOP3.LUT R25, R25, 0xffffff7f, RZ, 0xc0, !PT ;  /* 0xffffff7f19197812 */ /* 0x000fe200078ec0ff */
[----:B------:R-:W-:Y:S01]  /*a6550*/  UMOV UR22, UR9 ;  /* 0x0000000900167c82 */ /* 0x000fe20008000000 */
[----:B------:R-:W-:-:S02]  /*a6560*/  MOV R73, UR12 ;  /* 0x0000000c00497c02 */ /* 0x000fc40008000f00 */
[----:B------:R-:W-:Y:S01]  /*a6570*/  MOV R65, UR22 ;  /* 0x0000001600417c02 */ /* 0x000fe20008000f00 */
[----:B-1----:R-:W-:Y:S01]  /*a6580*/  VIADD R2, R2, UR5 ;  /* 0x0000000502027c36 */ /* 0x002fe20008000000 */
[----:B------:R-:W-:Y:S01]  /*a6590*/  ULDC UR5, c[0x0][0x248] ;  /* 0x0000920000057ab9 */ /* 0x000fe20000000800 */
[----:B------:R-:W-:-:S03]  /*a65a0*/  @P1 LOP3.LUT R21, R21, 0x1000, RZ, 0xfc, !PT ;  /* 0x0000100015151812 */ /* 0x000fc600078efcff */
[----:B------:R1:W-:Y:S01]  /*a65b0*/  STL [R1+0x165c], R2 ;  /* 0x00165c0201007387 */ /* 0x0003e20000100800 */
[----:B------:R-:W-:-:S04]  /*a65c0*/  LOP3.LUT R21, R21, 0xfffff7ff, RZ, 0xc0, !PT ;  /* 0xfffff7ff15157812 */ /* 0x000fc800078ec0ff */
[----:B------:R-:W-:-:S04]  /*a65d0*/  @P0 LOP3.LUT R21, R21, 0x800, RZ, 0xfc, !PT ;  /* 0x0000080015150812 */ /* 0x000fc800078efcff */
[----:B------:R-:W-:Y:S01]  /*a65e0*/  LOP3.LUT R21, R21, 0x7fffffff, RZ, 0xc0, !PT ;  /* 0x7fffffff15157812 */ /* 0x000fe200078ec0ff */
[----:B-1----:R-:W-:Y:S01]  /*a65f0*/  VIADD R2, R2, UR5 ;  /* 0x0000000502027c36 */ /* 0x002fe20008000000 */
[----:B------:R-:W-:-:S04]  /*a6600*/  ULDC UR5, c[0x0][0x248] ;  /* 0x0000920000057ab9 */ /* 0x000fc80000000800 */
[----:B------:R1:W-:Y:S02]  /*a6610*/  STL [R1+0x1660], R2 ;  /* 0x0016600201007387 */ /* 0x0003e40000100800 */
[----:B-1----:R-:W-:Y:S01]  /*a6620*/  VIADD R2, R2, UR5 ;  /* 0x0000000502027c36 */ /* 0x002fe20008000000 */
[----:B------:R-:W-:-:S04]  /*a6630*/  ULDC UR5, c[0x0][0x248] ;  /* 0x0000920000057ab9 */ /* 0x000fc80000000800 */
[----:B------:R1:W-:Y:S02]  /*a6640*/  STL [R1+0x1664], R2 ;  /* 0x0016640201007387 */ /* 0x0003e40000100800 */
[----:B-1----:R-:W-:Y:S01]  /*a6650*/  IADD3 R2, R2, UR5, RZ ;  /* 0x0000000502027c10 */ /* 0x002fe2000fffe0ff */
[----:B------:R-:W-:-:S04]  /*a6660*/  ULDC UR5, c[0x0][0x248] ;  /* 0x0000920000057ab9 */ /* 0x000fc80000000800 */
[----:B------:R1:W-:Y:S02]  /*a6670*/  STL [R1+0x1668], R2 ;  /* 0x0016680201007387 */ /* 0x0003e40000100800 */
[----:B-1----:R-:W-:Y:S01]  /*a6680*/  VIADD R2, R2, UR5 ;  /* 0x0000000502027c36 */ /* 0x002fe20008000000 */
        /* <DEDUP_REMOVED lines=855> */
[----:B------:R-:W-:Y:S01]  /*a9c00*/  UMOV UR5, UR11 ;  /* 0x0000000b00057c82 */ /* 0x000fe20008000000 */
[----:B------:R-:W-:Y:S01]  /*a9c10*/  ULDC.64 UR10, c[0x0][0x228] ;  /* 0x00008a00000a7ab9 */ /* 0x000fe20000000a00 */
[----:B------:R-:W-:Y:S01]  /*a9c20*/  ISETP.GE.AND P0, PT, R30, UR5, PT ;  /* 0x000000051e007c0c */ /* 0x000fe2000bf06270 */
[----:B------:R-:W-:Y:S01]  /*a9c30*/  ULDC UR5, c[0x0][0x248] ;  /* 0x0000920000057ab9 */ /* 0x000fe20000000800 */
[----:B------:R-:W-:Y:S01]  /*a9c40*/  IADD3 R30, R0, 0xdf, RZ ;  /* 0x000000df001e7810 */ /* 0x000fe20007ffe0ff */
[----:B------:R1:W-:Y:S01]  /*a9c50*/  STL [R1+0x1af0], R2 ;  /* 0x001af00201007387 */ /* 0x0003e20000100800 */
[----:B------:R-:W-:Y:S02]  /*a9c60*/  ISETP.LT.AND P1, PT, R181, UR6, !P0 ;  /* 0x00000006b5007c0c */ /* 0x000fe4000c721270 */
[----:B------:R-:W-:Y:S01]  /*a9c70*/  ISETP.LT.AND P0, PT, R85, UR4, !P0 ;  /* 0x0000000455007c0c */ /* 0x000fe2000c701270 */
[----:B------:R-:W-:Y:S01]  /*a9c80*/  UMOV UR4, UR8 ;  /* 0x0000000800047c82 */ /* 0x000fe20008000000 */
[----:B------:R-:W-:Y:S01]  /*a9c90*/  ULDC.64 UR8, c[0x0][0x228] ;  /* 0x00008a0000087ab9 */ /* 0x000fe20000000a00 */
        /* <DEDUP_REMOVED lines=10> */
[----:B------:R-:W-:Y:S01]  /*a9d40*/  ISETP.LT.AND P1, PT, R181, UR8, !P0 ;  /* 0x00000008b5007c0c */ /* 0x000fe2000c721270 */
[----:B------:R-:W-:Y:S01]  /*a9d50*/  UMOV UR32, UR7 ;  /* 0x0000000700207c82 */ /* 0x000fe20008000000 */
[----:B------:R-:W-:Y:S01]  /*a9d60*/  ISETP.LT.AND P0, PT, R85, UR4, !P0 ;  /* 0x0000000455007c0c */ /* 0x000fe2000c701270 */
[----:B------:R-:W-:Y:S01]  /*a9d70*/  UMOV UR4, UR6 ;  /* 0x0000000600047c82 */ /* 0x000fe20008000000 */
[----:B------:R-:W-:Y:S01]  /*a9d80*/  ULDC.64 UR6, c[0x0][0x228] ;  /* 0x00008a0000067ab9 */ /* 0x000fe20000000a00 */
[----:B-1----:R-:W-:Y:S01]  /*a9d90*/  VIADD R2, R2, UR5 ;  /* 0x0000000502027c36 */ /* 0x002fe20008000000 */
[----:B------:R-:W-:Y:S01]  /*a9da0*/  ULDC UR5, c[0x0][0x248] ;  /* 0x0000920000057ab9 */ /* 0x000fe20000000800 */
[----:B------:R-:W-:-:S03]  /*a9db0*/  MOV R63, UR32 ;  /* 0x00000020003f7c02 */ /* 0x000fc60008000f00 */
[----:B------:R1:W-:Y:S03]  /*a9dc0*/  STL [R1+0x1af8], R2 ;  /* 0x001af80201007387 */ /* 0x0003e60000100800 */
[----:B------:R-:W-:-:S04]  /*a9dd0*/  @P1 LOP3.LUT R25, R25, 0x10, RZ, 0xfc, !PT ;  /* 0x0000001019191812 */ /* 0x000fc800078efcff */
[----:B------:R-:W-:Y:S01]  /*a9de0*/  LOP3.LUT R25, R25, 0xfffffff7, RZ, 0xc0, !PT ;  /* 0xfffffff719197812 */ /* 0x000fe200078ec0ff */
[----:B-1----:R-:W-:-:S03]  /*a9df0*/  VIADD R2, R2, UR5 ;  /* 0x0000000502027c36 */ /* 0x002fc60008000000 */
[----:B------:R-:W-:Y:S01]  /*a9e00*/  @P0 LOP3.LUT R25, R25, 0x8, RZ, 0xfc, !PT ;  /* 0x0000000819190812 */ /* 0x000fe200078efcff */
[----:B------:R-:W-:Y:S01]  /*a9e10*/  ULDC UR5, c[0x0][0x248] ;  /* 0x0000920000057ab9 */ /* 0x000fe20000000800 */
        /* <DEDUP_REMOVED lines=9> */
[----:B------:R1:W-:Y:S01]  /*a9eb0*/  STL [R1+0x1afc], R2 ;  /* 0x001afc0201007387 */ /* 0x0003e20000100800 */
[----:B------:R-:W-:-:S07]  /*a9ec0*/  MOV R59, UR44 ;  /* 0x0000002c003b7c02 */ /* 0x000fce0008000f00 */
[----:B------:R-:W-:Y:S02]  /*a9ed0*/  @P1 LOP3.LUT R25, R25, 0x4, RZ, 0xfc, !PT ;  /* 0x0000000419191812 */ /* 0x000fe400078efcff */
[----:B-1----:R-:W-:Y:S01]  /*a9ee0*/  IADD3 R2, R2, UR5, RZ ;  /* 0x0000000502027c10 */ /* 0x002fe2000fffe0ff */
[----:B------:R-:W-:Y:S01]  /*a9ef0*/  ULDC UR5, c[0x0][0x248] ;  /* 0x0000920000057ab9 */ /* 0x000fe20000000800 */
        /* <DEDUP_REMOVED lines=11> */
[----:B------:R-:W-:-:S08]  /*a9fb0*/  MOV R55, UR55 ;  /* 0x0000003700377c02 */ /* 0x000fd00008000f00 */
[----:B------:R-:W-:Y:S02]  /*a9fc0*/  @P1 LOP3.LUT R25, R25, 0x1, RZ, 0xfc, !PT ;  /* 0x0000000119191812 */ /* 0x000fe400078efcff */
        /* <DEDUP_REMOVED lines=11> */
[----:B------:R-:W-:-:S03]  /*aa080*/  MOV R54, UR46 ;  /* 0x0000002e00367c02 */ /* 0x000fc60008000f00 */
[----:B------:R2:W-:Y:S04]  /*aa090*/  STL [R1+0x1b00], R2 ;  /* 0x001b000201007387 */ /* 0x0005e80000100800 */
[----:B------:R-:W-:Y:S02]  /*aa0a0*/  @P1 LOP3.LUT R22, R22, 0x40000000, RZ, 0xfc, !PT ;  /* 0x4000000016161812 */ /* 0x000fe400078efcff */
[----:B-1----:R-:W-:Y:S02]  /*aa0b0*/  IADD3 R25, R0, 0x16f, RZ ;  /* 0x0000016f00197810 */ /* 0x002fe40007ffe0ff */
[----:B------:R-:W-:Y:S01]  /*aa0c0*/  LOP3.LUT R22, R22, 0xdfffffff, RZ, 0xc0, !PT ;  /* 0xdfffffff16167812 */ /* 0x000fe200078ec0ff */
[----:B--2---:R-:W-:Y:S01]  /*aa0d0*/  VIADD R2, R2, UR5 ;  /* 0x0000000502027c36 */ /* 0x004fe20008000000 */
[----:B------:R-:W-:-:S02]  /*aa0e0*/  ULDC UR5, c[0x0][0x248] ;  /* 0x0000920000057ab9 */ /* 0x000fc40000000800 */
[----:B------:R-:W-:Y:S02]  /*aa0f0*/  @P0 LOP3.LUT R22, R22, 0x20000000, RZ, 0xfc, !PT ;  /* 0x2000000016160812 */ /* 0x000fe400078efcff */
[----:B------:R-:W-:Y:S01]  /*aa100*/  ISETP.GE.AND P0, PT, R30, UR7, PT ;  /* 0x000000071e007c0c */ /* 0x000fe2000bf06270 */
[----:B------:R-:W-:Y:S01]  /*aa110*/  ULDC.64 UR6, c[0x0][0x228] ;  /* 0x00008a0000067ab9 */ /* 0x000fe20000000a00 */
[----:B------:R-:W-:Y:S01]  /*aa120*/  LOP3.LUT R22, R22, 0xefffffff, RZ, 0xc0, !PT ;  /* 0xefffffff16167812 */ /* 0x000fe200078ec0ff */
[----:B------:R-:W-:Y:S01]  /*aa130*/  UMOV UR54, UR7 ;  /* 0x0000000700367c82 */ /* 0x000fe20008000000 */
[----:B------:R-:W-:Y:S01]  /*aa140*/  ISETP.LT.AND P1, PT, R181, UR8, !P0 ;  /* 0x00000008b5007c0c */ /* 0x000fe2000c721270 */
[----:B------:R1:W-:Y:S01]  /*aa150*/  STL [R1+0x1b04], R2 ;  /* 0x001b040201007387 */ /* 0x0003e20000100800 */
[----:B------:R-:W-:Y:S01]  /*aa160*/  ISETP.LT.AND P0, PT, R85, UR4, !P0 ;  /* 0x0000000455007c0c */ /* 0x000fe2000c701270 */
[----:B------:R-:W-:Y:S01]  /*aa170*/  UMOV UR4, UR6 ;  /* 0x0000000600047c82 */ /* 0x000fe20008000000 */
[----:B------:R-:W-:Y:S01]  /*aa180*/  IADD3 R30, R0, 0xc1, RZ ;  /* 0x000000c1001e7810 */ /* 0x000fe20007ffe0ff */
[----:B------:R-:W-:Y:S01]  /*aa190*/  ULDC.64 UR6, c[0x0][0x228] ;  /* 0x00008a0000067ab9 */ /* 0x000fe20000000a00 */
[----:B------:R-:W-:Y:S01]  /*aa1a0*/  MOV R52, UR54 ;  /* 0x0000003600347c02 */ /* 0x000fe20008000f00 */
        /* <DEDUP_REMOVED lines=15> */
[----:B------:R-:W-:Y:S01]  /*aa2a0*/  MOV R51, UR22 ;  /* 0x0000001600337c02 */ /* 0x000fe20008000f00 */
[----:B-1----:R-:W-:Y:S01]  /*aa2b0*/  VIADD R2, R2, UR5 ;  /* 0x0000000502027c36 */ /* 0x002fe20008000000 */
[----:B------:R-:W-:-:S04]  /*aa2c0*/  ULDC UR5, c[0x0][0x248] ;  /* 0x0000920000057ab9 */ /* 0x000fc80000000800 */
[----:B------:R1:W-:Y:S02]  /*aa2d0*/  STL [R1+0x1b0c], R2 ;  /* 0x001b0c0201007387 */ /* 0x0003e40000100800 */
[----:B------:R-:W-:-:S04]  /*aa2e0*/  @P1 LOP3.LUT R22, R22, 0x4000000, RZ, 0xfc, !PT ;  /* 0x0400000016161812 */ /* 0x000fc800078efcff */
[----:B------:R-:W-:-:S04]  /*aa2f0*/  LOP3.LUT R22, R22, 0xfdffffff, RZ, 0xc0, !PT ;  /* 0xfdffffff16167812 */ /* 0x000fc800078ec0ff */
[----:B------:R-:W-:Y:S01]  /*aa300*/  @P0 LOP3.LUT R22, R22, 0x2000000, RZ, 0xfc, !PT ;  /* 0x0200000016160812 */ /* 0x000fe200078efcff */
[----:B-1----:R-:W-:Y:S01]  /*aa310*/  VIADD R2, R2, UR5 ;  /* 0x0000000502027c36 */ /* 0x002fe20008000000 */
        /* <DEDUP_REMOVED lines=9> */
[----:B------:R-:W-:Y:S01]  /*aa3b0*/  ULDC UR5, c[0x0][0x248] ;  /* 0x0000920000057ab9 */ /* 0x000fe20000000800 */
[----:B------:R1:W-:Y:S01]  /*aa3c0*/  STL [R1+0x1b10], R2 ;  /* 0x001b100201007387 */ /* 0x0003e20000100800 */
[----:B------:R-:W-:-:S06]  /*aa3d0*/  MOV R49, UR55 ;  /* 0x0000003700317c02 */ /* 0x000fcc0008000f00 */
[----:B------:R-:W-:Y:S02]  /*aa3e0*/  @P1 LOP3.LUT R22, R22, 0x1000000, RZ, 0xfc, !PT ;  /* 0x0100000016161812 */ /* 0x000fe400078efcff */
[----:B-1----:R-:W-:Y:S01]  /*aa3f0*/  IADD3 R2, R2, UR5, RZ ;  /* 0x0000000502027c10 */ /* 0x002fe2000fffe0ff */
[----:B------:R-:W-:Y:S01]  /*aa400*/  ULDC UR5, c[0x0][0x248] ;  /* 0x0000920000057ab9 */ /* 0x000fe20000000800 */
[----:B------:R-:W-:-:S03]  /*aa410*/  LOP3.LUT R22, R22, 0xff7fffff, RZ, 0xc0, !PT ;  /* 0xff7fffff16167812 */ /* 0x000fc600078ec0ff */
[----:B------:R1:W-:Y:S01]  /*aa420*/  STL [R1+0x1b14], R2 ;  /* 0x001b140201007387 */ /* 0x0003e20000100800 */
        /* <DEDUP_REMOVED lines=15> */
[----:B------:R-:W-:Y:S02]  /*aa520*/  LOP3.LUT R22, R22, 0xffdfffff, RZ, 0xc0, !PT ;  /* 0xffdfffff16167812 */ /* 0x000fe400078ec0ff */
[----:B-1----:R-:W-:Y:S01]  /*aa530*/  IADD3 R2, R2, UR5, RZ ;  /* 0x0000000502027c10 */ /* 0x002fe2000fffe0ff */
[----:B------:R-:W-:Y:S01]  /*aa540*/  ULDC UR5, c[0x0][0x248] ;  /* 0x0000920000057ab9 */ /* 0x000fe20000000800 */
[----:B------:R-:W-:Y:S02]  /*aa550*/  @P0 LOP3.LUT R22, R22, 0x200000, RZ, 0xfc, !PT ;  /* 0x0020000016160812 */ /* 0x000fe400078efcff */
[----:B------:R-:W-:Y:S01]  /*aa560*/  ISETP.GE.AND P0, PT, R30, UR7, PT ;  /* 0x000000071e007c0c */ /* 0x000fe2000bf06270 */
[----:B------:R-:W-:Y:S01]  /*aa570*/  VIADD R30, R0, 0xa9 ;  /* 0x000000a9001e7836 */ /* 0x000fe20000000000 */
[----:B------:R-:W-:Y:S01]  /*aa580*/  LOP3.LUT R22, R22, 0xffefffff, RZ, 0xc0, !PT ;  /* 0xffefffff16167812 */ /* 0x000fe200078ec0ff */
[----:B------:R-:W-:Y:S01]  /*aa590*/  ULDC.64 UR6, c[0x0][0x228] ;  /* 0x00008a0000067ab9 */ /* 0x000fe20000000a00 */
[----:B------:R-:W-:Y:S01]  /*aa5a0*/  ISETP.LT.AND P1, PT, R181, UR8, !P0 ;  /* 0x00000008b5007c0c */ /* 0x000fe2000c721270 */
[----:B------:R-:W-:Y:S01]  /*aa5b0*/  IMAD.U32 R46, RZ, RZ, UR7 ;  /* 0x00000007ff2e7e24 */ /* 0x000fe2000f8e00ff */
[----:B------:R-:W-:Y:S01]  /*aa5c0*/  ISETP.LT.AND P0, PT, R85, UR4, !P0 ;  /* 0x0000000455007c0c */ /* 0x000fe2000c701270 */
[----:B------:R-:W-:Y:S01]  /*aa5d0*/  UMOV UR4, UR6 ;  /* 0x0000000600047c82 */ /* 0x000fe20008000000 */
[----:B------:R-:W-:Y:S01]  /*aa5e0*/  ULDC.64 UR6, c[0x0][0x228] ;  /* 0x00008a0000067ab9 */ /* 0x000fe20000000a00 */
[----:B------:R1:W-:Y:S08]  /*aa5f0*/  STL [R1+0x1b1c], R2 ;  /* 0x001b1c0201007387 */ /* 0x0003f00000100800 */
[----:B------:R-:W-:Y:S01]  /*aa600*/  @P1 LOP3.LUT R22, R22, 0x100000, RZ, 0xfc, !PT ;  /* 0x0010000016161812 */ /* 0x000fe200078efcff */
[----:B-1----:R-:W-:Y:S01]  /*aa610*/  VIADD R2, R2, UR5 ;  /* 0x0000000502027c36 */ /* 0x002fe20008000000 */
[----:B------:R-:W-:-:S02]  /*aa620*/  ULDC UR5, c[0x0][0x248] ;  /* 0x0000920000057ab9 */ /* 0x000fc40000000800 */
[----:B------:R-:W-:Y:S02]  /*aa630*/  LOP3.LUT R22, R22, 0xfff7ffff, RZ, 0xc0, !PT ;  /* 0xfff7ffff16167812 */ /* 0x000fe400078ec0ff */
[----:B------:R1:W-:Y:S02]  /*aa640*/  STL [R1+0x1b20], R2 ;  /* 0x001b200201007387 */ /* 0x0003e40000100800 */
        /* <DEDUP_REMOVED lines=10> */
[----:B-1----:R-:W-:Y:S01]  /*aa6f0*/  VIADD R2, R2, UR5 ;  /* 0x0000000502027c36 */ /* 0x002fe20008000000 */
[----:B------:R-:W-:-:S04]  /*aa700*/  ULDC UR5, c[0x0][0x248] ;  /* 0x0000920000057ab9 */ /* 0x000fc80000000800 */
[----:B------:R1:W-:Y:S03]  /*aa710*/  STL [R1+0x1b24], R2 ;  /* 0x001b240201007387 */ /* 0x0003e60000100800 */
[----:B------:R-:W-:-:S04]  /*aa720*/  @P1 LOP3.LUT R22, R22, 0x40000, RZ, 0xfc, !PT ;  /* 0x0004000016161812 */ /* 0x000fc800078efcff */
[----:B------:R-:W-:Y:S01]  /*aa730*/  LOP3.LUT R22, R22, 0xfffdffff, RZ, 0xc0, !PT ;  /* 0xfffdffff16167812 */ /* 0x000fe200078ec0ff */
[----:B-1----:R-:W-:-:S03]  /*aa740*/  VIADD R2, R2, UR5 ;  /* 0x0000000502027c36 */ /* 0x002fc60008000000 */
[----:B------:R-:W-:Y:S02]  /*aa750*/  @P0 LOP3.LUT R22, R22, 0x20000, RZ, 0xfc, !PT ;  /* 0x0002000016160812 */ /* 0x000fe400078efcff */
[----:B------:R-:W-:Y:S01]  /*aa760*/  ISETP.GE.AND P0, PT, R30, UR7, PT ;  /* 0x000000071e007c0c */ /* 0x000fe2000bf06270 */
[----:B------:R-:W-:Y:S01]  /*aa770*/  VIADD R30, R0, 0x9d ;  /* 0x0000009d001e7836 */ /* 0x000fe20000000000 */
[----:B------:R-:W-:Y:S01]  /*aa780*/  LOP3.LUT R22, R22, 0xfffeffff, RZ, 0xc0, !PT ;  /* 0xfffeffff16167812 */ /* 0x000fe200078ec0ff */
[----:B------:R-:W-:Y:S01]  /*aa790*/  ULDC.64 UR6, c[0x0][0x228] ;  /* 0x00008a0000067ab9 */ /* 0x000fe20000000a00 */
[----:B------:R-:W-:Y:S01]  /*aa7a0*/  ISETP.LT.AND P1, PT, R181, UR8, !P0 ;  /* 0x00000008b5007c0c */ /* 0x000fe2000c721270 */
[----:B------:R1:W-:Y:S01]  /*aa7b0*/  STL [R1+0x1b28], R2 ;  /* 0x001b280201007387 */ /* 0x0003e20000100800 */
[----:B------:R-:W-:Y:S01]  /*aa7c0*/  ISETP.LT.AND P0, PT, R85, UR4, !P0 ;  /* 0x0000000455007c0c */ /* 0x000fe2000c701270 */
[----:B------:R-:W-:Y:S01]  /*aa7d0*/  UMOV UR4, UR6 ;  /* 0x0000000600047c82 */ /* 0x000fe20008000000 */
[----:B------:R-:W-:Y:S01]  /*aa7e0*/  MOV R41, UR7 ;  /* 0x0000000700297c02 */ /* 0x000fe20008000f00 */
[----:B------:R-:W-:-:S08]  /*aa7f0*/  ULDC.64 UR6, c[0x0][0x228] ;  /* 0x00008a0000067ab9 */ /* 0x000fd00000000a00 */
[----:B------:R-:W-:-:S04]  /*aa800*/  @P1 LOP3.LUT R22, R22, 0x10000, RZ, 0xfc, !PT ;  /* 0x0001000016161812 */ /* 0x000fc800078efcff */
[----:B------:R-:W-:-:S04]  /*aa810*/  LOP3.LUT R22, R22, 0xffff7fff, RZ, 0xc0, !PT ;  /* 0xffff7fff16167812 */ /* 0x000fc800078ec0ff */
        /* <DEDUP_REMOVED lines=18> */
[----:B------:R-:W-:Y:S01]  /*aa940*/  ISETP.LT.AND P0, PT, R85, UR4, !P0 ;  /* 0x0000000455007c0c */ /* 0x000fe2000c701270 */
[----:B------:R-:W-:Y:S01]  /*aa950*/  UMOV UR4, UR7 ;  /* 0x0000000700047c82 */ /* 0x000fe20008000000 */
[----:B------:R-:W-:Y:S01]  /*aa960*/  IADD3 R30, R0, 0x91, RZ ;  /* 0x00000091001e7810 */ /* 0x000fe20007ffe0ff */
        /* <DEDUP_REMOVED lines=10> */
[----:B------:R-:W-:Y:S02]  /*aaa10*/  ULDC UR5, c[0x0][0x248] ;  /* 0x0000920000057ab9 */ /* 0x000fe40000000800 */
[----:B-1----:R-:W-:Y:S01]  /*aaa20*/  VIADD R2, R2, UR5 ;  /* 0x0000000502027c36 */ /* 0x002fe20008000000 */
[----:B------:R-:W-:-:S04]  /*aaa30*/  ULDC UR5, c[0x0][0x248] ;  /* 0x0000920000057ab9 */ /* 0x000fc80000000800 */
        /* <DEDUP_REMOVED lines=14> */
[----:B------:R-:W-:Y:S01]  /*aab20*/  ULDC.64 UR26, c[0x0][0x228] ;  /* 0x00008a00001a7ab9 */ /* 0x000fe20000000a00 */
[----:B-1----:R-:W-:Y:S01]  /*aab30*/  IADD3 R2, R2, UR5, RZ ;  /* 0x0000000502027c10 */ /* 0x002fe2000fffe0ff */
        /* <DEDUP_REMOVED lines=9> */
[----:B------:R-:W-:Y:S02]  /*aabd0*/  ISETP.LT.AND P1, PT, R181, UR6, !P0 ;  /* 0x00000006b5007c0c */ /* 0x000fe4000c721270 */
[----:B------:R-:W-:Y:S02]  /*aabe0*/  ISETP.LT.AND P0, PT, R85, UR36, !P0 ;  /* 0x0000002455007c0c */ /* 0x000fe4000c701270 */
[----:B------:R1:W-:Y:S09]  /*aabf0*/  STL [R1+0x1b38], R2 ;  /* 0x001b380201007387 */ /* 0x0003f20000100800 */
        /* <DEDUP_REMOVED lines=22> */
[----:B------:R-:W-:Y:S01]  /*aad60*/  ULDC UR5, c[0x0][0x248] ;  /* 0x0000920000057ab9 */ /* 0x000fe20000000800 */
[----:B------:R-:W-:Y:S01]  /*aad70*/  IADD3 R30, R0, 0xe0, RZ ;  /* 0x000000e0001e7810 */ /* 0x000fe20007ffe0ff */
[----:B-1----:R-:W-:Y:S01]  /*aad80*/  VIADD R2, R2, UR5 ;  /* 0x0000000502027c36 */ /* 0x002fe20008000000 */
[----:B------:R-:W-:Y:S01]  /*aad90*/  UMOV UR5, UR8 ;  /* 0x0000000800057c82 */ /* 0x000fe20008000000 */
[----:B------:R-:W-:Y:S01]  /*aada0*/  ULDC.64 UR8, c[0x0][0x228] ;  /* 0x00008a0000087ab9 */ /* 0x000fe20000000a00 */
[----:B------:R-:W-:-:S02]  /*aadb0*/  MOV R40, UR20 ;  /* 0x0000001400287c02 */ /* 0x000fc40008000f00 */
[----:B------:R1:W-:Y:S03]  /*aadc0*/  STL [R1+0x1b3c], R2 ;  /* 0x001b3c0201007387 */ /* 0x0003e60000100800 */
        /* <DEDUP_REMOVED lines=10> */
[----:B------:R-:W-:Y:S01]  /*aae70*/  ULDC UR5, c[0x0][0x248] ;  /* 0x0000920000057ab9 */ /* 0x000fe20000000800 */
[----:B------:R-:W-:Y:S01]  /*aae80*/  MOV R38, UR30 ;  /* 0x0000001e00267c02 */ /* 0x000fe20008000f00 */
[----:B-1----:R-:W-:Y:S01]  /*aae90*/  VIADD R2, R2, UR5 ;  /* 0x0000000502027c36 */ /* 0x002fe20008000000 */
[----:B------:R-:W-:Y:S01]  /*aaea0*/  UMOV UR5, UR6 ;  /* 0x0000000600057c82 */ /* 0x000fe20008000000 */
[----:B------:R-:W-:-:S06]  /*aaeb0*/  ULDC.64 UR6, c[0x0][0x228] ;  /* 0x00008a0000067ab9 */ /* 0x000fcc0000000a00 */
[----:B------:R-:W-:Y:S02]  /*aaec0*/  @P1 LOP3.LUT R22, R22, 0x1, RZ, 0xfc, !PT ;  /* 0x0000000116161812 */ /* 0x000fe400078efcff */
[----:B------:R-:W-:Y:S02]  /*aaed0*/  @P0 LOP3.LUT R24, R24, 0x80000000, RZ, 0xfc, !PT ;  /* 0x8000000018180812 */ /* 0x000fe400078efcff */
[----:B------:R-:W-:Y:S01]  /*aaee0*/  ISETP.GE.AND P0, PT, R30, UR9, PT ;  /* 0x000000091e007c0c */ /* 0x000fe2000bf06270 */
[----:B------:R-:W-:Y:S01]  /*aaef0*/  VIADD R30, R0, 0xd4 ;  /* 0x000000d4001e7836 */ /* 0x000fe20000000000 */
[----:B------:R-:W-:Y:S01]  /*aaf00*/  LOP3.LUT R24, R24, 0xbfffffff, RZ, 0xc0, !PT ;  /* 0xbfffffff18187812 */ /* 0x000fe200078ec0ff */
[----:B------:R1:W-:Y:S01]  /*aaf10*/  STL [R1+0x30dc], R22 ;  /* 0x0030dc1601007387 */ /* 0x0003e20000100800 */
[----:B------:R-:W-:Y:S01]  /*aaf20*/  ISETP.LT.AND P1, PT, R181, UR6, !P0 ;  /* 0x00000006b5007c0c */ /* 0x000fe2000c721270 */
[----:B------:R-:W-:Y:S01]  /*aaf30*/  ULDC.64 UR8, c[0x0][0x228] ;  /* 0x00008a0000087ab9 */ /* 0x000fe20000000a00 */
[----:B------:R-:W-:Y:S01]  /*aaf40*/  ISETP.LT.AND P0, PT, R85, UR5, !P0 ;  /* 0x0000000555007c0c */ /* 0x000fe2000c701270 */
[----:B------:R-:W-:Y:S01]  /*aaf50*/  ULDC UR5, c[0x0][0x248] ;  /* 0x0000920000057ab9 */ /* 0x000fe20000000800 */
[----:B------:R2:W-:Y:S01]  /*aaf60*/  STL [R1+0x1b40], R2 ;  /* 0x001b400201007387 */ /* 0x0005e20000100800 */
[----:B------:R-:W-:-:S02]  /*aaf70*/  UMOV UR34, UR9 ;  /* 0x0000000900227c82 */ /* 0x000fc40008000000 */
[----:B------:R-:W-:Y:S01]  /*aaf80*/  MOV R37, UR34 ;  /* 0x0000002200257c02 */ /* 0x000fe20008000f00 */
[----:B-1----:R-:W-:-:S05]  /*aaf90*/  VIADD R22, R0, 0x16e ;  /* 0x0000016e00167836 */ /* 0x002fca0000000000 */
[----:B------:R-:W-:Y:S01]  /*aafa0*/  @P1 LOP3.LUT R24, R24, 0x40000000, RZ, 0xfc, !PT ;  /* 0x4000000018181812 */ /* 0x000fe200078efcff */
[----:B--2---:R-:W-:Y:S01]  /*aafb0*/  VIADD R2, R2, UR5 ;  /* 0x0000000502027c36 */ /* 0x004fe20008000000 */
[----:B------:R-:W-:Y:S01]  /*aafc0*/  UMOV UR5, UR8 ;  /* 0x0000000800057c82 */ /* 0x000fe20008000000 */
[----:B------:R-:W-:Y:S01]  /*aafd0*/  ULDC.64 UR8, c[0x0][0x228] ;  /* 0x00008a0000087ab9 */ /* 0x000fe20000000a00 */
        /* <DEDUP_REMOVED lines=11> */
[----:B------:R-:W-:-:S02]  /*ab090*/  MOV R36, UR48 ;  /* 0x0000003000247c02 */ /* 0x000fc40008000f00 */
[----:B-1----:R-:W-:Y:S01]  /*ab0a0*/  IADD3 R2, R2, UR5, RZ ;  /* 0x0000000502027c10 */ /* 0x002fe2000fffe0ff */
[----:B------:R-:W-:Y:S01]  /*ab0b0*/  UMOV UR5, UR6 ;  /* 0x0000000600057c82 */ /* 0x000fe20008000000 */
[----:B------:R-:W-:-:S03]  /*ab0c0*/  ULDC.64 UR6, c[0x0][0x228] ;  /* 0x00008a0000067ab9 */ /* 0x000fc60000000a00 */
[----:B------:R1:W-:Y:S02]  /*ab0d0*/  STL [R1+0x1b48], R2 ;  /* 0x001b480201007387 */ /* 0x0003e40000100800 */
        /* <DEDUP_REMOVED lines=14> */
[----:B------:R-:W-:-:S03]  /*ab1c0*/  ULDC.64 UR8, c[0x0][0x228] ;  /* 0x00008a0000087ab9 */ /* 0x000fc60000000a00 */
[----:B------:R1:W-:Y:S03]  /*ab1d0*/  STL [R1+0x1b4c], R2 ;  /* 0x001b4c0201007387 */ /* 0x0003e60000100800 */
        /* <DEDUP_REMOVED lines=14> */
[----:B------:R-:W-:Y:S01]  /*ab2c0*/  MOV R31, UR58 ;  /* 0x0000003a001f7c02 */ /* 0x000fe20008000f00 */
[----:B------:R-:W-:Y:S01]  /*ab2d0*/  ULDC.64 UR58, c[0x0][0x228] ;  /* 0x00008a00003a7ab9 */ /* 0x000fe20000000a00 */
[----:B------:R1:W-:Y:S01]  /*ab2e0*/  STL [R1+0x1b50], R2 ;  /* 0x001b500201007387 */ /* 0x0003e20000100800 */
[----:B------:R-:W-:Y:S01]  /*ab2f0*/  IMAD.U32 R79, RZ, RZ, UR58 ;  /* 0x0000003aff4f7e24 */ /* 0x000fe2000f8e00ff */
[----:B------:R-:W-:Y:S01]  /*ab300*/  UMOV UR17, UR59 ;  /* 0x0000003b00117c82 */ /* 0x000fe20008000000 */
[----:B------:R-:W-:Y:S01]  /*ab310*/  @P1 LOP3.LUT R24, R24, 0x1000000, RZ, 0xfc, !PT ;  /* 0x0100000018181812 */ /* 0x000fe200078efcff */
[----:B------:R-:W-:-:S02]  /*ab320*/  ULDC.64 UR58, c[0x0][0x228] ;  /* 0x00008a00003a7ab9 */ /* 0x000fc40000000a00 */
[----:B------:R-:W-:Y:S01]  /*ab330*/  IMAD.U32 R57, RZ, RZ, UR59 ;  /* 0x0000003bff397e24 */ /* 0x000fe2000f8e00ff */
        /* <DEDUP_REMOVED lines=9> */
[----:B------:R-:W-:Y:S02]  /*ab3d0*/  ULDC UR5, c[0x0][0x248] ;  /* 0x0000920000057ab9 */ /* 0x000fe40000000800 */
        /* <DEDUP_REMOVED lines=30> */
[----:B-1----:R-:W-:Y:S01]  /*ab5c0*/  IADD3 R2, R2, UR5, RZ ;  /* 0x0000000502027c10 */ /* 0x002fe2000fffe0ff */
        /* <DEDUP_REMOVED lines=97> */
[----:B------:R-:W-:Y:S01]  /*abbe0*/  ULDC.64 UR6, c[0x0][0x228] ;  /* 0x00008a0000067ab9 */ /* 0x000fe20000000a00 */
[----:B------:R-:W-:Y:S01]  /*abbf0*/  LOP3.LUT R24, R24, 0xffffffef, RZ, 0xc0, !PT ;  /* 0xffffffef18187812 */ /* 0x000fe200078ec0ff */
[----:B------:R1:W-:Y:S01]  /*abc00*/  STL [R1+0x1b88], R2 ;  /* 0x001b880201007387 */ /* 0x0003e20000100800 */
[----:B------:R-:W-:Y:S02]  /*abc10*/  ISETP.LT.AND P1, PT, R181, UR8, !P0 ;  /* 0x00000008b5007c0c */ /* 0x000fe4000c721270 */
[----:B------:R-:W-:Y:S02]  /*abc20*/  ISETP.LT.AND P0, PT, R85, UR50, !P0 ;  /* 0x0000003255007c0c */ /* 0x000fe4000c701270 */
[----:B------:R-:W-:Y:S01]  /*abc30*/  IADD3 R30, R0, 0x86, RZ ;  /* 0x00000086001e7810 */ /* 0x000fe20007ffe0ff */
        /* <DEDUP_REMOVED lines=13> */
[----:B------:R-:W-:Y:S01]  /*abd10*/  ULDC.64 UR28, c[0x0][0x228] ;  /* 0x00008a00001c7ab9 */ /* 0x000fe20000000a00 */
[----:B-1----:R-:W-:Y:S01]  /*abd20*/  VIADD R2, R2, UR5 ;  /* 0x0000000502027c36 */ /* 0x002fe20008000000 */
[----:B------:R-:W-:-:S08]  /*abd30*/  UMOV UR5, UR28 ;  /* 0x0000001c00057c82 */ /* 0x000fd00008000000 */
[----:B------:R-:W-:-:S04]  /*abd40*/  @P1 LOP3.LUT R24, R24, 0x4, RZ, 0xfc, !PT ;  /* 0x0000000418181812 */ /* 0x000fc800078efcff */
[----:B------:R-:W-:-:S04]  /*abd50*/  LOP3.LUT R24, R24, 0xfffffffd, RZ, 0xc0, !PT ;  /* 0xfffffffd18187812 */ /* 0x000fc800078ec0ff */
[----:B------:R-:W-:Y:S02]  /*abd60*/  @P0 LOP3.LUT R24, R24, 0x2, RZ, 0xfc, !PT ;  /* 0x0000000218180812 */ /* 0x000fe400078efcff */
[----:B------:R-:W-:Y:S01]  /*abd70*/  ISETP.GE.AND P0, PT, R30, UR7, PT ;  /* 0x000000071e007c0c */ /* 0x000fe2000bf06270 */
[----:B------:R-:W-:Y:S01]  /*abd80*/  VIADD R30, R0, 0xe7 ;  /* 0x000000e7001e7836 */ /* 0x000fe20000000000 */
[----:B------:R-:W-:Y:S02]  /*abd90*/  LOP3.LUT R24, R24, 0xfffffffe, RZ, 0xc0, !PT ;  /* 0xfffffffe18187812 */ /* 0x000fe400078ec0ff */
[----:B------:R-:W-:Y:S01]  /*abda0*/  ISETP.LT.AND P1, PT, R181, UR8, !P0 ;  /* 0x00000008b5007c0c */ /* 0x000fe2000c721270 */
[----:B------:R-:W-:Y:S01]  /*abdb0*/  UMOV UR8, UR29 ;  /* 0x0000001d00087c82 */ /* 0x000fe20008000000 */
[----:B------:R-:W-:Y:S01]  /*abdc0*/  ISETP.LT.AND P0, PT, R85, UR26, !P0 ;  /* 0x0000001a55007c0c */ /* 0x000fe2000c701270 */
[----:B------:R-:W-:-:S10]  /*abdd0*/  ULDC.64 UR28, c[0x0][0x228] ;  /* 0x00008a00001c7ab9 */ /* 0x000fd40000000a00 */
[----:B------:R-:W-:Y:S02]  /*abde0*/  @P1 LOP3.LUT R24, R24, 0x1, RZ, 0xfc, !PT ;  /* 0x0000000118181812 */ /* 0x000fe400078efcff */
[----:B------:R-:W-:Y:S02]  /*abdf0*/  @P0 LOP3.LUT R23, R23, 0x40000000, RZ, 0xfc, !PT ;  /* 0x4000000017170812 */ /* 0x000fe400078efcff */
[----:B------:R-:W-:Y:S01]  /*abe00*/  ISETP.GE.AND P0, PT, R30, UR6, PT ;  /* 0x000000061e007c0c */ /* 0x000fe2000bf06270 */
[C---:B------:R-:W-:Y:S01]  /*abe10*/  VIADD R30, R0.reuse, 0xe1 ;  /* 0x000000e1001e7836 */ /* 0x040fe20000000000 */
[----:B------:R-:W-:Y:S01]  /*abe20*/  LOP3.LUT R23, R23, 0x7fffffff, RZ, 0xc0, !PT ;  /* 0x7fffffff17177812 */ /* 0x000fe200078ec0ff */
[----:B------:R1:W-:Y:S01]  /*abe30*/  STL [R1+0x30e0], R24 ;  /* 0x0030e01801007387 */ /* 0x0003e20000100800 */
[----:B------:R-:W-:Y:S01]  /*abe40*/  ISETP.LT.AND P1, PT, R181, UR28, !P0 ;  /* 0x0000001cb5007c0c */ /* 0x000fe2000c721270 */
[----:B------:R-:W-:Y:S01]  /*abe50*/  ULDC.64 UR6, c[0x0][0x228] ;  /* 0x00008a0000067ab9 */ /* 0x000fe20000000a00 */
[----:B------:R-:W-:Y:S01]  /*abe60*/  ISETP.LT.AND P0, PT, R85, UR5, !P0 ;  /* 0x0000000555007c0c */ /* 0x000fe2000c701270 */
[----:B------:R-:W-:Y:S01]  /*abe70*/  ULDC UR5, c[0x0][0x248] ;  /* 0x0000920000057ab9 */ /* 0x000fe20000000800 */
[----:B------:R2:W-:Y:S01]  /*abe80*/  STL [R1+0x1b98], R2 ;  /* 0x001b980201007387 */ /* 0x0005e20000100800 */
[----:B------:R-:W-:Y:S01]  /*abe90*/  UMOV UR14, UR7 ;  /* 0x00000007000e7c82 */ /* 0x000fe20008000000 */
[----:B-1----:R-:W-:-:S07]  /*abea0*/  VIADD R24, R0, 0x16d ;  /* 0x0000016d00187836 */ /* 0x002fce0000000000 */
        /* <DEDUP_REMOVED lines=14> */
[----:B------:R-:W-:-:S02]  /*abf90*/  ULDC UR5, c[0x0][0x248] ;  /* 0x0000920000057ab9 */ /* 0x000fc40000000800 */
        /* <DEDUP_REMOVED lines=192> */
[----:B------:R-:W-:Y:S01]  /*acba0*/  ULDC UR5, c[0x0][0x248] ;  /* 0x0000920000057ab9 */ /* 0x000fe20000000800 */
[----:B------:R-:W-:Y:S01]  /*acbb0*/  IADD3 R30, R0, 0x8d, RZ ;  /* 0x0000008d001e7810 */ /* 0x000fe20007ffe0ff */
        /* <DEDUP_REMOVED lines=12> */
[----:B------:R-:W-:Y:S02]  /*acc80*/  ISETP.LT.AND P1, PT, R181, UR6, !P0 ;  /* 0x00000006b5007c0c */ /* 0x000fe4000c721270 */
[----:B------:R-:W-:Y:S01]  /*acc90*/  ISETP.LT.AND P0, PT, R85, UR52, !P0 ;  /* 0x0000003455007c0c */ /* 0x000fe2000c701270 */
[----:B------:R-:W-:-:S10]  /*acca0*/  UMOV UR52, UR16 ;  /* 0x0000001000347c82 */ /* 0x000fd40008000000 */
[----:B------:R-:W-:Y:S02]  /*accb0*/  @P1 LOP3.LUT R23, R23, 0x1, RZ, 0xfc, !PT ;  /* 0x0000000117171812 */ /* 0x000fe400078efcff */
        /* <DEDUP_REMOVED lines=8> */
[----:B------:R-:W-:-:S02]  /*acd40*/  UMOV UR40, UR4 ;  /* 0x0000000400287c82 */ /* 0x000fc40008000000 */
[----:B------:R2:W-:Y:S01]  /*acd50*/  STL [R1+0x1bfc], R2 ;  /* 0x001bfc0201007387 */ /* 0x0005e20000100800 */
[----:B-1----:R-:W-:-:S07]  /*acd60*/  VIADD R23, R0, 0x16c ;  /* 0x0000016c00177836 */ /* 0x002fce0000000000 */
[----:B------:R-:W-:Y:S01]  /*acd70*/  @P1 LOP3.LUT R21, R21, 0x40000000, RZ, 0xfc, !PT ;  /* 0x4000000015151812 */ /* 0x000fe200078efcff */
[----:B--2---:R-:W-:Y:S01]  /*acd80*/  VIADD R2, R2, UR5 ;  /* 0x0000000502027c36 */ /* 0x004fe20008000000 */
[----:B------:R-:W-:Y:S02]  /*acd90*/  ULDC UR5, c[0x0][0x248] ;  /* 0x0000920000057ab9 */ /* 0x000fe40000000800 */
[----:B------:R-:W-:Y:S02]  /*acda0*/  LOP3.LUT R21, R21, 0xdfffffff, RZ, 0xc0, !PT ;  /* 0xdfffffff15157812 */ /* 0x000fe400078ec0ff */
[----:B------:R1:W-:Y:S02]  /*acdb0*/  STL [R1+0x1c00], R2 ;  /* 0x001c000201007387 */ /* 0x0003e40000100800 */
[----:B------:R-:W-:Y:S02]  /*acdc0*/  @P0 LOP3.LUT R21, R21, 0x20000000, RZ, 0xfc, !PT ;  /* 0x2000000015150812 */ /* 0x000fe400078efcff */
[----:B------:R-:W-:Y:S01]  /*acdd0*/  ISETP.GE.AND P0, PT, R30, UR61, PT ;  /* 0x0000003d1e007c0c */ /* 0x000fe2000bf06270 */
[----:B------:R-:W-:Y:S01]  /*acde0*/  VIADD R30, R0, 0xf3 ;  /* 0x000000f3001e7836 */ /* 0x000fe20000000000 */
[----:B------:R-:W-:Y:S01]  /*acdf0*/  LOP3.LUT R21, R21, 0xefffffff, RZ, 0xc0, !PT ;  /* 0xefffffff15157812 */ /* 0x000fe200078ec0ff */
[----:B------:R-:W-:Y:S01]  /*ace00*/  ULDC.64 UR60, c[0x0][0x228] ;  /* 0x00008a00003c7ab9 */ /* 0x000fe20000000a00 */
[----:B------:R-:W-:-:S02]  /*ace10*/  ISETP.LT.AND P1, PT, R181, UR6, !P0 ;  /* 0x00000006b5007c0c */ /* 0x000fc4000c721270 */
[----:B------:R-:W-:Y:S02]  /*ace20*/  ISETP.LT.AND P0, PT, R85, UR28, !P0 ;  /* 0x0000001c55007c0c */ /* 0x000fe4000c701270 */
[----:B-1----:R-:W-:Y:S01]  /*ace30*/  IADD3 R2, R2, UR5, RZ ;  /* 0x0000000502027c10 */ /* 0x002fe2000fffe0ff */
[----:B------:R-:W-:Y:S01]  /*ace40*/  UMOV UR5, UR58 ;  /* 0x0000003a00057c82 */ /* 0x000fe20008000000 */
[----:B------:R-:W-:Y:S02]  /*ace50*/  ULDC.64 UR58, c[0x0][0x228] ;  /* 0x00008a00003a7ab9 */ /* 0x000fe40000000a00 */
[----:B------:R-:W-:Y:S01]  /*ace60*/  UMOV UR6, UR58 ;  /* 0x0000003a00067c82 */ /* 0x000fe20008000000 */
[----:B------:R-:W-:Y:S01]  /*ace70*/  IMAD.U32 R58, RZ, RZ, UR59 ;  /* 0x0000003bff3a7e24 */ /* 0x000fe2000f8e00ff */
[----:B------:R-:W-:Y:S01]  /*ace80*/  ULDC.64 UR58, c[0x0][0x228] ;  /* 0x00008a00003a7ab9 */ /* 0x000fe20000000a00 */
[----:B------:R1:W-:Y:S01]  /*ace90*/  STL [R1+0x1c08], R2 ;  /* 0x001c080201007387 */ /* 0x0003e20000100800 */
[----:B------:R-:W-:Y:S01]  /*acea0*/  UMOV UR28, UR58 ;  /* 0x0000003a001c7c82 */ /* 0x000fe20008000000 */
[----:B------:R-:W-:-:S04]  /*aceb0*/  @P1 LOP3.LUT R21, R21, 0x10000000, RZ, 0xfc, !PT ;  /* 0x1000000015151812 */ /* 0x000fc800078efcff */
[----:B------:R-:W-:-:S04]  /*acec0*/  LOP3.LUT R21, R21, 0xfbffffff, RZ, 0xc0, !PT ;  /* 0xfbffffff15157812 */ /* 0x000fc800078ec0ff */
[----:B------:R-:W-:Y:S02]  /*aced0*/  @P0 LOP3.LUT R21, R21, 0x4000000, RZ, 0xfc, !PT ;  /* 0x0400000015150812 */ /* 0x000fe400078efcff */
[----:B------:R-:W-:Y:S01]  /*acee0*/  ISETP.GE.AND P0, PT, R30, UR17, PT ;  /* 0x000000111e007c0c */ /* 0x000fe2000bf06270 */
[----:B------:R-:W-:Y:S01]  /*acef0*/  VIADD R30, R0, 0xff ;  /* 0x000000ff001e7836 */ /* 0x000fe20000000000 */
[----:B------:R-:W-:Y:S01]  /*acf00*/  LOP3.LUT R21, R21, 0xf7ffffff, RZ, 0xc0, !PT ;  /* 0xf7ffffff15157812 */ /* 0x000fe200078ec0ff */
[----:B------:R-:W-:Y:S01]  /*acf10*/  UMOV UR17, UR59 ;  /* 0x0000003b00117c82 */ /* 0x000fe20008000000 */
[----:B------:R-:W-:Y:S01]  /*acf20*/  ISETP.LT.AND P1, PT, R181, UR6, !P0 ;  /* 0x00000006b5007c0c */ /* 0x000fe2000c721270 */
[----:B------:R-:W-:Y:S01]  /*acf30*/  ULDC.64 UR58, c[0x0][0x228] ;  /* 0x00008a00003a7ab9 */ /* 0x000fe20000000a00 */
[----:B------:R-:W-:Y:S01]  /*acf40*/  ISETP.LT.AND P0, PT, R85, UR5, !P0 ;  /* 0x0000000555007c0c */ /* 0x000fe2000c701270 */
[----:B------:R-:W-:Y:S01]  /*acf50*/  ULDC UR5, c[0x0][0x248] ;  /* 0x0000920000057ab9 */ /* 0x000fe20000000800 */
[----:B------:R-:W-:Y:S01]  /*acf60*/  IMAD.U32 R83, RZ, RZ, UR59 ;  /* 0x0000003bff537e24 */ /* 0x000fe2000f8e00ff */
[----:B-1----:R-:W-:Y:S01]  /*acf70*/  IADD3 R2, R2, UR5, RZ ;  /* 0x0000000502027c10 */ /* 0x002fe2000fffe0ff */
[----:B------:R-:W-:Y:S01]  /*acf80*/  UMOV UR5, UR58 ;  /* 0x0000003a00057c82 */ /* 0x000fe20008000000 */
[----:B------:R-:W-:-:S02]  /*acf90*/  ULDC.64 UR58, c[0x0][0x228] ;  /* 0x00008a00003a7ab9 */ /* 0x000fc40000000a00 */
[----:B------:R-:W-:Y:S01]  /*acfa0*/  UMOV UR6, UR58 ;  /* 0x0000003a00067c82 */ /* 0x000fe20008000000 */
[----:B------:R-:W-:Y:S01]  /*acfb0*/  IMAD.U32 R80, RZ, RZ, UR59 ;  /* 0x0000003bff507e24 */ /* 0x000fe2000f8e00ff */
[----:B------:R1:W-:Y:S01]  /*acfc0*/  STL [R1+0x1c10], R2 ;  /* 0x001c100201007387 */ /* 0x0003e20000100800 */
[----:B------:R-:W-:Y:S01]  /*acfd0*/  ULDC.64 UR58, c[0x0][0x228] ;  /* 0x00008a00003a7ab9 */ /* 0x000fe20000000a00 */
[----:B------:R-:W-:Y:S01]  /*acfe0*/  @P1 LOP3.LUT R21, R21, 0x8000000, RZ, 0xfc, !PT ;  /* 0x0800000015151812 */ /* 0x000fe200078efcff */
[----:B------:R-:W-:-:S03]  /*acff0*/  IMAD.U32 R71, RZ, RZ, UR59 ;  /* 0x0000003bff477e24 */ /* 0x000fc6000f8e00ff */
[----:B------:R-:W-:-:S04]  /*ad000*/  LOP3.LUT R21, R21, 0xfeffffff, RZ, 0xc0, !PT ;  /* 0xfeffffff15157812 */ /* 0x000fc800078ec0ff */
[----:B------:R-:W-:Y:S02]  /*ad010*/  @P0 LOP3.LUT R21, R21, 0x1000000, RZ, 0xfc, !PT ;  /* 0x0100000015150812 */ /* 0x000fe400078efcff */
[----:B------:R-:W-:Y:S02]  /*ad020*/  ISETP.GE.AND P0, PT, R30, UR17, PT ;  /* 0x000000111e007c0c */ /* 0x000fe4000bf06270 */
[----:B------:R-:W-:Y:S02]  /*ad030*/  LOP3.LUT R21, R21, 0xfdffffff, RZ, 0xc0, !PT ;  /* 0xfdffffff15157812 */ /* 0x000fe400078ec0ff */
[----:B------:R-:W-:Y:S01]  /*ad040*/  ISETP.LT.AND P1, PT, R181, UR6, !P0 ;  /* 0x00000006b5007c0c */ /* 0x000fe2000c721270 */
[----:B------:R-:W-:Y:S01]  /*ad050*/  UMOV UR6, UR57 ;  /* 0x0000003900067c82 */ /* 0x000fe20008000000 */
[----:B------:R-:W-:Y:S01]  /*ad060*/  ISETP.LT.AND P0, PT, R85, UR5, !P0 ;  /* 0x0000000555007c0c */ /* 0x000fe2000c701270 */
[----:B------:R-:W-:Y:S01]  /*ad070*/  ULDC UR5, c[0x0][0x248] ;  /* 0x0000920000057ab9 */ /* 0x000fe20000000800 */
[----:B------:R-:W-:Y:S01]  /*ad080*/  IADD3 R30, R0, 0x100, RZ ;  /* 0x00000100001e7810 */ /* 0x000fe20007ffe0ff */
[----:B-1----:R-:W-:Y:S01]  /*ad090*/  VIADD R2, R2, UR5 ;  /* 0x0000000502027c36 */ /* 0x002fe20008000000 */
[----:B------:R-:W-:Y:S01]  /*ad0a0*/  UMOV UR5, UR58 ;  /* 0x0000003a00057c82 */ /* 0x000fe20008000000 */
[----:B------:R-:W-:-:S02]  /*ad0b0*/  ULDC.64 UR58, c[0x0][0x228] ;  /* 0x00008a00003a7ab9 */ /* 0x000fc40000000a00 */
[----:B------:R-:W-:Y:S01]  /*ad0c0*/  UMOV UR17, UR58 ;  /* 0x0000003a00117c82 */ /* 0x000fe20008000000 */
[----:B------:R1:W-:Y:S01]  /*ad0d0*/  STL [R1+0x1c18], R2 ;  /* 0x001c180201007387 */ /* 0x0003e20000100800 */
[----:B------:R-:W-:Y:S01]  /*ad0e0*/  IMAD.U32 R72, RZ, RZ, UR59 ;  /* 0x0000003bff487e24 */ /* 0x000fe2000f8e00ff */
[----:B------:R-:W-:Y:S02]  /*ad0f0*/  R2UR UR59, R33 ;  /* 0x00000000213b72ca */ /* 0x000fe400000e0000 */
[----:B------:R-:W-:Y:S02]  /*ad100*/  @P1 LOP3.LUT R21, R21, 0x2000000, RZ, 0xfc, !PT ;  /* 0x0200000015151812 */ /* 0x000fe400078efcff */
[----:B------:R-:W-:Y:S02]  /*ad110*/  R2UR UR58, R31 ;  /* 0x000000001f3a72ca */ /* 0x000fe400000e0000 */
[----:B------:R-:W-:-:S04]  /*ad120*/  LOP3.LUT R21, R21, 0xffbfffff, RZ, 0xc0, !PT ;  /* 0xffbfffff15157812 */ /* 0x000fc800078ec0ff */
[----:B------:R-:W-:Y:S02]  /*ad130*/  @P0 LOP3.LUT R21, R21, 0x400000, RZ, 0xfc, !PT ;  /* 0x0040000015150812 */ /* 0x000fe400078efcff */
[----:B------:R-:W-:Y:S01]  /*ad140*/  ISETP.GE.AND P0, PT, R30, UR61, PT ;  /* 0x0000003d1e007c0c */ /* 0x000fe2000bf06270 */
[----:B------:R-:W-:Y:S01]  /*ad150*/  VIADD R30, R0, 0x103 ;  /* 0x00000103001e7836 */ /* 0x000fe20000000000 */
[----:B------:R-:W-:Y:S02]  /*ad160*/  LOP3.LUT R21, R21, 0xff7fffff, RZ, 0xc0, !PT ;  /* 0xff7fffff15157812 */ /* 0x000fe400078ec0ff */
[----:B------:R-:W-:Y:S01]  /*ad170*/  ISETP.LT.AND P1, PT, R181, UR17, !P0 ;  /* 0x00000011b5007c0c */ /* 0x000fe2000c721270 */
[----:B------:R-:W-:Y:S01]  /*ad180*/  ULDC.64 UR16, c[0x0][0x228] ;  /* 0x00008a0000107ab9 */ /* 0x000fe20000000a00 */
[----:B------:R-:W-:Y:S01]  /*ad190*/  ISETP.LT.AND P0, PT, R85, UR5, !P0 ;  /* 0x0000000555007c0c */ /* 0x000fe2000c701270 */
[----:B------:R-:W-:Y:S01]  /*ad1a0*/  ULDC UR5, c[0x0][0x248] ;  /* 0x0000920000057ab9 */ /* 0x000fe20000000800 */
[----:B------:R-:W-:Y:S01]  /*ad1b0*/  UMOV UR57, UR16 ;  /* 0x0000001000397c82 */ /* 0x000fe20008000000 */
[----:B-1----:R-:W-:Y:S01]  /*ad1c0*/  VIADD R2, R2, UR5 ;  /* 0x0000000502027c36 */ /* 0x002fe20008000000 */
[----:B------:R-:W-:Y:S01]  /*ad1d0*/  UMOV UR5, UR17 ;  /* 0x0000001100057c82 */ /* 0x000fe20008000000 */
[----:B------:R-:W-:-:S02]  /*ad1e0*/  ULDC.64 UR16, c[0x0][0x228] ;  /* 0x00008a0000107ab9 */ /* 0x000fc40000000a00 */
[----:B------:R-:W-:Y:S01]  /*ad1f0*/  UMOV UR4, UR16 ;  /* 0x0000001000047c82 */ /* 0x000fe20008000000 */
[----:B------:R-:W-:Y:S01]  /*ad200*/  UMOV UR61, UR17 ;  /* 0x00000011003d7c82 */ /* 0x000fe20008000000 */
[----:B------:R-:W-:Y:S01]  /*ad210*/  ULDC.64 UR16, c[0x0][0x228] ;  /* 0x00008a0000107ab9 */ /* 0x000fe20000000a00 */
[----:B------:R1:W-:Y:S01]  /*ad220*/  STL [R1+0x1c1c], R2 ;  /* 0x001c1c0201007387 */ /* 0x0003e20000100800 */
[----:B------:R-:W-:Y:S01]  /*ad230*/  @P1 LOP3.LUT R21, R21, 0x800000, RZ, 0xfc, !PT ;  /* 0x0080000015151812 */ /* 0x000fe200078efcff */
[----:B------:R-:W-:-:S03]  /*ad240*/  IMAD.U32 R64, RZ, RZ, UR17 ;  /* 0x00000011ff407e24 */ /* 0x000fc6000f8e00ff */
[----:B------:R-:W-:-:S04]  /*ad250*/  LOP3.LUT R21, R21, 0xffefffff, RZ, 0xc0, !PT ;  /* 0xffefffff15157812 */ /* 0x000fc800078ec0ff */
[----:B------:R-:W-:Y:S02]  /*ad260*/  @P0 LOP3.LUT R21, R21, 0x100000, RZ, 0xfc, !PT ;  /* 0x0010000015150812 */ /* 0x000fe400078efcff */
[----:B------:R-:W-:Y:S01]  /*ad270*/  ISETP.GE.AND P0, PT, R30, UR5, PT ;  /* 0x000000051e007c0c */ /* 0x000fe2000bf06270 */
[----:B------:R-:W-:Y:S01]  /*ad280*/  VIADD R30, R0, 0x101 ;  /* 0x00000101001e7836 */ /* 0x000fe20000000000 */
[----:B------:R-:W-:Y:S01]  /*ad290*/  LOP3.LUT R21, R21, 0xffdfffff, RZ, 0xc0, !PT ;  /* 0xffdfffff15157812 */ /* 0x000fe200078ec0ff */
[----:B------:R-:W-:Y:S01]  /*ad2a0*/  ULDC UR5, c[0x0][0x248] ;  /* 0x0000920000057ab9 */ /* 0x000fe20000000800 */
[----:B------:R-:W-:Y:S02]  /*ad2b0*/  ISETP.LT.AND P1, PT, R85, UR60, !P0 ;  /* 0x0000003c55007c0c */ /* 0x000fe4000c721270 */
[----:B------:R-:W-:Y:S01]  /*ad2c0*/  ISETP.LT.AND P0, PT, R181, UR4, !P0 ;  /* 0x00000004b5007c0c */ /* 0x000fe2000c701270 */
[----:B------:R-:W-:Y:S01]  /*ad2d0*/  UMOV UR4, UR16 ;  /* 0x0000001000047c82 */ /* 0x000fe20008000000 */
[----:B------:R-:W-:Y:S01]  /*ad2e0*/  ULDC.64 UR16, c[0x0][0x228] ;  /* 0x00008a0000107ab9 */ /* 0x000fe20000000a00 */
[----:B-1----:R-:W-:Y:S01]  /*ad2f0*/  IADD3 R2, R2, UR5, RZ ;  /* 0x0000000502027c10 */ /* 0x002fe2000fffe0ff */
[----:B------:R-:W-:Y:S01]  /*ad300*/  UMOV UR5, UR16 ;  /* 0x0000001000057c82 */ /* 0x000fe20008000000 */
[----:B------:R-:W-:Y:S01]  /*ad310*/  IMAD.U32 R62, RZ, RZ, UR17 ;  /* 0x00000011ff3e7e24 */ /* 0x000fe2000f8e00ff */
[----:B------:R-:W-:-:S02]  /*ad320*/  R2UR UR17, R35 ;  /* 0x00000000231172ca */ /* 0x000fc400000e0000 */
[----:B------:R1:W-:Y:S01]  /*ad330*/  STL [R1+0x1c20], R2 ;  /* 0x001c200201007387 */ /* 0x0003e20000100800 */
[----:B------:R-:W-:Y:S02]  /*ad340*/  R2UR UR16, R34 ;  /* 0x00000000221072ca */ /* 0x000fe400000e0000 */
[----:B------:R-:W-:-:S04]  /*ad350*/  @P1 LOP3.LUT R21, R21, 0x200000, RZ, 0xfc, !PT ;  /* 0x0020000015151812 */ /* 0x000fc800078efcff */
[----:B------:R-:W-:-:S04]  /*ad360*/  LOP3.LUT R21, R21, 0xfff7ffff, RZ, 0xc0, !PT ;  /* 0xfff7ffff15157812 */ /* 0x000fc800078ec0ff */
[----:B------:R-:W-:Y:S02]  /*ad370*/  @P0 LOP3.LUT R21, R21, 0x80000, RZ, 0xfc, !PT ;  /* 0x0008000015150812 */ /* 0x000fe400078efcff */
[----:B------:R-:W-:Y:S01]  /*ad380*/  ISETP.GE.AND P0, PT, R30, UR61, PT ;  /* 0x0000003d1e007c0c */ /* 0x000fe2000bf06270 */
[----:B------:R-:W-:Y:S01]  /*ad390*/  ULDC.64 UR60, c[0x0][0x228] ;  /* 0x00008a00003c7ab9 */ /* 0x000fe20000000a00 */
[----:B------:R-:W-:Y:S02]  /*ad3a0*/  LOP3.LUT R21, R21, 0xfffbffff, RZ, 0xc0, !PT ;  /* 0xfffbffff15157812 */ /* 0x000fe400078ec0ff */
[----:B------:R-:W-:Y:S01]  /*ad3b0*/  ISETP.LT.AND P1, PT, R181, UR5, !P0 ;  /* 0x00000005b5007c0c */ /* 0x000fe2000c721270 */
[----:B------:R-:W-:Y:S01]  /*ad3c0*/  ULDC UR5, c[0x0][0x248] ;  /* 0x0000920000057ab9 */ /* 0x000fe20000000800 */
[----:B------:R-:W-:Y:S01]  /*ad3d0*/  ISETP.LT.AND P0, PT, R85, UR4, !P0 ;  /* 0x0000000455007c0c */ /* 0x000fe2000c701270 */
[----:B-1----:R-:W-:Y:S01]  /*ad3e0*/  VIADD R2, R2, UR5 ;  /* 0x0000000502027c36 */ /* 0x002fe20008000000 */
[----:B------:R-:W-:Y:S01]  /*ad3f0*/  IADD3 R30, R0, 0x104, RZ ;  /* 0x00000104001e7810 */ /* 0x000fe20007ffe0ff */
[----:B------:R-:W-:Y:S01]  /*ad400*/  UMOV UR5, UR61 ;  /* 0x0000003d00057c82 */ /* 0x000fe20008000000 */
[----:B------:R-:W-:Y:S01]  /*ad410*/  UMOV UR4, UR60 ;  /* 0x0000003c00047c82 */ /* 0x000fe20008000000 */
[----:B------:R-:W-:Y:S01]  /*ad420*/  ULDC.64 UR60, c[0x0][0x228] ;  /* 0x00008a00003c7ab9 */ /* 0x000fe20000000a00 */
[----:B------:R1:W-:Y:S01]  /*ad430*/  STL [R1+0x1c24], R2 ;  /* 0x001c240201007387 */ /* 0x0003e20000100800 */
[----:B------:R-:W-:-:S04]  /*ad440*/  MOV R87, UR4 ;  /* 0x0000000400577c02 */ /* 0x000fc80008000f00 */
[----:B------:R-:W-:Y:S01]  /*ad450*/  @P1 LOP3.LUT R21, R21, 0x40000, RZ, 0xfc, !PT ;  /* 0x0004000015151812 */ /* 0x000fe200078efcff */
[----:B------:R2:W-:Y:S03]  /*ad460*/  STL [R1+0x30e8], R87 ;  /* 0x0030e85701007387 */ /* 0x0005e60000100800 */
[----:B------:R-:W-:-:S04]  /*ad470*/  LOP3.LUT R21, R21, 0xfffeffff, RZ, 0xc0, !PT ;  /* 0xfffeffff15157812 */ /* 0x000fc800078ec0ff */
[----:B------:R-:W-:Y:S02]  /*ad480*/  @P0 LOP3.LUT R21, R21, 0x10000, RZ, 0xfc, !PT ;  /* 0x0001000015150812 */ /* 0x000fe400078efcff */
[----:B------:R-:W-:Y:S01]  /*ad490*/  ISETP.GE.AND P0, PT, R30, UR5, PT ;  /* 0x000000051e007c0c */ /* 0x000fe2000bf06270 */
[----:B------:R-:W-:Y:S01]  /*ad4a0*/  VIADD R30, R0, 0x102 ;  /* 0x00000102001e7836 */ /* 0x000fe20000000000 */
[----:B------:R-:W-:Y:S01]  /*ad4b0*/  LOP3.LUT R21, R21, 0xfffdffff, RZ, 0xc0, !PT ;  /* 0xfffdffff15157812 */ /* 0x000fe200078ec0ff */
[----:B------:R-:W-:Y:S01]  /*ad4c0*/  ULDC UR5, c[0x0][0x248] ;  /* 0x0000920000057ab9 */ /* 0x000fe20000000800 */
[----:B------:R-:W-:Y:S01]  /*ad4d0*/  ISETP.LT.AND P1, PT, R181, UR57, !P0 ;  /* 0x00000039b5007c0c */ /* 0x000fe2000c721270 */
[----:B-1----:R-:W-:Y:S01]  /*ad4e0*/  VIADD R2, R2, UR5 ;  /* 0x0000000502027c36 */ /* 0x002fe20008000000 */
[----:B------:R-:W-:Y:S01]  /*ad4f0*/  ISETP.LT.AND P0, PT, R85, UR60, !P0 ;  /* 0x0000003c55007c0c */ /* 0x000fe2000c701270 */
[----:B------:R-:W-:Y:S01]  /*ad500*/  ULDC.64 UR4, c[0x0][0x228] ;  /* 0x00008a0000047ab9 */ /* 0x000fe20000000a00 */
[----:B------:R-:W-:Y:S01]  /*ad510*/  R2UR UR57, R74 ;  /* 0x000000004a3972ca */ /* 0x000fe200000e0000 */
[----:B------:R-:W-:Y:S01]  /*ad520*/  IMAD.U32 R33, RZ, RZ, UR5 ;  /* 0x00000005ff217e24 */ /* 0x000fe2000f8e00ff */
[----:B------:R-:W-:Y:S01]  /*ad530*/  ULDC UR5, c[0x0][0x248] ;  /* 0x0000920000057ab9 */ /* 0x000fe20000000800 */
[----:B------:R1:W-:Y:S01]  /*ad540*/  STL [R1+0x1c2c], R2 ;  /* 0x001c2c0201007387 */ /* 0x0003e20000100800 */
[----:B--2---:R-:W-:-:S05]  /*ad550*/  VIADD R87, R0, 0x16b ;  /* 0x0000016b00577836 */ /* 0x004fca0000000000 */
[----:B------:R-:W-:-:S04]  /*ad560*/  @P1 LOP3.LUT R21, R21, 0x20000, RZ, 0xfc, !PT ;  /* 0x0002000015151812 */ /* 0x000fc800078efcff */
[----:B------:R-:W-:Y:S01]  /*ad570*/  LOP3.LUT R21, R21, 0xffff7fff, RZ, 0xc0, !PT ;  /* 0xffff7fff15157812 */ /* 0x000fe200078ec0ff */
[----:B-1----:R-:W-:-:S03]  /*ad580*/  VIADD R2, R2, UR5 ;  /* 0x0000000502027c36 */ /* 0x002fc60008000000 */
[----:B------:R-:W-:Y:S02]  /*ad590*/  @P0 LOP3.LUT R21, R21, 0x8000, RZ, 0xfc, !PT ;  /* 0x0000800015150812 */ /* 0x000fe400078efcff */
[----:B------:R-:W-:Y:S01]  /*ad5a0*/  ISETP.GE.AND P0, PT, R30, UR61, PT ;  /* 0x0000003d1e007c0c */ /* 0x000fe2000bf06270 */
[----:B------:R-:W-:Y:S01]  /*ad5b0*/  ULDC.64 UR60, c[0x0][0x228] ;  /* 0x00008a00003c7ab9 */ /* 0x000fe20000000a00 */
[----:B------:R-:W-:Y:S01]  /*ad5c0*/  LOP3.LUT R21, R21, 0xffffbfff, RZ, 0xc0, !PT ;  /* 0xffffbfff15157812 */ /* 0x000fe200078ec0ff */
[----:B------:R-:W-:Y:S01]  /*ad5d0*/  UMOV UR5, UR60 ;  /* 0x0000003c00057c82 */ /* 0x000fe20008000000 */
[----:B------:R-:W-:Y:S01]  /*ad5e0*/  ISETP.LT.AND P1, PT, R181, UR28, !P0 ;  /* 0x0000001cb5007c0c */ /* 0x000fe2000c721270 */
[----:B------:R-:W-:Y:S01]  /*ad5f0*/  IMAD.U32 R123, RZ, RZ, UR61 ;  /* 0x0000003dff7b7e24 */ /* 0x000fe2000f8e00ff */
[----:B------:R-:W-:Y:S01]  /*ad600*/  ISETP.LT.AND P0, PT, R85, UR4, !P0 ;  /* 0x0000000455007c0c */ /* 0x000fe2000c701270 */
[----:B------:R-:W-:Y:S01]  /*ad610*/  ULDC.64 UR60, c[0x0][0x228] ;  /* 0x00008a00003c7ab9 */ /* 0x000fe20000000a00 */
[----:B------:R-:W-:Y:S01]  /*ad620*/  IADD3 R30, R0, 0x7b, RZ ;  /* 0x0000007b001e7810 */ /* 0x000fe20007ffe0ff */
[----:B------:R-:W-:Y:S01]  /*ad630*/  UMOV UR4, UR60 ;  /* 0x0000003c00047c82 */ /* 0x000fe20008000000 */
[----:B------:R-:W-:Y:S01]  /*ad640*/  IMAD.U32 R122, RZ, RZ, UR61 ;  /* 0x0000003dff7a7e24 */ /* 0x000fe2000f8e00ff */
[----:B------:R1:W-:Y:S01]  /*ad650*/  STL [R1+0x1c30], R2 ;  /* 0x001c300201007387 */ /* 0x0003e20000100800 */
[----:B------:R-:W-:-:S02]  /*ad660*/  ULDC.64 UR60, c[0x0][0x228] ;  /* 0x00008a00003c7ab9 */ /* 0x000fc40000000a00 */
[----:B------:R-:W-:-:S03]  /*ad670*/  MOV R121, UR61 ;  /* 0x0000003d00797c02 */ /* 0x000fc60008000f00 */
[----:B------:R-:W-:-:S04]  /*ad680*/  @P1 LOP3.LUT R21, R21, 0x4000, RZ, 0xfc, !PT ;  /* 0x0000400015151812 */ /* 0x000fc800078efcff */
[----:B------:R-:W-:-:S04]  /*ad690*/  LOP3.LUT R21, R21, 0xffffdfff, RZ, 0xc0, !PT ;  /* 0xffffdfff15157812 */ /* 0x000fc800078ec0ff */
[----:B------:R-:W-:Y:S02]  /*ad6a0*/  @P0 LOP3.LUT R21, R21, 0x2000, RZ, 0xfc, !PT ;  /* 0x0000200015150812 */ /* 0x000fe400078efcff */
[----:B------:R-:W-:Y:S01]  /*ad6b0*/  ISETP.GE.AND P0, PT, R30, UR7, PT ;  /* 0x000000071e007c0c */ /* 0x000fe2000bf06270 */
[----:B------:R-:W-:Y:S01]  /*ad6c0*/  VIADD R30, R0, 0x7a ;  /* 0x0000007a001e7836 */ /* 0x000fe20000000000 */
[----:B------:R-:W-:Y:S02]  /*ad6d0*/  LOP3.LUT R21, R21, 0xffffffbf, RZ, 0xc0, !PT ;  /* 0xffffffbf15157812 */ /* 0x000fe400078ec0ff */
[----:B------:R-:W-:Y:S01]  /*ad6e0*/  ISETP.LT.AND P1, PT, R181, UR5, !P0 ;  /* 0x00000005b5007c0c */ /* 0x000fe2000c721270 */
[----:B------:R-:W-:Y:S01]  /*ad6f0*/  ULDC UR5, c[0x0][0x248] ;  /* 0x0000920000057ab9 */ /* 0x000fe20000000800 */
[----:B------:R-:W-:Y:S01]  /*ad700*/  ISETP.LT.AND P0, PT, R85, UR4, !P0 ;  /* 0x0000000455007c0c */ /* 0x000fe2000c701270 */
[----:B-1----:R-:W-:Y:S01]  /*ad710*/  VIADD R2, R2, UR5 ;  /* 0x0000000502027c36 */ /* 0x002fe20008000000 */
[----:B------:R-:W-:Y:S01]  /*ad720*/  UMOV UR5, UR60 ;  /* 0x0000003c00057c82 */ /* 0x000fe20008000000 */
[----:B------:R-:W-:-:S02]  /*ad730*/  ULDC.64 UR60, c[0x0][0x228] ;  /* 0x00008a00003c7ab9 */ /* 0x000fc40000000a00 */
[----:B------:R-:W-:Y:S01]  /*ad740*/  UMOV UR4, UR60 ;  /* 0x0000003c00047c82 */ /* 0x000fe20008000000 */
[----:B------:R-:W-:Y:S01]  /*ad750*/  IMAD.U32 R120, RZ, RZ, UR61 ;  /* 0x0000003dff787e24 */ /* 0x000fe2000f8e00ff */
[----:B------:R1:W-:Y:S01]  /*ad760*/  STL [R1+0x1c34], R2 ;  /* 0x001c340201007387 */ /* 0x0003e20000100800 */
[----:B------:R-:W-:Y:S02]  /*ad770*/  ULDC.64 UR60, c[0x0][0x228] ;  /* 0x00008a00003c7ab9 */ /* 0x000fe40000000a00 */
[----:B------:R-:W-:Y:S01]  /*ad780*/  IMAD.U32 R97, RZ, RZ, UR61 ;  /* 0x0000003dff617e24 */ /* 0x000fe2000f8e00ff */
        /* <DEDUP_REMOVED lines=13> */
[----:B------:R-:W-:Y:S01]  /*ad860*/  MOV R96, UR61 ;  /* 0x0000003d00607c02 */ /* 0x000fe20008000f00 */
        /* <DEDUP_REMOVED lines=28> */
[----:B------:R-:W-:Y:S02]  /*ada30*/  ISETP.LT.AND P0, PT, R85, UR4, !P0 ;  /* 0x0000000455007c0c */ /* 0x000fe4000c701270 */
[----:B-1----:R-:W-:Y:S01]  /*ada40*/  IADD3 R2, R2, UR5, RZ ;  /* 0x0000000502027c10 */ /* 0x002fe2000fffe0ff */
[----:B------:R-:W-:Y:S01]  /*ada50*/  UMOV UR5, UR60 ;  /* 0x0000003c00057c82 */ /* 0x000fe20008000000 */
[----:B------:R-:W-:-:S02]  /*ada60*/  ULDC.64 UR60, c[0x0][0x228] ;  /* 0x00008a00003c7ab9 */ /* 0x000fc40000000a00 */
[----:B------:R-:W-:Y:S01]  /*ada70*/  UMOV UR4, UR60 ;  /* 0x0000003c00047c82 */ /* 0x000fe20008000000 */
[----:B------:R-:W-:Y:S01]  /*ada80*/  IMAD.U32 R92, RZ, RZ, UR61 ;  /* 0x0000003dff5c7e24 */ /* 0x000fe2000f8e00ff */
[----:B------:R-:W-:Y:S02]  /*ada90*/  ULDC.64 UR60, c[0x0][0x228] ;  /* 0x00008a00003c7ab9 */ /* 0x000fe40000000a00 */
[----:B------:R-:W-:Y:S01]  /*adaa0*/  IMAD.U32 R82, RZ, RZ, UR61 ;  /* 0x0000003dff527e24 */ /* 0x000fe2000f8e00ff */
[----:B------:R-:W-:Y:S02]  /*adab0*/  @P1 LOP3.LUT R21, R21, 0x1, RZ, 0xfc, !PT ;  /* 0x0000000115151812 */ /* 0x000fe400078efcff */
[----:B------:R-:W-:Y:S02]  /*adac0*/  @P0 LOP3.LUT R20, R20, 0x80000000, RZ, 0xfc, !PT ;  /* 0x8000000014140812 */ /* 0x000fe400078efcff */
[----:B------:R-:W-:Y:S01]  /*adad0*/  ISETP.GE.AND P0, PT, R30, UR15, PT ;  /* 0x0000000f1e007c0c */ /* 0x000fe2000bf06270 */
[----:B------:R1:W-:Y:S01]  /*adae0*/  STL [R1+0x30ec], R21 ;  /* 0x0030ec1501007387 */ /* 0x0003e20000100800 */
[----:B------:R-:W-:-:S02]  /*adaf0*/  LOP3.LUT R20, R20, 0xbfffffff, RZ, 0xc0, !PT ;  /* 0xbfffffff14147812 */ /* 0x000fc400078ec0ff */
[----:B------:R-:W-:Y:S01]  /*adb00*/  ISETP.LT.AND P1, PT, R181, UR5, !P0 ;  /* 0x00000005b5007c0c */ /* 0x000fe2000c721270 */
[----:B------:R-:W-:Y:S01]  /*adb10*/  ULDC UR5, c[0x0][0x248] ;  /* 0x0000920000057ab9 */ /* 0x000fe20000000800 */
[----:B------:R-:W-:Y:S01]  /*adb20*/  ISETP.LT.AND P0, PT, R85, UR4, !P0 ;  /* 0x0000000455007c0c */ /* 0x000fe2000c701270 */
[----:B------:R2:W-:Y:S01]  /*adb30*/  STL [R1+0x1c48], R2 ;  /* 0x001c480201007387 */ /* 0x0005e20000100800 */
[C---:B------:R-:W-:Y:S02]  /*adb40*/  IADD3 R30, R0.reuse, 0x76, RZ ;  /* 0x00000076001e7810 */ /* 0x040fe40007ffe0ff */
[----:B-1----:R-:W-:-:S07]  /*adb50*/  IADD3 R21, R0, 0x16a, RZ ;  /* 0x0000016a00157810 */ /* 0x002fce0007ffe0ff */
[----:B------:R-:W-:Y:S01]  /*adb60*/  @P1 LOP3.LUT R20, R20, 0x40000000, RZ, 0xfc, !PT ;  /* 0x4000000014141812 */ /* 0x000fe200078efcff */
[----:B--2---:R-:W-:Y:S01]  /*adb70*/  VIADD R2, R2, UR5 ;  /* 0x0000000502027c36 */ /* 0x004fe20008000000 */
[----:B------:R-:W-:Y:S01]  /*adb80*/  UMOV UR5, UR60 ;  /* 0x0000003c00057c82 */ /* 0x000fe20008000000 */
[----:B------:R-:W-:Y:S01]  /*adb90*/  ULDC.64 UR60, c[0x0][0x228] ;  /* 0x00008a00003c7ab9 */ /* 0x000fe20000000a00 */
[----:B------:R-:W-:Y:S01]  /*adba0*/  LOP3.LUT R20, R20, 0xdfffffff, RZ, 0xc0, !PT ;  /* 0xdfffffff14147812 */ /* 0x000fe200078ec0ff */
[----:B------:R-:W-:Y:S01]  /*adbb0*/  UMOV UR4, UR60 ;  /* 0x0000003c00047c82 */ /* 0x000fe20008000000 */
[----:B------:R-:W-:Y:S01]  /*adbc0*/  IMAD.U32 R81, RZ, RZ, UR61 ;  /* 0x0000003dff517e24 */ /* 0x000fe2000f8e00ff */
[----:B------:R1:W-:Y:S01]  /*adbd0*/  STL [R1+0x1c4c], R2 ;  /* 0x001c4c0201007387 */ /* 0x0003e20000100800 */
[----:B------:R-:W-:Y:S01]  /*adbe0*/  @P0 LOP3.LUT R20, R20, 0x20000000, RZ, 0xfc, !PT ;  /* 0x2000000014140812 */ /* 0x000fe200078efcff */
[----:B------:R-:W-:Y:S01]  /*adbf0*/  ULDC.64 UR60, c[0x0][0x228] ;  /* 0x00008a00003c7ab9 */ /* 0x000fe20000000a00 */
[----:B------:R-:W-:Y:S01]  /*adc00*/  ISETP.GE.AND P0, PT, R30, UR17, PT ;  /* 0x000000111e007c0c */ /* 0x000fe2000bf06270 */
[----:B------:R-:W-:Y:S01]  /*adc10*/  VIADD R30, R0, 0x75 ;  /* 0x00000075001e7836 */ /* 0x000fe20000000000 */
[----:B------:R-:W-:-:S02]  /*adc20*/  LOP3.LUT R20, R20, 0xefffffff, RZ, 0xc0, !PT ;  /* 0xefffffff14147812 */ /* 0x000fc400078ec0ff */
[----:B------:R-:W-:Y:S01]  /*adc30*/  ISETP.LT.AND P1, PT, R181, UR5, !P0 ;  /* 0x00000005b5007c0c */ /* 0x000fe2000c721270 */
[----:B------:R-:W-:Y:S01]  /*adc40*/  ULDC UR5, c[0x0][0x248] ;  /* 0x0000920000057ab9 */ /* 0x000fe20000000800 */
[----:B------:R-:W-:Y:S01]  /*adc50*/  ISETP.LT.AND P0, PT, R85, UR4, !P0 ;  /* 0x0000000455007c0c */ /* 0x000fe2000c701270 */
[----:B-1----:R-:W-:Y:S01]  /*adc60*/  VIADD R2, R2, UR5 ;  /* 0x0000000502027c36 */ /* 0x002fe20008000000 */
[----:B------:R-:W-:Y:S01]  /*adc70*/  UMOV UR5, UR60 ;  /* 0x0000003c00057c82 */ /* 0x000fe20008000000 */
[----:B------:R-:W-:Y:S01]  /*adc80*/  MOV R78, UR61 ;  /* 0x0000003d004e7c02 */ /* 0x000fe20008000f00 */
[----:B------:R-:W-:Y:S02]  /*adc90*/  ULDC.64 UR60, c[0x0][0x228] ;  /* 0x00008a00003c7ab9 */ /* 0x000fe40000000a00 */
[----:B------:R-:W-:Y:S01]  /*adca0*/  UMOV UR4, UR60 ;  /* 0x0000003c00047c82 */ /* 0x000fe20008000000 */
[----:B------:R-:W-:Y:S01]  /*adcb0*/  IMAD.U32 R77, RZ, RZ, UR61 ;  /* 0x0000003dff4d7e24 */ /* 0x000fe2000f8e00ff */
[----:B------:R1:W-:Y:S01]  /*adcc0*/  STL [R1+0x1c54], R2 ;  /* 0x001c540201007387 */ /* 0x0003e20000100800 */
[----:B------:R-:W-:-:S02]  /*adcd0*/  ULDC.64 UR60, c[0x0][0x228] ;  /* 0x00008a00003c7ab9 */ /* 0x000fc40000000a00 */
[----:B------:R-:W-:Y:S01]  /*adce0*/  @P1 LOP3.LUT R20, R20, 0x10000000, RZ, 0xfc, !PT ;  /* 0x1000000014141812 */ /* 0x000fe200078efcff */
[----:B------:R-:W-:-:S03]  /*adcf0*/  IMAD.U32 R75, RZ, RZ, UR61 ;  /* 0x0000003dff4b7e24 */ /* 0x000fc6000f8e00ff */
        /* <DEDUP_REMOVED lines=47> */
[----:B------:R1:W-:Y:S01]  /*adff0*/  STL [R1+0x1c64], R2 ;  /* 0x001c640201007387 */ /* 0x0003e20000100800 */
[----:B------:R-:W-:Y:S02]  /*ae000*/  ULDC.64 UR60, c[0x0][0x228] ;  /* 0x00008a00003c7ab9 */ /* 0x000fe40000000a00 */
[----:B------:R-:W-:Y:S01]  /*ae010*/  @P1 LOP3.LUT R20, R20, 0x400000, RZ, 0xfc, !PT ;  /* 0x0040000014141812 */ /* 0x000fe200078efcff */
[----:B------:R-:W-:-:S03]  /*ae020*/  IMAD.U32 R35, RZ, RZ, UR61 ;  /* 0x0000003dff237e24 */ /* 0x000fc6000f8e00ff */
[----:B------:R-:W-:-:S04]  /*ae030*/  LOP3.LUT R20, R20, 0xffdfffff, RZ, 0xc0, !PT ;  /* 0xffdfffff14147812 */ /* 0x000fc800078ec0ff */
[----:B------:R-:W-:Y:S02]  /*ae040*/  @P0 LOP3.LUT R20, R20, 0x200000, RZ, 0xfc, !PT ;  /* 0x0020000014140812 */ /* 0x000fe400078efcff */
[----:B------:R-:W-:Y:S02]  /*ae050*/  ISETP.GE.AND P0, PT, R30, UR25, PT ;  /* 0x000000191e007c0c */ /* 0x000fe4000bf06270 */
[----:B------:R-:W-:Y:S02]  /*ae060*/  LOP3.LUT R20, R20, 0xfff7ffff, RZ, 0xc0, !PT ;  /* 0xfff7ffff14147812 */ /* 0x000fe400078ec0ff */
[----:B------:R-:W-:Y:S01]  /*ae070*/  ISETP.LT.AND P1, PT, R181, UR5, !P0 ;  /* 0x00000005b5007c0c */ /* 0x000fe2000c721270 */
[----:B------:R-:W-:Y:S01]  /*ae080*/  ULDC UR5, c[0x0][0x248] ;  /* 0x0000920000057ab9 */ /* 0x000fe20000000800 */
[----:B------:R-:W-:Y:S01]  /*ae090*/  ISETP.LT.AND P0, PT, R85, UR4, !P0 ;  /* 0x0000000455007c0c */ /* 0x000fe2000c701270 */
[----:B-1----:R-:W-:Y:S01]  /*ae0a0*/  VIADD R2, R2, UR5 ;  /* 0x0000000502027c36 */ /* 0x002fe20008000000 */
[----:B------:R-:W-:Y:S01]  /*ae0b0*/  IADD3 R30, R0, 0x71, RZ ;  /* 0x00000071001e7810 */ /* 0x000fe20007ffe0ff */
[----:B------:R-:W-:Y:S01]  /*ae0c0*/  UMOV UR5, UR60 ;  /* 0x0000003c00057c82 */ /* 0x000fe20008000000 */
[----:B------:R-:W-:-:S02]  /*ae0d0*/  ULDC.64 UR60, c[0x0][0x228] ;  /* 0x00008a00003c7ab9 */ /* 0x000fc40000000a00 */
[----:B------:R-:W-:Y:S01]  /*ae0e0*/  UMOV UR4, UR60 ;  /* 0x0000003c00047c82 */ /* 0x000fe20008000000 */
[----:B------:R-:W-:Y:S01]  /*ae0f0*/  IMAD.U32 R34, RZ, RZ, UR61 ;  /* 0x0000003dff227e24 */ /* 0x000fe2000f8e00ff */
[----:B------:R-:W-:Y:S01]  /*ae100*/  ULDC.64 UR60, c[0x0][0x228] ;  /* 0x00008a00003c7ab9 */ /* 0x000fe20000000a00 */
[----:B------:R1:W-:Y:S02]  /*ae110*/  STL [R1+0x1c68], R2 ;  /* 0x001c680201007387 */ /* 0x0003e40000100800 */
        /* <DEDUP_REMOVED lines=9> */
[----:B------:R-:W-:Y:S01]  /*ae1b0*/  VIADD R14, R2, UR5 ;  /* 0x00000005020e7c36 */ /* 0x000fe20008000000 */
[----:B------:R-:W-:Y:S01]  /*ae1c0*/  UMOV UR5, UR60 ;  /* 0x0000003c00057c82 */ /* 0x000fe20008000000 */
[----:B-1----:R-:W-:Y:S01]  /*ae1d0*/  MOV R2, UR61 ;  /* 0x0000003d00027c02 */ /* 0x002fe20008000f00 */
[----:B------:R-:W-:-:S02]  /*ae1e0*/  ULDC.64 UR60, c[0x0][0x228] ;  /* 0x00008a00003c7ab9 */ /* 0x000fc40000000a00 */
[----:B------:R-:W-:Y:S01]  /*ae1f0*/  UMOV UR4, UR60 ;  /* 0x0000003c00047c82 */ /* 0x000fe20008000000 */
[----:B------:R1:W-:Y:S01]  /*ae200*/  STL [R1+0x1c70], R14 ;  /* 0x001c700e01007387 */ /* 0x0003e20000100800 */
[----:B------:R-:W-:Y:S01]  /*ae210*/  IMAD.U32 R15, RZ, RZ, UR61 ;  /* 0x0000003dff0f7e24 */ /* 0x000fe2000f8e00ff */
[----:B------:R-:W-:Y:S02]  /*ae220*/  ULDC.64 UR60, c[0x0][0x228] ;  /* 0x00008a00003c7ab9 */ /* 0x000fe40000000a00 */
        /* <DEDUP_REMOVED lines=8> */
[----:B------:R-:W-:Y:S01]  /*ae2b0*/  ULDC UR5, c[0x0][0x248] ;  /* 0x0000920000057ab9 */ /* 0x000fe20000000800 */
[----:B------:R-:W-:Y:S01]  /*ae2c0*/  ISETP.LT.AND P0, PT, R85, UR4, !P0 ;  /* 0x0000000455007c0c */ /* 0x000fe2000c701270 */
[----:B------:R-:W-:Y:S01]  /*ae2d0*/  VIADD R16, R14, UR5 ;  /* 0x000000050e107c36 */ /* 0x000fe20008000000 */
[----:B------:R-:W-:Y:S01]  /*ae2e0*/  UMOV UR5, UR28 ;  /* 0x0000001c00057c82 */ /* 0x000fe20008000000 */
[----:B-1----:R-:W-:Y:S01]  /*ae2f0*/  IMAD.U32 R14, RZ, RZ, UR29 ;  /* 0x0000001dff0e7e24 */ /* 0x002fe2000f8e00ff */
[----:B------:R-:W-:-:S02]  /*ae300*/  ULDC.64 UR28, c[0x0][0x228] ;  /* 0x00008a00001c7ab9 */ /* 0x000fc40000000a00 */
[----:B------:R-:W-:Y:S01]  /*ae310*/  UMOV UR4, UR28 ;  /* 0x0000001c00047c82 */ /* 0x000fe20008000000 */
[----:B------:R-:W-:Y:S01]  /*ae320*/  MOV R17, UR29 ;  /* 0x0000001d00117c02 */ /* 0x000fe20008000f00 */
[----:B------:R-:W-:Y:S01]  /*ae330*/  STL [R1+0x1c78], R16 ;  /* 0x001c781001007387 */ /* 0x000fe20000100800 */
[----:B------:R-:W-:Y:S02]  /*ae340*/  ULDC.64 UR28, c[0x0][0x228] ;  /* 0x00008a00001c7ab9 */ /* 0x000fe40000000a00 */
[----:B------:R-:W-:Y:S01]  /*ae350*/  @P1 LOP3.LUT R20, R20, 0x1000, RZ, 0xfc, !PT ;  /* 0x0000100014141812 */ /* 0x000fe200078efcff */
[----:B------:R1:W-:Y:S03]  /*ae360*/  STL [R1+0xb58], R17 ;  /* 0x000b581101007387 */ /* 0x0003e60000100800 */
[----:B------:R-:W-:-:S04]  /*ae370*/  LOP3.LUT R20, R20, 0xfffffbff, RZ, 0xc0, !PT ;  /* 0xfffffbff14147812 */ /* 0x000fc800078ec0ff */
[----:B------:R-:W-:Y:S02]  /*ae380*/  @P0 LOP3.LUT R20, R20, 0x400, RZ, 0xfc, !PT ;  /* 0x0000040014140812 */ /* 0x000fe400078efcff */
[----:B------:R-:W-:Y:S01]  /*ae390*/  ISETP.GE.AND P0, PT, R30, UR31, PT ;  /* 0x0000001f1e007c0c */ /* 0x000fe2000bf06270 */
[----:B------:R-:W-:Y:S01]  /*ae3a0*/  VIADD R30, R0, 0x6e ;  /* 0x0000006e001e7836 */ /* 0x000fe20000000000 */
[----:B------:R-:W-:Y:S01]  /*ae3b0*/  LOP3.LUT R20, R20, 0xfffffeff, RZ, 0xc0, !PT ;  /* 0xfffffeff14147812 */ /* 0x000fe200078ec0ff */
[----:B-1----:R-:W-:Y:S01]  /*ae3c0*/  IMAD.U32 R17, RZ, RZ, UR29 ;  /* 0x0000001dff117e24 */ /* 0x002fe2000f8e00ff */
[----:B------:R-:W-:Y:S01]  /*ae3d0*/  ISETP.LT.AND P1, PT, R181, UR5, !P0 ;  /* 0x00000005b5007c0c */ /* 0x000fe2000c721270 */
[----:B------:R-:W-:Y:S01]  /*ae3e0*/  ULDC UR5, c[0x0][0x248] ;  /* 0x0000920000057ab9 */ /* 0x000fe20000000800 */
[----:B------:R-:W-:Y:S01]  /*ae3f0*/  ISETP.LT.AND P0, PT, R85, UR4, !P0 ;  /* 0x0000000455007c0c */ /* 0x000fe2000c701270 */
[----:B------:R-:W-:Y:S01]  /*ae400*/  VIADD R16, R16, UR5 ;  /* 0x0000000510107c36 */ /* 0x000fe20008000000 */
[----:B------:R-:W-:Y:S01]  /*ae410*/  UMOV UR5, UR28 ;  /* 0x0000001c00057c82 */ /* 0x000fe20008000000 */
[----:B------:R-:W-:-:S02]  /*ae420*/  ULDC.64 UR28, c[0x0][0x228] ;  /* 0x00008a00001c7ab9 */ /* 0x000fc40000000a00 */
[----:B------:R-:W-:Y:S01]  /*ae430*/  UMOV UR4, UR28 ;  /* 0x0000001c00047c82 */ /* 0x000fe20008000000 */
[----:B------:R-:W-:Y:S04]  /*ae440*/  STL [R1+0x1c80], R16 ;  /* 0x001c801001007387 */ /* 0x000fe80000100800 */
[----:B------:R1:W-:Y:S01]  /*ae450*/  STL [R1+0xb54], R17 ;  /* 0x000b541101007387 */ /* 0x0003e20000100800 */
[----:B------:R-:W-:-:S04]  /*ae460*/  @P1 LOP3.LUT R20, R20, 0x100, RZ, 0xfc, !PT ;  /* 0x0000010014141812 */ /* 0x000fc800078efcff */
[----:B------:R-:W-:-:S04]  /*ae470*/  LOP3.LUT R20, R20, 0xffffffbf, RZ, 0xc0, !PT ;  /* 0xffffffbf14147812 */ /* 0x000fc800078ec0ff */
[----:B------:R-:W-:Y:S01]  /*ae480*/  @P0 LOP3.LUT R20, R20, 0x40, RZ, 0xfc, !PT ;  /* 0x0000004014140812 */ /* 0x000fe200078efcff */
[----:B-1----:R-:W-:Y:S01]  /*ae490*/  IMAD.U32 R17, RZ, RZ, UR29 ;  /* 0x0000001dff117e24 */ /* 0x002fe2000f8e00ff */
[----:B------:R-:W-:Y:S01]  /*ae4a0*/  ISETP.GE.AND P0, PT, R30, UR33, PT ;  /* 0x000000211e007c0c */ /* 0x000fe2000bf06270 */
[----:B------:R-:W-:Y:S01]  /*ae4b0*/  VIADD R30, R0, 0x6d ;  /* 0x0000006d001e7836 */ /* 0x000fe20000000000 */
[----:B------:R-:W-:Y:S01]  /*ae4c0*/  LOP3.LUT R20, R20, 0xffffffdf, RZ, 0xc0, !PT ;  /* 0xffffffdf14147812 */ /* 0x000fe200078ec0ff */
[----:B------:R-:W-:Y:S01]  /*ae4d0*/  ULDC.64 UR28, c[0x0][0x228] ;  /* 0x00008a00001c7ab9 */ /* 0x000fe20000000a00 */
[----:B------:R-:W-:Y:S01]  /*ae4e0*/  ISETP.LT.AND P1, PT, R181, UR5, !P0 ;  /* 0x00000005b5007c0c */ /* 0x000fe2000c721270 */
[----:B------:R-:W-:Y:S01]  /*ae4f0*/  ULDC UR5, c[0x0][0x248] ;  /* 0x0000920000057ab9 */ /* 0x000fe20000000800 */
[----:B------:R-:W-:Y:S01]  /*ae500*/  ISETP.LT.AND P0, PT, R85, UR4, !P0 ;  /* 0x0000000455007c0c */ /* 0x000fe2000c701270 */
[----:B------:R1:W-:Y:S01]  /*ae510*/  STL [R1+0xb50], R17 ;  /* 0x000b501101007387 */ /* 0x0003e20000100800 */
[----:B------:R-:W-:Y:S01]  /*ae520*/  IADD3 R16, R16, UR5, RZ ;  /* 0x0000000510107c10 */ /* 0x000fe2000fffe0ff */
[----:B------:R-:W-:-:S04]  /*ae530*/  UMOV UR5, UR28 ;  /* 0x0000001c00057c82 */ /* 0x000fc80008000000 */
[----:B------:R-:W-:Y:S04]  /*ae540*/  STL [R1+0x1c88], R16 ;  /* 0x001c881001007387 */ /* 0x000fe80000100800 */
[----:B------:R-:W-:Y:S01]  /*ae550*/  @P1 LOP3.LUT R20, R20, 0x20, RZ, 0xfc, !PT ;  /* 0x0000002014141812 */ /* 0x000fe200078efcff */
[----:B-1----:R-:W-:Y:S01]  /*ae560*/  IMAD.U32 R17, RZ, RZ, UR29 ;  /* 0x0000001dff117e24 */ /* 0x002fe2000f8e00ff */
[----:B------:R-:W-:Y:S02]  /*ae570*/  ULDC.64 UR28, c[0x0][0x228] ;  /* 0x00008a00001c7ab9 */ /* 0x000fe40000000a00 */
[----:B------:R-:W-:Y:S01]  /*ae580*/  LOP3.LUT R20, R20, 0xfffffffb, RZ, 0xc0, !PT ;  /* 0xfffffffb14147812 */ /* 0x000fe200078ec0ff */
[----:B------:R-:W-:Y:S01]  /*ae590*/  UMOV UR4, UR28 ;  /* 0x0000001c00047c82 */ /* 0x000fe20008000000 */
[----:B------:R1:W-:Y:S02]  /*ae5a0*/  STL [R1+0xb4c], R17 ;  /* 0x000b4c1101007387 */ /* 0x0003e40000100800 */
[----:B------:R-:W-:-:S02]  /*ae5b0*/  @P0 LOP3.LUT R20, R20, 0x4, RZ, 0xfc, !PT ;  /* 0x0000000414140812 */ /* 0x000fc400078efcff */
[----:B------:R-:W-:Y:S02]  /*ae5c0*/  ISETP.GE.AND P0, PT, R30, UR35, PT ;  /* 0x000000231e007c0c */ /* 0x000fe4000bf06270 */
[----:B------:R-:W-:Y:S02]  /*ae5d0*/  IADD3 R30, R0, 0x6c, RZ ;  /* 0x0000006c001e7810 */ /* 0x000fe40007ffe0ff */
[----:B------:R-:W-:Y:S01]  /*ae5e0*/  ISETP.LT.AND P1, PT, R181, UR5, !P0 ;  /* 0x00000005b5007c0c */ /* 0x000fe2000c721270 */
[----:B------:R-:W-:Y:S01]  /*ae5f0*/  ULDC UR5, c[0x0][0x248] ;  /* 0x0000920000057ab9 */ /* 0x000fe20000000800 */
[----:B------:R-:W-:Y:S01]  /*ae600*/  ISETP.LT.AND P0, PT, R85, UR4, !P0 ;  /* 0x0000000455007c0c */ /* 0x000fe2000c701270 */
[----:B-1----:R-:W-:Y:S01]  /*ae610*/  IMAD.U32 R17, RZ, RZ, UR29 ;  /* 0x0000001dff117e24 */ /* 0x002fe2000f8e00ff */
[----:B------:R-:W-:Y:S01]  /*ae620*/  LOP3.LUT R20, R20, 0xfffffffd, RZ, 0xc0, !PT ;  /* 0xfffffffd14147812 */ /* 0x000fe200078ec0ff */
[----:B------:R-:W-:Y:S01]  /*ae630*/  ULDC.64 UR28, c[0x0][0x228] ;  /* 0x00008a00001c7ab9 */ /* 0x000fe20000000a00 */
[----:B------:R-:W-:Y:S01]  /*ae640*/  VIADD R16, R16, UR5 ;  /* 0x0000000510107c36 */ /* 0x000fe20008000000 */
[----:B------:R-:W-:Y:S01]  /*ae650*/  UMOV UR5, UR28 ;  /* 0x0000001c00057c82 */ /* 0x000fe20008000000 */
[----:B------:R1:W-:Y:S05]  /*ae660*/  STL [R1+0xb48], R17 ;  /* 0x000b481101007387 */ /* 0x0003ea0000100800 */
[----:B------:R-:W-:-:S02]  /*ae670*/  @P1 LOP3.LUT R20, R20, 0x2, RZ, 0xfc, !PT ;  /* 0x0000000214141812 */ /* 0x000fc400078efcff */
[----:B------:R-:W-:Y:S02]  /*ae680*/  @P0 LOP3.LUT R19, R19, 0x80000000, RZ, 0xfc, !PT ;  /* 0x8000000013130812 */ /* 0x000fe400078efcff */
[----:B------:R-:W-:Y:S01]  /*ae690*/  ISETP.GE.AND P0, PT, R30, UR37, PT ;  /* 0x000000251e007c0c */ /* 0x000fe2000bf06270 */
[----:B-1----:R-:W-:Y:S01]  /*ae6a0*/  IMAD.U32 R17, RZ, RZ, UR29 ;  /* 0x0000001dff117e24 */ /* 0x002fe2000f8e00ff */
[----:B------:R-:W-:Y:S01]  /*ae6b0*/  ULDC.64 UR28, c[0x0][0x228] ;  /* 0x00008a00001c7ab9 */ /* 0x000fe20000000a00 */
[----:B------:R-:W-:Y:S01]  /*ae6c0*/  LOP3.LUT R19, R19, 0xdfffffff, RZ, 0xc0, !PT ;  /* 0xdfffffff13137812 */ /* 0x000fe200078ec0ff */
[----:B------:R-:W-:Y:S01]  /*ae6d0*/  UMOV UR4, UR28 ;  /* 0x0000001c00047c82 */ /* 0x000fe20008000000 */
[----:B------:R-:W-:Y:S01]  /*ae6e0*/  ISETP.LT.AND P1, PT, R181, UR5, !P0 ;  /* 0x00000005b5007c0c */ /* 0x000fe2000c721270 */
[----:B------:R-:W-:Y:S01]  /*ae6f0*/  VIADD R30, R0, 0x6b ;  /* 0x0000006b001e7836 */ /* 0x000fe20000000000 */
[----:B------:R-:W-:Y:S01]  /*ae700*/  ISETP.LT.AND P0, PT, R85, UR4, !P0 ;  /* 0x0000000455007c0c */ /* 0x000fe2000c701270 */
[----:B------:R1:W-:Y:S01]  /*ae710*/  STL [R1+0x30f0], R20 ;  /* 0x0030f01401007387 */ /* 0x0003e20000100800 */
[----:B------:R-:W-:-:S03]  /*ae720*/  ULDC UR5, c[0x0][0x248] ;  /* 0x0000920000057ab9 */ /* 0x000fc60000000800 */
[----:B------:R2:W-:Y:S04]  /*ae730*/  STL [R1+0x1c8c], R16 ;  /* 0x001c8c1001007387 */ /* 0x0005e80000100800 */
[----:B------:R3:W-:Y:S02]  /*ae740*/  STL [R1+0xb44], R17 ;  /* 0x000b441101007387 */ /* 0x0007e40000100800 */
[----:B------:R-:W-:Y:S01]  /*ae750*/  @P1 LOP3.LUT R19, R19, 0x20000000, RZ, 0xfc, !PT ;  /* 0x2000000013131812 */ /* 0x000fe200078efcff */
[----:B-1----:R-:W-:-:S03]  /*ae760*/  VIADD R20, R0, 0x169 ;  /* 0x0000016900147836 */ /* 0x002fc60000000000 */
[----:B------:R-:W-:Y:S01]  /*ae770*/  LOP3.LUT R19, R19, 0xf7ffffff, RZ, 0xc0, !PT ;  /* 0xf7ffffff13137812 */ /* 0x000fe200078ec0ff */
[----:B--2---:R-:W-:Y:S02]  /*ae780*/  VIADD R16, R16, UR5 ;  /* 0x0000000510107c36 */ /* 0x004fe40008000000 */
[----:B---3--:R-:W-:Y:S01]  /*ae790*/  IMAD.U32 R17, RZ, RZ, UR29 ;  /* 0x0000001dff117e24 */ /* 0x008fe2000f8e00ff */
[----:B------:R-:W-:Y:S01]  /*ae7a0*/  @P0 LOP3.LUT R19, R19, 0x8000000, RZ, 0xfc, !PT ;  /* 0x0800000013130812 */ /* 0x000fe200078efcff */
[----:B------:R-:W-:Y:S01]  /*ae7b0*/  ULDC.64 UR28, c[0x0][0x228] ;  /* 0x00008a00001c7ab9 */ /* 0x000fe20000000a00 */
[----:B------:R-:W-:Y:S01]  /*ae7c0*/  ISETP.GE.AND P0, PT, R30, UR39, PT ;  /* 0x000000271e007c0c */ /* 0x000fe2000bf06270 */
[----:B------:R-:W-:Y:S01]  /*ae7d0*/  UMOV UR5, UR28 ;  /* 0x0000001c00057c82 */ /* 0x000fe20008000000 */
[----:B------:R1:W-:Y:S01]  /*ae7e0*/  STL [R1+0xb40], R17 ;  /* 0x000b401101007387 */ /* 0x0003e20000100800 */
[----:B------:R-:W-:Y:S01]  /*ae7f0*/  LOP3.LUT R19, R19, 0xfbffffff, RZ, 0xc0, !PT ;  /* 0xfbffffff13137812 */ /* 0x000fe200078ec0ff */
[----:B------:R-:W-:Y:S01]  /*ae800*/  VIADD R30, R0, 0x6a ;  /* 0x0000006a001e7836 */ /* 0x000fe20000000000 */
[----:B------:R-:W-:Y:S01]  /*ae810*/  ISETP.LT.AND P1, PT, R181, UR5, !P0 ;  /* 0x00000005b5007c0c */ /* 0x000fe2000c721270 */
[----:B------:R2:W-:Y:S01]  /*ae820*/  STL [R1+0x1c90], R16 ;  /* 0x001c901001007387 */ /* 0x0005e20000100800 */
[----:B------:R-:W-:Y:S01]  /*ae830*/  ULDC UR5, c[0x0][0x248] ;  /* 0x0000920000057ab9 */ /* 0x000fe20000000800 */
[----:B-1----:R-:W-:Y:S01]  /*ae840*/  MOV R17, UR29 ;  /* 0x0000001d00117c02 */ /* 0x002fe20008000f00 */
[----:B------:R-:W-:-:S02]  /*ae850*/  ULDC.64 UR28, c[0x0][0x228] ;  /* 0x00008a00001c7ab9 */ /* 0x000fc40000000a00 */
[----:B------:R-:W-:Y:S01]  /*ae860*/  UMOV UR4, UR28 ;  /* 0x0000001c00047c82 */ /* 0x000fe20008000000 */
[----:B--2---:R-:W-:Y:S01]  /*ae870*/  VIADD R16, R16, UR5 ;  /* 0x0000000510107c36 */ /* 0x004fe20008000000 */
[----:B------:R-:W-:Y:S01]  /*ae880*/  ISETP.LT.AND P0, PT, R85, UR4, !P0 ;  /* 0x0000000455007c0c */ /* 0x000fe2000c701270 */
[----:B------:R1:W-:Y:S04]  /*ae890*/  STL [R1+0xb3c], R17 ;  /* 0x000b3c1101007387 */ /* 0x0003e80000100800 */
[----:B------:R-:W-:-:S04]  /*ae8a0*/  @P1 LOP3.LUT R19, R19, 0x4000000, RZ, 0xfc, !PT ;  /* 0x0400000013131812 */ /* 0x000fc800078efcff */
[----:B------:R-:W-:Y:S01]  /*ae8b0*/  LOP3.LUT R19, R19, 0xff7fffff, RZ, 0xc0, !PT ;  /* 0xff7fffff13137812 */ /* 0x000fe200078ec0ff */
[----:B-1----:R-:W-:Y:S01]  /*ae8c0*/  IMAD.U32 R17, RZ, RZ, UR29 ;  /* 0x0000001dff117e24 */ /* 0x002fe2000f8e00ff */
[----:B------:R-:W-:Y:S02]  /*ae8d0*/  ULDC.64 UR28, c[0x0][0x228] ;  /* 0x00008a00001c7ab9 */ /* 0x000fe40000000a00 */
[----:B------:R-:W-:Y:S01]  /*ae8e0*/  @P0 LOP3.LUT R19, R19, 0x800000, RZ, 0xfc, !PT ;  /* 0x0080000013130812 */ /* 0x000fe200078efcff */
[----:B------:R-:W-:Y:S01]  /*ae8f0*/  UMOV UR5, UR28 ;  /* 0x0000001c00057c82 */ /* 0x000fe20008000000 */
[----:B------:R-:W-:Y:S01]  /*ae900*/  ISETP.GE.AND P0, PT, R30, UR41, PT ;  /* 0x000000291e007c0c */ /* 0x000fe2000bf06270 */
[----:B------:R1:W-:Y:S01]  /*ae910*/  STL [R1+0xb38], R17 ;  /* 0x000b381101007387 */ /* 0x0003e20000100800 */
[----:B------:R-:W-:Y:S01]  /*ae920*/  LOP3.LUT R19, R19, 0xffbfffff, RZ, 0xc0, !PT ;  /* 0xffbfffff13137812 */ /* 0x000fe200078ec0ff */
[----:B------:R-:W-:Y:S01]  /*ae930*/  VIADD R30, R0, 0x69 ;  /* 0x00000069001e7836 */ /* 0x000fe20000000000 */
[----:B------:R-:W-:Y:S01]  /*ae940*/  ISETP.LT.AND P1, PT, R181, UR5, !P0 ;  /* 0x00000005b5007c0c */ /* 0x000fe2000c721270 */
[----:B------:R2:W-:Y:S01]  /*ae950*/  STL [R1+0x1c98], R16 ;  /* 0x001c981001007387 */ /* 0x0005e20000100800 */
[----:B------:R-:W-:Y:S01]  /*ae960*/  ULDC UR5, c[0x0][0x248] ;  /* 0x0000920000057ab9 */ /* 0x000fe20000000800 */
[----:B-1----:R-:W-:Y:S01]  /*ae970*/  IMAD.U32 R17, RZ, RZ, UR29 ;  /* 0x0000001dff117e24 */ /* 0x002fe2000f8e00ff */
[----:B------:R-:W-:-:S02]  /*ae980*/  ULDC.64 UR28, c[0x0][0x228] ;  /* 0x00008a00001c7ab9 */ /* 0x000fc40000000a00 */
[----:B------:R-:W-:Y:S01]  /*ae990*/  UMOV UR4, UR28 ;  /* 0x0000001c00047c82 */ /* 0x000fe20008000000 */
[----:B--2---:R-:W-:Y:S01]  /*ae9a0*/  VIADD R16, R16, UR5 ;  /* 0x0000000510107c36 */ /* 0x004fe20008000000 */
[----:B------:R-:W-:Y:S01]  /*ae9b0*/  ISETP.LT.AND P0, PT, R85, UR4, !P0 ;  /* 0x0000000455007c0c */ /* 0x000fe2000c701270 */
[----:B------:R1:W-:Y:S04]  /*ae9c0*/  STL [R1+0xb34], R17 ;  /* 0x000b341101007387 */ /* 0x0003e80000100800 */
[----:B------:R-:W-:-:S04]  /*ae9d0*/  @P1 LOP3.LUT R19, R19, 0x400000, RZ, 0xfc, !PT ;  /* 0x0040000013131812 */ /* 0x000fc800078efcff */
[----:B------:R-:W-:Y:S02]  /*ae9e0*/  LOP3.LUT R19, R19, 0xffefffff, RZ, 0xc0, !PT ;  /* 0xffefffff13137812 */ /* 0x000fe400078ec0ff */
[----:B-1----:R-:W-:Y:S01]  /*ae9f0*/  MOV R17, UR29 ;  /* 0x0000001d00117c02 */ /* 0x002fe20008000f00 */
[----:B------:R-:W-:Y:S01]  /*aea00*/  ULDC.64 UR28, c[0x0][0x228] ;  /* 0x00008a00001c7ab9 */ /* 0x000fe20000000a00 */
        /* <DEDUP_REMOVED lines=12> */
[----:B--2---:R-:W-:Y:S01]  /*aead0*/  IADD3 R16, R16, UR5, RZ ;  /* 0x0000000510107c10 */ /* 0x004fe2000fffe0ff */
[----:B------:R1:W-:Y:S01]  /*aeae0*/  STL [R1+0xb2c], R17 ;  /* 0x000b2c1101007387 */ /* 0x0003e20000100800 */
[----:B------:R-:W-:-:S04]  /*aeaf0*/  ISETP.LT.AND P0, PT, R85, UR4, !P0 ;  /* 0x0000000455007c0c */ /* 0x000fc8000c701270 */
[----:B------:R-:W-:-:S04]  /*aeb00*/  @P1 LOP3.LUT R19, R19, 0x40000, RZ, 0xfc, !PT ;  /* 0x0004000013131812 */ /* 0x000fc800078efcff */
[----:B------:R-:W-:Y:S01]  /*aeb10*/  LOP3.LUT R19, R19, 0xfffeffff, RZ, 0xc0, !PT ;  /* 0xfffeffff13137812 */ /* 0x000fe200078ec0ff */
[----:B-1----:R-:W-:Y:S01]  /*aeb20*/  IMAD.U32 R17, RZ, RZ, UR29 ;  /* 0x0000001dff117e24 */ /* 0x002fe2000f8e00ff */
[----:B------:R-:W-:Y:S02]  /*aeb30*/  ULDC.64 UR28, c[0x0][0x228] ;  /* 0x00008a00001c7ab9 */ /* 0x000fe40000000a00 */
[----:B------:R-:W-:Y:S01]  /*aeb40*/  UMOV UR5, UR28 ;  /* 0x0000001c00057c82 */ /* 0x000fe20008000000 */
[----:B------:R-:W-:Y:S01]  /*aeb50*/  @P0 LOP3.LUT R19, R19, 0x10000, RZ, 0xfc, !PT ;  /* 0x0001000013130812 */ /* 0x000fe200078efcff */
[----:B------:R1:W-:Y:S01]  /*aeb60*/  STL [R1+0xb28], R17 ;  /* 0x000b281101007387 */ /* 0x0003e20000100800 */
[----:B------:R-:W-:Y:S02]  /*aeb70*/  ISETP.GE.AND P0, PT, R30, UR45, PT ;  /* 0x0000002d1e007c0c */ /* 0x000fe4000bf06270 */
[----:B------:R-:W-:Y:S01]  /*aeb80*/  LOP3.LUT R19, R19, 0xffff7fff, RZ, 0xc0, !PT ;  /* 0xffff7fff13137812 */ /* 0x000fe200078ec0ff */
[----:B------:R2:W-:Y:S01]  /*aeb90*/  STL [R1+0x1ca4], R16 ;  /* 0x001ca41001007387 */ /* 0x0005e20000100800 */
[----:B------:R-:W-:Y:S01]  /*aeba0*/  ISETP.LT.AND P1, PT, R181, UR5, !P0 ;  /* 0x00000005b5007c0c */ /* 0x000fe2000c721270 */
[----:B------:R-:W-:Y:S01]  /*aebb0*/  ULDC UR5, c[0x0][0x248] ;  /* 0x0000920000057ab9 */ /* 0x000fe20000000800 */
[----:B------:R-:W-:Y:S01]  /*aebc0*/  IADD3 R30, R0, 0x67, RZ ;  /* 0x00000067001e7810 */ /* 0x000fe20007ffe0ff */
[----:B-1----:R-:W-:Y:S01]  /*aebd0*/  IMAD.U32 R17, RZ, RZ, UR29 ;  /* 0x0000001dff117e24 */ /* 0x002fe2000f8e00ff */
        /* <DEDUP_REMOVED lines=70> */
[----:B------:R-:W-:Y:S01]  /*af040*/  VIADD R30, R0, 0x63 ;  /* 0x00000063001e7836 */ /* 0x000fe20000000000 */
[----:B------:R-:W-:Y:S02]  /*af050*/  LOP3.LUT R19, R19, 0xfffffffe, RZ, 0xc0, !PT ;  /* 0xfffffffe13137812 */ /* 0x000fe400078ec0ff */
[----:B------:R-:W-:Y:S01]  /*af060*/  ISETP.LT.AND P1, PT, R181, UR5, !P0 ;  /* 0x00000005b5007c0c */ /* 0x000fe2000c721270 */
[----:B------:R2:W-:Y:S01]  /*af070*/  STL [R1+0x1cc0], R16 ;  /* 0x001cc01001007387 */ /* 0x0005e20000100800 */
[----:B------:R-:W-:Y:S01]  /*af080*/  ULDC UR5, c[0x0][0x248] ;  /* 0x0000920000057ab9 */ /* 0x000fe20000000800 */
[----:B-1----:R-:W-:Y:S01]  /*af090*/  IMAD.U32 R17, RZ, RZ, UR29 ;  /* 0x0000001dff117e24 */ /* 0x002fe2000f8e00ff */
[----:B------:R-:W-:-:S02]  /*af0a0*/  ULDC.64 UR28, c[0x0][0x228] ;  /* 0x00008a00001c7ab9 */ /* 0x000fc40000000a00 */
[----:B------:R-:W-:Y:S02]  /*af0b0*/  UMOV UR4, UR28 ;  /* 0x0000001c00047c82 */ /* 0x000fe40008000000 */
[----:B------:R-:W-:Y:S01]  /*af0c0*/  ISETP.LT.AND P0, PT, R85, UR4, !P0 ;  /* 0x0000000455007c0c */ /* 0x000fe2000c701270 */
[----:B------:R1:W-:Y:S01]  /*af0d0*/  STL [R1+0xb04], R17 ;  /* 0x000b041101007387 */ /* 0x0003e20000100800 */
[----:B--2---:R-:W-:-:S03]  /*af0e0*/  IADD3 R16, R16, UR5, RZ ;  /* 0x0000000510107c10 */ /* 0x004fc6000fffe0ff */
[----:B------:R-:W-:Y:S01]  /*af0f0*/  @P1 LOP3.LUT R19, R19, 0x1, RZ, 0xfc, !PT ;  /* 0x0000000113131812 */ /* 0x000fe200078efcff */
[----:B-1----:R-:W-:Y:S01]  /*af100*/  IMAD.U32 R17, RZ, RZ, UR29 ;  /* 0x0000001dff117e24 */ /* 0x002fe2000f8e00ff */
[----:B------:R-:W-:-:S06]  /*af110*/  ULDC.64 UR28, c[0x0][0x228] ;  /* 0x00008a00001c7ab9 */ /* 0x000fcc0000000a00 */
[----:B------:R-:W-:Y:S01]  /*af120*/  @P0 LOP3.LUT R18, R18, 0x40000000, RZ, 0xfc, !PT ;  /* 0x4000000012120812 */ /* 0x000fe200078efcff */
[----:B------:R-:W-:Y:S01]  /*af130*/  UMOV UR5, UR28 ;  /* 0x0000001c00057c82 */ /* 0x000fe20008000000 */
[----:B------:R-:W-:Y:S01]  /*af140*/  ISETP.GE.AND P0, PT, R30, UR57, PT ;  /* 0x000000391e007c0c */ /* 0x000fe2000bf06270 */
[----:B------:R1:W-:Y:S01]  /*af150*/  STL [R1+0xb00], R17 ;  /* 0x000b001101007387 */ /* 0x0003e20000100800 */
[----:B------:R-:W-:Y:S02]  /*af160*/  LOP3.LUT R18, R18, 0xefffffff, RZ, 0xc0, !PT ;  /* 0xefffffff12127812 */ /* 0x000fe400078ec0ff */
[----:B------:R-:W-:Y:S01]  /*af170*/  ISETP.LT.AND P1, PT, R181, UR5, !P0 ;  /* 0x00000005b5007c0c */ /* 0x000fe2000c721270 */
[----:B------:R2:W-:Y:S01]  /*af180*/  STL [R1+0x30f4], R19 ;  /* 0x0030f41301007387 */ /* 0x0005e20000100800 */
[C---:B------:R-:W-:Y:S01]  /*af190*/  IADD3 R30, R0.reuse, 0x62, RZ ;  /* 0x00000062001e7810 */ /* 0x040fe20007ffe0ff */
[----:B------:R-:W-:Y:S01]  /*af1a0*/  ULDC UR5, c[0x0][0x248] ;  /* 0x0000920000057ab9 */ /* 0x000fe20000000800 */
[----:B------:R-:W-:Y:S01]  /*af1b0*/  R2UR UR57, R125 ;  /* 0x000000007d3972ca */ /* 0x000fe200000e0000 */
[----:B------:R3:W-:Y:S01]  /*af1c0*/  STL [R1+0x1cc4], R16 ;  /* 0x001cc41001007387 */ /* 0x0007e20000100800 */
[----:B------:R-:W-:-:S02]  /*af1d0*/  VIADD R125, R0, 0x1b1 ;  /* 0x000001b1007d7836 */ /* 0x000fc40000000000 */
[----:B-1----:R-:W-:Y:S01]  /*af1e0*/  IMAD.U32 R17, RZ, RZ, UR29 ;  /* 0x0000001dff117e24 */ /* 0x002fe2000f8e00ff */
[----:B------:R-:W-:Y:S02]  /*af1f0*/  ULDC.64 UR28, c[0x0][0x228] ;  /* 0x00008a00001c7ab9 */ /* 0x000fe40000000a00 */
[----:B------:R-:W-:Y:S01]  /*af200*/  UMOV UR4, UR28 ;  /* 0x0000001c00047c82 */ /* 0x000fe20008000000 */
[----:B--2---:R-:W-:Y:S01]  /*af210*/  VIADD R19, R0, 0x168 ;  /* 0x0000016800137836 */ /* 0x004fe20000000000 */
[----:B------:R-:W-:Y:S01]  /*af220*/  ISETP.LT.AND P0, PT, R85, UR4, !P0 ;  /* 0x0000000455007c0c */ /* 0x000fe2000c701270 */
[----:B------:R1:W-:Y:S01]  /*af230*/  STL [R1+0xafc], R17 ;  /* 0x000afc1101007387 */ /* 0x0003e20000100800 */
[----:B------:R-:W-:Y:S01]  /*af240*/  @P1 LOP3.LUT R18, R18, 0x10000000, RZ, 0xfc, !PT ;  /* 0x1000000012121812 */ /* 0x000fe200078efcff */
[----:B---3--:R-:W-:-:S03]  /*af250*/  VIADD R16, R16, UR5 ;  /* 0x0000000510107c36 */ /* 0x008fc60008000000 */
[----:B------:R-:W-:Y:S01]  /*af260*/  LOP3.LUT R18, R18, 0xfbffffff, RZ, 0xc0, !PT ;  /* 0xfbffffff12127812 */ /* 0x000fe200078ec0ff */
[----:B-1----:R-:W-:Y:S01]  /*af270*/  IMAD.U32 R17, RZ, RZ, UR29 ;  /* 0x0000001dff117e24 */ /* 0x002fe2000f8e00ff */
[----:B------:R-:W-:-:S05]  /*af280*/  ULDC.64 UR28, c[0x0][0x228] ;  /* 0x00008a00001c7ab9 */ /* 0x000fca0000000a00 */
        /* <DEDUP_REMOVED lines=9> */
[----:B------:R-:W-:Y:S02]  /*af320*/  R2UR UR59, R58 ;  /* 0x000000003a3b72ca */ /* 0x000fe400000e0000 */
[----:B------:R-:W-:Y:S01]  /*af330*/  IADD3 R58, R0, 0x1d8, RZ ;  /* 0x000001d8003a7810 */ /* 0x000fe20007ffe0ff */
[----:B-1----:R-:W-:Y:S01]  /*af340*/  IMAD.U32 R17, RZ, RZ, UR29 ;  /* 0x0000001dff117e24 */ /* 0x002fe2000f8e00ff */
[----:B------:R-:W-:-:S02]  /*af350*/  ULDC.64 UR28, c[0x0][0x228] ;  /* 0x00008a00001c7ab9 */ /* 0x000fc40000000a00 */
[----:B------:R-:W-:Y:S01]  /*af360*/  UMOV UR4, UR28 ;  /* 0x0000001c00047c82 */ /* 0x000fe20008000000 */
[----:B--2---:R-:W-:Y:S01]  /*af370*/  VIADD R16, R16, UR5 ;  /* 0x0000000510107c36 */ /* 0x004fe20008000000 */
[----:B------:R-:W-:Y:S01]  /*af380*/  ISETP.LT.AND P0, PT, R85, UR4, !P0 ;  /* 0x0000000455007c0c */ /* 0x000fe2000c701270 */
[----:B------:R1:W-:Y:S01]  /*af390*/  STL [R1+0xaf4], R17 ;  /* 0x000af41101007387 */ /* 0x0003e20000100800 */
[----:B------:R-:W-:-:S04]  /*af3a0*/  @P1 LOP3.LUT R18, R18, 0x2000000, RZ, 0xfc, !PT ;  /* 0x0200000012121812 */ /* 0x000fc800078efcff */
        /* <DEDUP_REMOVED lines=12> */
[----:B------:R-:W-:Y:S01]  /*af470*/  ULDC.64 UR6, c[0x0][0x228] ;  /* 0x00008a0000067ab9 */ /* 0x000fe20000000a00 */
[----:B-1----:R-:W-:Y:S01]  /*af480*/  MOV R17, UR29 ;  /* 0x0000001d00117c02 */ /* 0x002fe20008000f00 */
[----:B------:R-:W-:-:S02]  /*af490*/  ULDC.64 UR28, c[0x0][0x228] ;  /* 0x00008a00001c7ab9 */ /* 0x000fc40000000a00 */
[----:B------:R-:W-:Y:S01]  /*af4a0*/  UMOV UR4, UR28 ;  /* 0x0000001c00047c82 */ /* 0x000fe20008000000 */
[----:B--2---:R-:W-:Y:S01]  /*af4b0*/  VIADD R16, R16, UR5 ;  /* 0x0000000510107c36 */ /* 0x004fe20008000000 */
[----:B------:R-:W-:Y:S01]  /*af4c0*/  ISETP.LT.AND P0, PT, R85, UR4, !P0 ;  /* 0x0000000455007c0c */ /* 0x000fe2000c701270 */
[----:B------:R1:W-:Y:S03]  /*af4d0*/  STL [R1+0xaec], R17 ;  /* 0x000aec1101007387 */ /* 0x0003e60000100800 */
[----:B------:R-:W-:Y:S01]  /*af4e0*/  @P1 LOP3.LUT R18, R18, 0x200000, RZ, 0xfc, !PT ;  /* 0x0020000012121812 */ /* 0x000fe200078efcff */
[----:B------:R-:W-:Y:S01]  /*af4f0*/  UMOV UR5, UR6 ;  /* 0x0000000600057c82 */ /* 0x000fe20008000000 */
[----:B------:R-:W-:Y:S01]  /*af500*/  R2UR UR28, R98 ;  /* 0x00000000621c72ca */ /* 0x000fe200000e0000 */
[----:B------:R-:W-:Y:S01]  /*af510*/  VIADD R98, R0, 0x1b8 ;  /* 0x000001b800627836 */ /* 0x000fe20000000000 */
[----:B------:R-:W-:Y:S01]  /*af520*/  LOP3.LUT R18, R18, 0xfff7ffff, RZ, 0xc0, !PT ;  /* 0xfff7ffff12127812 */ /* 0x000fe200078ec0ff */
[----:B-1----:R-:W-:-:S04]  /*af530*/  IMAD.U32 R17, RZ, RZ, UR29 ;  /* 0x0000001dff117e24 */ /* 0x002fc8000f8e00ff */
[----:B------:R-:W-:Y:S02]  /*af540*/  @P0 LOP3.LUT R18, R18, 0x80000, RZ, 0xfc, !PT ;  /* 0x0008000012120812 */ /* 0x000fe400078efcff */
        /* <DEDUP_REMOVED lines=8> */
[----:B-1----:R-:W-:Y:S01]  /*af5d0*/  IMAD.U32 R17, RZ, RZ, UR7 ;  /* 0x00000007ff117e24 */ /* 0x002fe2000f8e00ff */
        /* <DEDUP_REMOVED lines=9> */
[----:B------:R-:W-:-:S02]  /*af670*/  LOP3.LUT R18, R18, 0xffff7fff, RZ, 0xc0, !PT ;  /* 0xffff7fff12127812 */ /* 0x000fc400078ec0ff */
[----:B-1----:R-:W-:-:S03]  /*af680*/  MOV R17, UR7 ;  /* 0x0000000700117c02 */ /* 0x002fc60008000f00 */
        /* <DEDUP_REMOVED lines=12> */
[----:B--2---:R-:W-:Y:S01]  /*af750*/  IADD3 R16, R16, UR5, RZ ;  /* 0x0000000510107c10 */ /* 0x004fe2000fffe0ff */
[----:B------:R1:W-:Y:S01]  /*af760*/  STL [R1+0xadc], R17 ;  /* 0x000adc1101007387 */ /* 0x0003e20000100800 */
[----:B------:R-:W-:Y:S01]  /*af770*/  ISETP.LT.AND P0, PT, R85, UR4, !P0 ;  /* 0x0000000455007c0c */ /* 0x000fe2000c701270 */
[----:B------:R-:W-:Y:S02]  /*af780*/  UMOV UR5, UR52 ;  /* 0x0000003400057c82 */ /* 0x000fe40008000000 */
[----:B------:R-:W-:Y:S02]  /*af790*/  @P1 LOP3.LUT R18, R18, 0x4000, RZ, 0xfc, !PT ;  /* 0x0000400012121812 */ /* 0x000fe400078efcff */
[----:B------:R-:W-:Y:S01]  /*af7a0*/  R2UR UR40, R45 ;  /* 0x000000002d2872ca */ /* 0x000fe200000e0000 */
[----:B------:R-:W-:Y:S01]  /*af7b0*/  VIADD R45, R0, 0x1e5 ;  /* 0x000001e5002d7836 */ /* 0x000fe20000000000 */
[----:B------:R-:W-:Y:S01]  /*af7c0*/  LOP3.LUT R18, R18, 0xfffff7ff, RZ, 0xc0, !PT ;  /* 0xfffff7ff12127812 */ /* 0x000fe200078ec0ff */
[----:B-1----:R-:W-:-:S05]  /*af7d0*/  IMAD.U32 R17, RZ, RZ, UR41 ;  /* 0x00000029ff117e24 */ /* 0x002fca000f8e00ff */
[----:B------:R-:W-:Y:S01]  /*af7e0*/  @P0 LOP3.LUT R18, R18, 0x800, RZ, 0xfc, !PT ;  /* 0x0000080012120812 */ /* 0x000fe200078efcff */
[----:B------:R1:W-:Y:S01]  /*af7f0*/  STL [R1+0xad8], R17 ;  /* 0x000ad81101007387 */ /* 0x0003e20000100800 */
[----:B------:R-:W-:Y:S02]  /*af800*/  ISETP.GE.AND P0, PT, R30, UR48, PT ;  /* 0x000000301e007c0c */ /* 0x000fe4000bf06270 */
[----:B------:R-:W-:Y:S01]  /*af810*/  LOP3.LUT R18, R18, 0xfffffbff, RZ, 0xc0, !PT ;  /* 0xfffffbff12127812 */ /* 0x000fe200078ec0ff */
[----:B------:R2:W-:Y:S01]  /*af820*/  STL [R1+0x1ce0], R16 ;  /* 0x001ce01001007387 */ /* 0x0005e20000100800 */
[----:B------:R-:W-:Y:S01]  /*af830*/  ISETP.LT.AND P1, PT, R181, UR5, !P0 ;  /* 0x00000005b5007c0c */ /* 0x000fe2000c721270 */
[----:B------:R-:W-:Y:S01]  /*af840*/  ULDC UR5, c[0x0][0x248] ;  /* 0x0000920000057ab9 */ /* 0x000fe20000000800 */
[----:B------:R-:W-:Y:S02]  /*af850*/  IADD3 R30, R0, 0x5d, RZ ;  /* 0x0000005d001e7810 */ /* 0x000fe40007ffe0ff */
[----:B------:R-:W-:Y:S01]  /*af860*/  R2UR UR48, R36 ;  /* 0x00000000243072ca */ /* 0x000fe200000e0000 */
[----:B-1----:R-:W-:Y:S01]  /*af870*/  IMAD.U32 R17, RZ, RZ, UR53 ;  /* 0x00000035ff117e24 */ /* 0x002fe2000f8e00ff */
[----:B------:R-:W-:Y:S01]  /*af880*/  ULDC.64 UR52, c[0x0][0x228] ;  /* 0x00008a0000347ab9 */ /* 0x000fe20000000a00 */
[----:B------:R-:W-:Y:S01]  /*af890*/  IADD3 R36, R0, 0x1ec, RZ ;  /* 0x000001ec00247810 */ /* 0x000fe20007ffe0ff */
[----:B------:R-:W-:Y:S01]  /*af8a0*/  UMOV UR4, UR52 ;  /* 0x0000003400047c82 */ /* 0x000fe20008000000 */
[----:B--2---:R-:W-:Y:S01]  /*af8b0*/  VIADD R16, R16, UR5 ;  /* 0x0000000510107c36 */ /* 0x004fe20008000000 */
[----:B------:R-:W-:Y:S01]  /*af8c0*/  ISETP.LT.AND P0, PT, R85, UR4, !P0 ;  /* 0x0000000455007c0c */ /* 0x000fe2000c701270 */
[----:B------:R1:W-:Y:S01]  /*af8d0*/  STL [R1+0xad4], R17 ;  /* 0x000ad41101007387 */ /* 0x0003e20000100800 */
[----:B------:R-:W-:Y:S01]  /*af8e0*/  UMOV UR5, UR60 ;  /* 0x0000003c00057c82 */ /* 0x000fe20008000000 */
[----:B------:R-:W-:-:S02]  /*af8f0*/  @P1 LOP3.LUT R18, R18, 0x400, RZ, 0xfc, !PT ;  /* 0x0000040012121812 */ /* 0x000fc400078efcff */
[----:B------:R-:W-:Y:S01]  /*af900*/  R2UR UR52, R39 ;  /* 0x00000000273472ca */ /* 0x000fe200000e0000 */
[----:B------:R-:W-:Y:S01]  /*af910*/  VIADD R39, R0, 0x1e9 ;  /* 0x000001e900277836 */ /* 0x000fe20000000000 */
[----:B------:R-:W-:Y:S01]  /*af920*/  LOP3.LUT R18, R18, 0xfffffeff, RZ, 0xc0, !PT ;  /* 0xfffffeff12127812 */ /* 0x000fe200078ec0ff */
[----:B-1----:R-:W-:-:S05]  /*af930*/  IMAD.U32 R17, RZ, RZ, UR53 ;  /* 0x00000035ff117e24 */ /* 0x002fca000f8e00ff */
        /* <DEDUP_REMOVED lines=16> */
[----:B------:R-:W-:-:S03]  /*afa40*/  UMOV UR5, UR28 ;  /* 0x0000001c00057c82 */ /* 0x000fc60008000000 */
[----:B------:R-:W-:Y:S01]  /*afa50*/  LOP3.LUT R18, R18, 0xffffffef, RZ, 0xc0, !PT ;  /* 0xffffffef12127812 */ /* 0x000fe200078ec0ff */
[----:B-1----:R-:W-:Y:S01]  /*afa60*/  IMAD.U32 R17, RZ, RZ, UR61 ;  /* 0x0000003dff117e24 */ /* 0x002fe2000f8e00ff */
[----:B------:R-:W-:-:S03]  /*afa70*/  ULDC.64 UR60, c[0x0][0x228] ;  /* 0x00008a00003c7ab9 */ /* 0x000fc60000000a00 */
        /* <DEDUP_REMOVED lines=17> */
[----:B------:R-:W-:Y:S02]  /*afb90*/  R2UR UR28, R126 ;  /* 0x000000007e1c72ca */ /* 0x000fe400000e0000 */
[----:B------:R-:W-:-:S02]  /*afba0*/  LOP3.LUT R18, R18, 0xfffffffe, RZ, 0xc0, !PT ;  /* 0xfffffffe12127812 */ /* 0x000fc400078ec0ff */
[----:B------:R-:W-:Y:S01]  /*afbb0*/  IADD3 R126, R0, 0x1b0, RZ ;  /* 0x000001b0007e7810 */ /* 0x000fe20007ffe0ff */
[----:B-1----:R-:W-:Y:S02]  /*afbc0*/  IMAD.U32 R17, RZ, RZ, UR29 ;  /* 0x0000001dff117e24 */ /* 0x002fe4000f8e00ff */
[----:B------:R-:W-:Y:S02]  /*afbd0*/  @P0 LOP3.LUT R18, R18, 0x1, RZ, 0xfc, !PT ;  /* 0x0000000112120812 */ /* 0x000fe400078efcff */
[----:B------:R-:W-:Y:S01]  /*afbe0*/  ISETP.GE.AND P0, PT, R30, UR40, PT ;  /* 0x000000281e007c0c */ /* 0x000fe2000bf06270 */
[----:B------:R1:W-:Y:S01]  /*afbf0*/  STL [R1+0xac0], R17 ;  /* 0x000ac01101007387 */ /* 0x0003e20000100800 */
[----:B------:R-:W-:Y:S01]  /*afc00*/  VIADD R30, R0, 0x5a ;  /* 0x0000005a001e7836 */ /* 0x000fe20000000000 */
[----:B------:R-:W-:Y:S01]  /*afc10*/  ULDC.64 UR40, c[0x0][0x228] ;  /* 0x00008a0000287ab9 */ /* 0x000fe20000000a00 */
[----:B------:R-:W-:Y:S01]  /*afc20*/  ISETP.LT.AND P1, PT, R181, UR5, !P0 ;  /* 0x00000005b5007c0c */ /* 0x000fe2000c721270 */
[----:B------:R2:W-:Y:S01]  /*afc30*/  STL [R1+0x30f8], R18 ;  /* 0x0030f81201007387 */ /* 0x0005e20000100800 */
[----:B------:R-:W-:-:S03]  /*afc40*/  ULDC UR5, c[0x0][0x248] ;  /* 0x0000920000057ab9 */ /* 0x000fc60000000800 */
[----:B------:R3:W-:Y:S01]  /*afc50*/  STL [R1+0x1cf8], R16 ;  /* 0x001cf81001007387 */ /* 0x0007e20000100800 */
        /* <DEDUP_REMOVED lines=8> */
[----:B------:R-:W-:Y:S02]  /*afce0*/  LOP3.LUT R13, R13, 0xdfffffff, RZ, 0xc0, !PT ;  /* 0xdfffffff0d0d7812 */ /* 0x000fe400078ec0ff */
[----:B-1----:R-:W-:Y:S01]  /*afcf0*/  MOV R17, UR7 ;  /* 0x0000000700117c02 */ /* 0x002fe20008000f00 */
[----:B------:R-:W-:-:S04]  /*afd00*/  ULDC.64 UR6, c[0x0][0x228] ;  /* 0x00008a0000067ab9 */ /* 0x000fc80000000a00 */
        /* <DEDUP_REMOVED lines=29> */
[C---:B------:R-:W-:Y:S02]  /*afee0*/  IADD3 R30, R0.reuse, 0x58, RZ ;  /* 0x00000058001e7810 */ /* 0x040fe40007ffe0ff */
[----:B------:R-:W-:Y:S01]  /*afef0*/  R2UR UR34, R37 ;  /* 0x00000000252272ca */ /* 0x000fe200000e0000 */
[----:B-1----:R-:W-:Y:S01]  /*aff00*/  IMAD.U32 R17, RZ, RZ, UR41 ;  /* 0x00000029ff117e24 */ /* 0x002fe2000f8e00ff */
[----:B------:R-:W-:Y:S01]  /*aff10*/  ULDC.64 UR40, c[0x0][0x228] ;  /* 0x00008a0000287ab9 */ /* 0x000fe20000000a00 */
[----:B------:R-:W-:Y:S01]  /*aff20*/  VIADD R37, R0, 0x1eb ;  /* 0x000001eb00257836 */ /* 0x000fe20000000000 */
        /* <DEDUP_REMOVED lines=18> */
[----:B------:R-:W-:Y:S01]  /*b0050*/  R2UR UR30, R38 ;  /* 0x00000000261e72ca */ /* 0x000fe200000e0000 */
[----:B------:R-:W-:-:S02]  /*b0060*/  VIADD R38, R0, 0x1ea ;  /* 0x000001ea00267836 */ /* 0x000fc40000000000 */
[----:B-1----:R-:W-:Y:S01]  /*b0070*/  IMAD.U32 R17, RZ, RZ, UR53 ;  /* 0x00000035ff117e24 */ /* 0x002fe2000f8e00ff */
[----:B------:R-:W-:Y:S02]  /*b0080*/  ULDC.64 UR52, c[0x0][0x228] ;  /* 0x00008a0000347ab9 */ /* 0x000fe40000000a00 */
[----:B------:R-:W-:Y:S01]  /*b0090*/  UMOV UR4, UR52 ;  /* 0x0000003400047c82 */ /* 0x000fe20008000000 */
[----:B--2---:R-:W-:Y:S01]  /*b00a0*/  VIADD R16, R16, UR5 ;  /* 0x0000000510107c36 */ /* 0x004fe20008000000 */
[----:B------:R-:W-:Y:S01]  /*b00b0*/  ISETP.LT.AND P0, PT, R85, UR4, !P0 ;  /* 0x0000000455007c0c */ /* 0x000fe2000c701270 */
[----:B------:R1:W-:Y:S01]  /*b00c0*/  STL [R1+0xaa4], R17 ;  /* 0x000aa41101007387 */ /* 0x0003e20000100800 */
[----:B------:R-:W-:Y:S01]  /*b00d0*/  @P1 LOP3.LUT R13, R13, 0x100000, RZ, 0xfc, !PT ;  /* 0x001000000d0d1812 */ /* 0x000fe200078efcff */
[----:B------:R-:W-:Y:S01]  /*b00e0*/  UMOV UR5, UR60 ;  /* 0x0000003c00057c82 */ /* 0x000fe20008000000 */
[----:B------:R-:W-:Y:S02]  /*b00f0*/  R2UR UR52, R41 ;  /* 0x00000000293472ca */ /* 0x000fe400000e0000 */
[----:B------:R-:W-:Y:S01]  /*b0100*/  LOP3.LUT R13, R13, 0xfffbffff, RZ, 0xc0, !PT ;  /* 0xfffbffff0d0d7812 */ /* 0x000fe200078ec0ff */
[----:B-1----:R-:W-:-:S06]  /*b0110*/  IMAD.U32 R17, RZ, RZ, UR53 ;  /* 0x00000035ff117e24 */ /* 0x002fcc000f8e00ff */
        /* <DEDUP_REMOVED lines=55> */
[----:B------:R-:W-:-:S03]  /*b0490*/  ISETP.LT.AND P0, PT, R85, UR4, !P0 ;  /* 0x0000000455007c0c */ /* 0x000fc6000c701270 */
[----:B------:R-:W-:-:S04]  /*b04a0*/  @P1 LOP3.LUT R13, R13, 0x200, RZ, 0xfc, !PT ;  /* 0x000002000d0d1812 */ /* 0x000fc800078efcff */
[----:B------:R-:W-:Y:S01]  /*b04b0*/  LOP3.LUT R13, R13, 0xffffff7f, RZ, 0xc0, !PT ;  /* 0xffffff7f0d0d7812 */ /* 0x000fe200078ec0ff */
[----:B-1----:R-:W-:Y:S01]  /*b04c0*/  IMAD.U32 R17, RZ, RZ, UR7 ;  /* 0x00000007ff117e24 */ /* 0x002fe2000f8e00ff */
[----:B------:R-:W-:Y:S02]  /*b04d0*/  ULDC.64 UR6, c[0x0][0x228] ;  /* 0x00008a0000067ab9 */ /* 0x000fe40000000a00 */
[----:B------:R-:W-:Y:S02]  /*b04e0*/  UMOV UR5, UR6 ;  /* 0x0000000600057c82 */ /* 0x000fe40008000000 */
[----:B------:R-:W-:Y:S01]  /*b04f0*/  @P0 LOP3.LUT R13, R13, 0x80, RZ, 0xfc, !PT ;  /* 0x000000800d0d0812 */ /* 0x000fe200078efcff */
[----:B------:R1:W-:Y:S01]  /*b0500*/  STL [R1+0xa88], R17 ;  /* 0x000a881101007387 */ /* 0x0003e20000100800 */
[----:B------:R-:W-:Y:S01]  /*b0510*/  ISETP.GE.AND P0, PT, R30, UR52, PT ;  /* 0x000000341e007c0c */ /* 0x000fe2000bf06270 */
[----:B------:R-:W-:Y:S01]  /*b0520*/  ULDC.64 UR52, c[0x0][0x228] ;  /* 0x00008a0000347ab9 */ /* 0x000fe20000000a00 */
        /* <DEDUP_REMOVED lines=10> */
[----:B------:R1:W-:Y:S01]  /*b05d0*/  STL [R1+0xa84], R17 ;  /* 0x000a841101007387 */ /* 0x0003e20000100800 */
[----:B------:R-:W-:-:S03]  /*b05e0*/  UMOV UR5, UR40 ;  /* 0x0000002800057c82 */ /* 0x000fc60008000000 */
[----:B------:R-:W-:Y:S02]  /*b05f0*/  @P1 LOP3.LUT R13, R13, 0x40, RZ, 0xfc, !PT ;  /* 0x000000400d0d1812 */ /* 0x000fe400078efcff */
[----:B------:R-:W-:Y:S01]  /*b0600*/  R2UR UR6, R76 ;  /* 0x000000004c0672ca */ /* 0x000fe200000e0000 */
[----:B------:R-:W-:Y:S01]  /*b0610*/  VIADD R76, R0, 0x1c6 ;  /* 0x000001c6004c7836 */ /* 0x000fe20000000000 */
[----:B------:R-:W-:Y:S01]  /*b0620*/  LOP3.LUT R13, R13, 0xffffffdf, RZ, 0xc0, !PT ;  /* 0xffffffdf0d0d7812 */ /* 0x000fe200078ec0ff */
[----:B-1----:R-:W-:-:S03]  /*b0630*/  IMAD.U32 R17, RZ, RZ, UR7 ;  /* 0x00000007ff117e24 */ /* 0x002fc6000f8e00ff */
        /* <DEDUP_REMOVED lines=30> */
[----:B------:R-:W-:Y:S01]  /*b0820*/  VIADD R42, R0, 0x1e8 ;  /* 0x000001e8002a7836 */ /* 0x000fe20000000000 */
[----:B-1----:R-:W-:Y:S01]  /*b0830*/  MOV R17, UR53 ;  /* 0x0000003500117c02 */ /* 0x002fe20008000f00 */
[----:B------:R-:W-:-:S02]  /*b0840*/  ULDC.64 UR52, c[0x0][0x228] ;  /* 0x00008a0000347ab9 */ /* 0x000fc40000000a00 */
[----:B------:R-:W-:Y:S01]  /*b0850*/  UMOV UR4, UR52 ;  /* 0x0000003400047c82 */ /* 0x000fe20008000000 */
[----:B--2---:R-:W-:Y:S01]  /*b0860*/  VIADD R16, R16, UR5 ;  /* 0x0000000510107c36 */ /* 0x004fe20008000000 */
[----:B------:R-:W-:Y:S01]  /*b0870*/  ISETP.LT.AND P0, PT, R85, UR4, !P0 ;  /* 0x0000000455007c0c */ /* 0x000fe2000c701270 */
[----:B------:R1:W-:Y:S02]  /*b0880*/  STL [R1+0xa74], R17 ;  /* 0x000a741101007387 */ /* 0x0003e40000100800 */
[----:B------:R-:W-:Y:S01]  /*b0890*/  @P1 LOP3.LUT R13, R13, 0x4, RZ, 0xfc, !PT ;  /* 0x000000040d0d1812 */ /* 0x000fe200078efcff */
[----:B------:R-:W-:Y:S01]  /*b08a0*/  UMOV UR5, UR60 ;  /* 0x0000003c00057c82 */ /* 0x000fe20008000000 */
[----:B------:R-:W-:Y:S01]  /*b08b0*/  R2UR UR52, R44 ;  /* 0x000000002c3472ca */ /* 0x000fe200000e0000 */
[C---:B------:R-:W-:Y:S01]  /*b08c0*/  VIADD R44, R0.reuse, 0x1e6 ;  /* 0x000001e6002c7836 */ /* 0x040fe20000000000 */
[----:B------:R-:W-:Y:S01]  /*b08d0*/  LOP3.LUT R13, R13, 0xfffffffd, RZ, 0xc0, !PT ;  /* 0xfffffffd0d0d7812 */ /* 0x000fe200078ec0ff */
[----:B-1----:R-:W-:Y:S01]  /*b08e0*/  IMAD.U32 R17, RZ, RZ, UR53 ;  /* 0x00000035ff117e24 */ /* 0x002fe2000f8e00ff */
[----:B------:R-:W-:Y:S01]  /*b08f0*/  R2UR UR53, R57 ;  /* 0x00000000393572ca */ /* 0x000fe200000e0000 */
[----:B------:R-:W-:-:S03]  /*b0900*/  VIADD R57, R0, 0x1d9 ;  /* 0x000001d900397836 */ /* 0x000fc60000000000 */
[----:B------:R-:W-:Y:S01]  /*b0910*/  @P0 LOP3.LUT R13, R13, 0x2, RZ, 0xfc, !PT ;  /* 0x000000020d0d0812 */ /* 0x000fe200078efcff */
[----:B------:R1:W-:Y:S01]  /*b0920*/  STL [R1+0xa70], R17 ;  /* 0x000a701101007387 */ /* 0x0003e20000100800 */
[----:B------:R-:W-:Y:S01]  /*b0930*/  ISETP.GE.AND P0, PT, R30, UR28, PT ;  /* 0x0000001c1e007c0c */ /* 0x000fe2000bf06270 */
[----:B------:R-:W-:Y:S01]  /*b0940*/  VIADD R30, R0, 0x50 ;  /* 0x00000050001e7836 */ /* 0x000fe20000000000 */
[----:B------:R-:W-:Y:S01]  /*b0950*/  LOP3.LUT R13, R13, 0xfffffffe, RZ, 0xc0, !PT ;  /* 0xfffffffe0d0d7812 */ /* 0x000fe200078ec0ff */
[----:B------:R2:W-:Y:S01]  /*b0960*/  STL [R1+0x1d2c], R16 ;  /* 0x001d2c1001007387 */ /* 0x0005e20000100800 */
[----:B------:R-:W-:Y:S01]  /*b0970*/  ISETP.LT.AND P1, PT, R181, UR5, !P0 ;  /* 0x00000005b5007c0c */ /* 0x000fe2000c721270 */
[----:B------:R-:W-:Y:S01]  /*b0980*/  ULDC UR5, c[0x0][0x248] ;  /* 0x0000920000057ab9 */ /* 0x000fe20000000800 */
[----:B------:R-:W-:Y:S01]  /*b0990*/  ULDC.64 UR28, c[0x0][0x228] ;  /* 0x00008a00001c7ab9 */ /* 0x000fe20000000a00 */
        /* <DEDUP_REMOVED lines=8> */
[----:B-1----:R-:W-:Y:S01]  /*b0a20*/  MOV R17, UR61 ;  /* 0x0000003d00117c02 */ /* 0x002fe20008000f00 */
[----:B------:R-:W-:-:S05]  /*b0a30*/  ULDC.64 UR60, c[0x0][0x228] ;  /* 0x00008a00003c7ab9 */ /* 0x000fca0000000a00 */
[----:B------:R-:W-:Y:S02]  /*b0a40*/  @P0 LOP3.LUT R12, R12, 0x80000000, RZ, 0xfc, !PT ;  /* 0x800000000c0c0812 */ /* 0x000fe400078efcff */
[----:B------:R-:W-:Y:S01]  /*b0a50*/  ISETP.GE.AND P0, PT, R30, UR6, PT ;  /* 0x000000061e007c0c */ /* 0x000fe2000bf06270 */
[----:B------:R1:W-:Y:S01]  /*b0a60*/  STL [R1+0xa68], R17 ;  /* 0x000a681101007387 */ /* 0x0003e20000100800 */
[----:B------:R-:W-:Y:S01]  /*b0a70*/  LOP3.LUT R12, R12, 0xbfffffff, RZ, 0xc0, !PT ;  /* 0xbfffffff0c0c7812 */ /* 0x000fe200078ec0ff */
[C---:B------:R-:W-:Y:S01]  /*b0a80*/  VIADD R30, R0.reuse, 0x4f ;  /* 0x0000004f001e7836 */ /* 0x040fe20000000000 */
[----:B------:R-:W-:Y:S01]  /*b0a90*/  ISETP.LT.AND P1, PT, R181, UR5, !P0 ;  /* 0x00000005b5007c0c */ /* 0x000fe2000c721270 */
[----:B------:R2:W-:Y:S01]  /*b0aa0*/  STL [R1+0x30fc], R13 ;  /* 0x0030fc0d01007387 */ /* 0x0005e20000100800 */
[----:B------:R-:W-:Y:S01]  /*b0ab0*/  ULDC UR5, c[0x0][0x248] ;  /* 0x0000920000057ab9 */ /* 0x000fe20000000800 */
[----:B------:R-:W-:Y:S02]  /*b0ac0*/  ULDC.64 UR6, c[0x0][0x228] ;  /* 0x00008a0000067ab9 */ /* 0x000fe40000000a00 */
[----:B------:R-:W-:Y:S01]  /*b0ad0*/  STL [R1+0x1d34], R16 ;  /* 0x001d341001007387 */ /* 0x000fe20000100800 */
[----:B-1----:R-:W-:-:S02]  /*b0ae0*/  VIADD R17, R0, 0x176 ;  /* 0x0000017600117836 */ /* 0x002fc40000000000 */
[----:B--2---:R-:W-:Y:S01]  /*b0af0*/  IMAD.U32 R13, RZ, RZ, UR29 ;  /* 0x0000001dff0d7e24 */ /* 0x004fe2000f8e00ff */
[----:B------:R-:W-:-:S04]  /*b0b00*/  ULDC.64 UR28, c[0x0][0x228] ;  /* 0x00008a00001c7ab9 */ /* 0x000fc80000000a00 */
[----:B------:R-:W-:Y:S01]  /*b0b10*/  @P1 LOP3.LUT R12, R12, 0x40000000, RZ, 0xfc, !PT ;  /* 0x400000000c0c1812 */ /* 0x000fe200078efcff */
[----:B------:R-:W-:Y:S02]  /*b0b20*/  UMOV UR4, UR28 ;  /* 0x0000001c00047c82 */ /* 0x000fe40008000000 */
[----:B------:R-:W-:Y:S01]  /*b0b30*/  ISETP.LT.AND P0, PT, R85, UR4, !P0 ;  /* 0x0000000455007c0c */ /* 0x000fe2000c701270 */
[----:B------:R1:W-:Y:S01]  /*b0b40*/  STL [R1+0xa64], R13 ;  /* 0x000a640d01007387 */ /* 0x0003e20000100800 */
[----:B------:R-:W-:Y:S01]  /*b0b50*/  LOP3.LUT R12, R12, 0xdfffffff, RZ, 0xc0, !PT ;  /* 0xdfffffff0c0c7812 */ /* 0x000fe200078ec0ff */
[----:B-1----:R-:W-:Y:S01]  /*b0b60*/  IMAD.U32 R13, RZ, RZ, UR29 ;  /* 0x0000001dff0d7e24 */ /* 0x002fe2000f8e00ff */
[----:B------:R-:W-:-:S09]  /*b0b70*/  ULDC.64 UR28, c[0x0][0x228] ;  /* 0x00008a00001c7ab9 */ /* 0x000fd20000000a00 */
[----:B------:R-:W-:Y:S02]  /*b0b80*/  @P0 LOP3.LUT R12, R12, 0x20000000, RZ, 0xfc, !PT ;  /* 0x200000000c0c0812 */ /* 0x000fe400078efcff */
[----:B------:R-:W-:Y:S01]  /*b0b90*/  ISETP.GE.AND P0, PT, R30, UR40, PT ;  /* 0x000000281e007c0c */ /* 0x000fe2000bf06270 */
[----:B------:R1:W-:Y:S01]  /*b0ba0*/  STL [R1+0xa60], R13 ;  /* 0x000a600d01007387 */ /* 0x0003e20000100800 */
[----:B------:R-:W-:Y:S02]  /*b0bb0*/  LOP3.LUT R12, R12, 0xefffffff, RZ, 0xc0, !PT ;  /* 0xefffffff0c0c7812 */ /* 0x000fe400078ec0ff */
[----:B------:R-:W-:Y:S02]  /*b0bc0*/  IADD3 R30, R0, 0x4e, RZ ;  /* 0x0000004e001e7810 */ /* 0x000fe40007ffe0ff */
[----:B------:R-:W-:Y:S01]  /*b0bd0*/  R2UR UR40, R124 ;  /* 0x000000007c2872ca */ /* 0x000fe200000e0000 */
[----:B------:R-:W-:Y:S01]  /*b0be0*/  VIADD R124, R0, 0x1b2 ;  /* 0x000001b2007c7836 */ /* 0x000fe20000000000 */
[----:B-1----:R-:W-:Y:S01]  /*b0bf0*/  IADD3 R13, R16, UR5, RZ ;  /* 0x00000005100d7c10 */ /* 0x002fe2000fffe0ff */
[----:B------:R-:W-:Y:S01]  /*b0c00*/  UMOV UR5, UR6 ;  /* 0x0000000600057c82 */ /* 0x000fe20008000000 */
[----:B------:R-:W-:Y:S01]  /*b0c10*/  IMAD.U32 R16, RZ, RZ, UR7 ;  /* 0x00000007ff107e24 */ /* 0x000fe2000f8e00ff */
[----:B------:R-:W-:Y:S01]  /*b0c20*/  ISETP.LT.AND P1, PT, R181, UR5, !P0 ;  /* 0x00000005b5007c0c */ /* 0x000fe2000c721270 */
[----:B------:R-:W-:Y:S01]  /*b0c30*/  ULDC.64 UR6, c[0x0][0x228] ;  /* 0x00008a0000067ab9 */ /* 0x000fe20000000a00 */
[----:B------:R1:W-:Y:S01]  /*b0c40*/  STL [R1+0x1d38], R13 ;  /* 0x001d380d01007387 */ /* 0x0003e20000100800 */
[----:B------:R-:W-:Y:S01]  /*b0c50*/  UMOV UR4, UR6 ;  /* 0x0000000600047c82 */ /* 0x000fe20008000000 */
[----:B------:R-:W-:Y:S01]  /*b0c60*/  ULDC UR5, c[0x0][0x248] ;  /* 0x0000920000057ab9 */ /* 0x000fe20000000800 */
[----:B------:R-:W-:Y:S01]  /*b0c70*/  ISETP.LT.AND P0, PT, R85, UR4, !P0 ;  /* 0x0000000455007c0c */ /* 0x000fe2000c701270 */
[----:B------:R2:W-:Y:S01]  /*b0c80*/  STL [R1+0xa5c], R16 ;  /* 0x000a5c1001007387 */ /* 0x0005e20000100800 */
[----:B------:R-:W-:Y:S01]  /*b0c90*/  R2UR UR6, R133 ;  /* 0x00000000850672ca */ /* 0x000fe200000e0000 */
[----:B------:R-:W-:-:S02]  /*b0ca0*/  VIADD R133, R0, 0x1a9 ;  /* 0x000001a900857836 */ /* 0x000fc40000000000 */
[----:B-1----:R-:W-:-:S03]  /*b0cb0*/  VIADD R13, R13, UR5 ;  /* 0x000000050d0d7c36 */ /* 0x002fc60008000000 */
[----:B------:R-:W-:Y:S01]  /*b0cc0*/  @P1 LOP3.LUT R12, R12, 0x10000000, RZ, 0xfc, !PT ;  /* 0x100000000c0c1812 */ /* 0x000fe200078efcff */
[----:B------:R-:W-:Y:S01]  /*b0cd0*/  UMOV UR5, UR28 ;  /* 0x0000001c00057c82 */ /* 0x000fe20008000000 */
[----:B--2---:R-:W-:Y:S02]  /*b0ce0*/  IMAD.U32 R16, RZ, RZ, UR7 ;  /* 0x00000007ff107e24 */ /* 0x004fe4000f8e00ff */
[----:B------:R-:W-:-:S04]  /*b0cf0*/  LOP3.LUT R12, R12, 0xf7ffffff, RZ, 0xc0, !PT ;  /* 0xf7ffffff0c0c7812 */ /* 0x000fc800078ec0ff */
        /* <DEDUP_REMOVED lines=15> */
[----:B------:R1:W-:Y:S02]  /*b0df0*/  STL [R1+0xa54], R16 ;  /* 0x000a541001007387 */ /* 0x0003e40000100800 */
[----:B------:R-:W-:-:S04]  /*b0e00*/  @P1 LOP3.LUT R12, R12, 0x4000000, RZ, 0xfc, !PT ;  /* 0x040000000c0c1812 */ /* 0x000fc800078efcff */
[----:B------:R-:W-:Y:S01]  /*b0e10*/  LOP3.LUT R12, R12, 0xfdffffff, RZ, 0xc0, !PT ;  /* 0xfdffffff0c0c7812 */ /* 0x000fe200078ec0ff */
[----:B-1----:R-:W-:Y:S01]  /*b0e20*/  IMAD.U32 R16, RZ, RZ, UR29 ;  /* 0x0000001dff107e24 */ /* 0x002fe2000f8e00ff */
[----:B------:R-:W-:-:S04]  /*b0e30*/  ULDC.64 UR28, c[0x0][0x228] ;  /* 0x00008a00001c7ab9 */ /* 0x000fc80000000a00 */
[----:B------:R-:W-:Y:S01]  /*b0e40*/  @P0 LOP3.LUT R12, R12, 0x2000000, RZ, 0xfc, !PT ;  /* 0x020000000c0c0812 */ /* 0x000fe200078efcff */
[----:B------:R-:W-:Y:S01]  /*b0e50*/  UMOV UR5, UR28 ;  /* 0x0000001c00057c82 */ /* 0x000fe20008000000 */
[----:B------:R-:W-:Y:S01]  /*b0e60*/  ISETP.GE.AND P0, PT, R30, UR56, PT ;  /* 0x000000381e007c0c */ /* 0x000fe2000bf06270 */
[----:B------:R1:W-:Y:S01]  /*b0e70*/  STL [R1+0xa50], R16 ;  /* 0x000a501001007387 */ /* 0x0003e20000100800 */
[----:B------:R-:W-:Y:S01]  /*b0e80*/  LOP3.LUT R12, R12, 0xfeffffff, RZ, 0xc0, !PT ;  /* 0xfeffffff0c0c7812 */ /* 0x000fe200078ec0ff */
[C---:B------:R-:W-:Y:S01]  /*b0e90*/  VIADD R30, R0.reuse, 0x4c ;  /* 0x0000004c001e7836 */ /* 0x040fe20000000000 */
[----:B------:R-:W-:Y:S01]  /*b0ea0*/  ISETP.LT.AND P1, PT, R181, UR5, !P0 ;  /* 0x00000005b5007c0c */ /* 0x000fe2000c721270 */
[----:B------:R2:W-:Y:S01]  /*b0eb0*/  STL [R1+0x1d40], R13 ;  /* 0x001d400d01007387 */ /* 0x0005e20000100800 */
[----:B------:R-:W-:Y:S01]  /*b0ec0*/  ULDC UR5, c[0x0][0x248] ;  /* 0x0000920000057ab9 */ /* 0x000fe20000000800 */
[----:B------:R-:W-:Y:S02]  /*b0ed0*/  R2UR UR56, R43 ;  /* 0x000000002b3872ca */ /* 0x000fe400000e0000 */
[----:B------:R-:W-:-:S02]  /*b0ee0*/  IADD3 R43, R0, 0x1e7, RZ ;  /* 0x000001e7002b7810 */ /* 0x000fc40007ffe0ff */
[----:B-1----:R-:W-:Y:S01]  /*b0ef0*/  MOV R16, UR29 ;  /* 0x0000001d00107c02 */ /* 0x002fe20008000f00 */
[----:B------:R-:W-:Y:S02]  /*b0f00*/  ULDC.64 UR28, c[0x0][0x228] ;  /* 0x00008a00001c7ab9 */ /* 0x000fe40000000a00 */
        /* <DEDUP_REMOVED lines=25> */
[----:B------:R-:W-:-:S04]  /*b10a0*/  @P1 LOP3.LUT R12, R12, 0x400000, RZ, 0xfc, !PT ;  /* 0x004000000c0c1812 */ /* 0x000fc800078efcff */
        /* <DEDUP_REMOVED lines=20> */
[----:B------:R-:W-:-:S04]  /*b11f0*/  @P1 LOP3.LUT R12, R12, 0x100000, RZ, 0xfc, !PT ;  /* 0x001000000c0c1812 */ /* 0x000fc800078efcff */
[----:B------:R-:W-:Y:S01]  /*b1200*/  LOP3.LUT R12, R12, 0xfff7ffff, RZ, 0xc0, !PT ;  /* 0xfff7ffff0c0c7812 */ /* 0x000fe200078ec0ff */
[----:B-1----:R-:W-:Y:S01]  /*b1210*/  IMAD.U32 R16, RZ, RZ, UR29 ;  /* 0x0000001dff107e24 */ /* 0x002fe2000f8e00ff */
[----:B------:R-:W-:-:S04]  /*b1220*/  ULDC.64 UR28, c[0x0][0x228] ;  /* 0x00008a00001c7ab9 */ /* 0x000fc80000000a00 */
        /* <DEDUP_REMOVED lines=97> */
[----:B--2---:R-:W-:Y:S01]  /*b1840*/  IADD3 R13, R13, UR5, RZ ;  /* 0x000000050d0d7c10 */ /* 0x004fe2000fffe0ff */
[----:B------:R1:W-:Y:S01]  /*b1850*/  STL [R1+0xa14], R16 ;  /* 0x000a141001007387 */ /* 0x0003e20000100800 */
[----:B------:R-:W-:Y:S02]  /*b1860*/  ISETP.LT.AND P0, PT, R85, UR4, !P0 ;  /* 0x0000000455007c0c */ /* 0x000fe4000c701270 */
[----:B------:R-:W-:-:S04]  /*b1870*/  @P1 LOP3.LUT R12, R12, 0x400, RZ, 0xfc, !PT ;  /* 0x000004000c0c1812 */ /* 0x000fc800078efcff */
[----:B------:R-:W-:Y:S01]  /*b1880*/  LOP3.LUT R12, R12, 0xfffffdff, RZ, 0xc0, !PT ;  /* 0xfffffdff0c0c7812 */ /* 0x000fe200078ec0ff */
[----:B-1----:R-:W-:Y:S01]  /*b1890*/  IMAD.U32 R16, RZ, RZ, UR7 ;  /* 0x00000007ff107e24 */ /* 0x002fe2000f8e00ff */
[----:B------:R-:W-:Y:S02]  /*b18a0*/  ULDC.64 UR6, c[0x0][0x228] ;  /* 0x00008a0000067ab9 */ /* 0x000fe40000000a00 */
[----:B------:R-:W-:-:S03]  /*b18b0*/  UMOV UR5, UR6 ;  /* 0x0000000600057c82 */ /* 0x000fc60008000000 */
        /* <DEDUP_REMOVED lines=11> */
[----:B------:R-:W-:Y:S01]  /*b1970*/  VIADD R184, R0, 0x1a2 ;  /* 0x000001a200b87836 */ /* 0x000fe20000000000 */
        /* <DEDUP_REMOVED lines=55> */
[C---:B------:R-:W-:Y:S01]  /*b1cf0*/  VIADD R30, R0.reuse, 0x41 ;  /* 0x00000041001e7836 */ /* 0x040fe20000000000 */
[----:B------:R-:W-:Y:S01]  /*b1d00*/  ISETP.LT.AND P1, PT, R181, UR5, !P0 ;  /* 0x00000005b5007c0c */ /* 0x000fe2000c721270 */
[----:B------:R-:W-:Y:S01]  /*b1d10*/  ULDC UR5, c[0x0][0x248] ;  /* 0x0000920000057ab9 */ /* 0x000fe20000000800 */
[----:B------:R2:W-:Y:S01]  /*b1d20*/  STL [R1+0x1d80], R13 ;  /* 0x001d800d01007387 */ /* 0x0005e20000100800 */
[----:B------:R-:W-:Y:S01]  /*b1d30*/  R2UR UR22, R51 ;  /* 0x00000000331672ca */ /* 0x000fe200000e0000 */
[----:B------:R-:W-:-:S02]  /*b1d40*/  VIADD R51, R0, 0x1df ;  /* 0x000001df00337836 */ /* 0x000fc40000000000 */
[----:B-1----:R-:W-:Y:S01]  /*b1d50*/  IMAD.U32 R16, RZ, RZ, UR7 ;  /* 0x00000007ff107e24 */ /* 0x002fe2000f8e00ff */
[----:B------:R-:W-:Y:S02]  /*b1d60*/  ULDC.64 UR6, c[0x0][0x228] ;  /* 0x00008a0000067ab9 */ /* 0x000fe40000000a00 */
[----:B------:R-:W-:Y:S01]  /*b1d70*/  UMOV UR4, UR6 ;  /* 0x0000000600047c82 */ /* 0x000fe20008000000 */
[----:B------:R-:W-:Y:S01]  /*b1d80*/  MOV R32, UR7 ;  /* 0x0000000700207c02 */ /* 0x000fe20008000f00 */
[----:B------:R-:W-:Y:S01]  /*b1d90*/  ULDC.64 UR6, c[0x0][0x228] ;  /* 0x00008a0000067ab9 */ /* 0x000fe20000000a00 */
[----:B------:R-:W-:Y:S01]  /*b1da0*/  ISETP.LT.AND P0, PT, R85, UR4, !P0 ;  /* 0x0000000455007c0c */ /* 0x000fe2000c701270 */
[----:B--2---:R-:W-:Y:S01]  /*b1db0*/  VIADD R13, R13, UR5 ;  /* 0x000000050d0d7c36 */ /* 0x004fe20008000000 */
[----:B------:R-:W-:Y:S01]  /*b1dc0*/  @P1 LOP3.LUT R12, R12, 0x4, RZ, 0xfc, !PT ;  /* 0x000000040c0c1812 */ /* 0x000fe200078efcff */
[----:B------:R-:W-:Y:S01]  /*b1dd0*/  IMAD.U32 R251, RZ, RZ, UR7 ;  /* 0x00000007fffb7e24 */ /* 0x000fe2000f8e00ff */
[----:B------:R-:W-:Y:S01]  /*b1de0*/  UMOV UR5, UR6 ;  /* 0x0000000600057c82 */ /* 0x000fe20008000000 */
[----:B------:R-:W-:Y:S01]  /*b1df0*/  ULDC.64 UR6, c[0x0][0x228] ;  /* 0x00008a0000067ab9 */ /* 0x000fe20000000a00 */
[----:B------:R-:W-:Y:S01]  /*b1e00*/  LOP3.LUT R12, R12, 0xfffffffd, RZ, 0xc0, !PT ;  /* 0xfffffffd0c0c7812 */ /* 0x000fe200078ec0ff */
[----:B------:R-:W-:Y:S01]  /*b1e10*/  UMOV UR4, UR6 ;  /* 0x0000000600047c82 */ /* 0x000fe20008000000 */
[----:B------:R1:W-:Y:S01]  /*b1e20*/  STL [R1+0x9f4], R16 ;  /* 0x0009f41001007387 */ /* 0x0003e20000100800 */
[----:B------:R-:W-:Y:S01]  /*b1e30*/  IMAD.U32 R250, RZ, RZ, UR7 ;  /* 0x00000007fffa7e24 */ /* 0x000fe2000f8e00ff */
[----:B------:R-:W-:-:S02]  /*b1e40*/  ULDC.64 UR6, c[0x0][0x228] ;  /* 0x00008a0000067ab9 */ /* 0x000fc40000000a00 */
[----:B------:R2:W-:Y:S01]  /*b1e50*/  STL [R1+0x3100], R32 ;  /* 0x0031002001007387 */ /* 0x0005e20000100800 */
[----:B------:R-:W-:Y:S01]  /*b1e60*/  @P0 LOP3.LUT R12, R12, 0x2, RZ, 0xfc, !PT ;  /* 0x000000020c0c0812 */ /* 0x000fe200078efcff */
[----:B------:R-:W-:Y:S01]  /*b1e70*/  IMAD.U32 R249, RZ, RZ, UR7 ;  /* 0x00000007fff97e24 */ /* 0x000fe2000f8e00ff */
[----:B------:R-:W-:Y:S01]  /*b1e80*/  ISETP.GE.AND P0, PT, R30, UR54, PT ;  /* 0x000000361e007c0c */ /* 0x000fe2000bf06270 */
[----:B------:R-:W-:Y:S01]  /*b1e90*/  VIADD R30, R0, 0x40 ;  /* 0x00000040001e7836 */ /* 0x000fe20000000000 */
[----:B------:R-:W-:Y:S01]  /*b1ea0*/  LOP3.LUT R12, R12, 0xfffffffe, RZ, 0xc0, !PT ;  /* 0xfffffffe0c0c7812 */ /* 0x000fe200078ec0ff */
[----:B------:R3:W-:Y:S01]  /*b1eb0*/  STL [R1+0x1d84], R13 ;  /* 0x001d840d01007387 */ /* 0x0007e20000100800 */
[----:B------:R-:W-:Y:S01]  /*b1ec0*/  ISETP.LT.AND P1, PT, R181, UR5, !P0 ;  /* 0x00000005b5007c0c */ /* 0x000fe2000c721270 */
[----:B------:R-:W-:Y:S01]  /*b1ed0*/  ULDC UR5, c[0x0][0x248] ;  /* 0x0000920000057ab9 */ /* 0x000fe20000000800 */
[----:B------:R-:W-:Y:S01]  /*b1ee0*/  ISETP.LT.AND P0, PT, R85, UR4, !P0 ;  /* 0x0000000455007c0c */ /* 0x000fe2000c701270 */
[----:B------:R-:W-:Y:S01]  /*b1ef0*/  STL [R1+0x3104], R251 ;  /* 0x003104fb01007387 */ /* 0x000fe20000100800 */
[----:B------:R-:W-:Y:S01]  /*b1f00*/  R2UR UR54, R52 ;  /* 0x00000000343672ca */ /* 0x000fe200000e0000 */
[C---:B-1----:R-:W-:Y:S01]  /*b1f10*/  VIADD R16, R0.reuse, 0x175 ;  /* 0x0000017500107836 */ /* 0x042fe20000000000 */
[C---:B--2---:R-:W-:Y:S01]  /*b1f20*/  IADD3 R32, R0.reuse, 0x165, RZ ;  /* 0x0000016500207810 */ /* 0x044fe20007ffe0ff */
[----:B------:R-:W-:Y:S01]  /*b1f30*/  STL [R1+0x3108], R250 ;  /* 0x003108fa01007387 */ /* 0x000fe20000100800 */
[----:B------:R-:W-:Y:S01]  /*b1f40*/  VIADD R52, R0, 0x1de ;  /* 0x000001de00347836 */ /* 0x000fe20000000000 */
[----:B---3--:R-:W-:Y:S01]  /*b1f50*/  IADD3 R13, R13, UR5, RZ ;  /* 0x000000050d0d7c10 */ /* 0x008fe2000fffe0ff */
[----:B------:R-:W-:Y:S01]  /*b1f60*/  UMOV UR5, UR6 ;  /* 0x0000000600057c82 */ /* 0x000fe20008000000 */
[----:B------:R-:W-:-:S02]  /*b1f70*/  ULDC.64 UR6, c[0x0][0x228] ;  /* 0x00008a0000067ab9 */ /* 0x000fc40000000a00 */
[----:B------:R-:W-:Y:S01]  /*b1f80*/  @P1 LOP3.LUT R12, R12, 0x1, RZ, 0xfc, !PT ;  /* 0x000000010c0c1812 */ /* 0x000fe200078efcff */
[----:B------:R-:W-:Y:S01]  /*b1f90*/  UMOV UR4, UR6 ;  /* 0x0000000600047c82 */ /* 0x000fe20008000000 */
[----:B------:R-:W-:Y:S01]  /*b1fa0*/  @P0 LOP3.LUT R11, R11, 0x80000000, RZ, 0xfc, !PT ;  /* 0x800000000b0b0812 */ /* 0x000fe200078efcff */
[----:B------:R-:W-:Y:S01]  /*b1fb0*/  IMAD.U32 R248, RZ, RZ, UR7 ;  /* 0x00000007fff87e24 */ /* 0x000fe2000f8e00ff */
[----:B------:R-:W-:Y:S01]  /*b1fc0*/  ISETP.GE.AND P0, PT, R30, UR46, PT ;  /* 0x0000002e1e007c0c */ /* 0x000fe2000bf06270 */
[----:B------:R1:W-:Y:S01]  /*b1fd0*/  STL [R1+0x310c], R12 ;  /* 0x00310c0c01007387 */ /* 0x0003e20000100800 */
[----:B------:R-:W-:Y:S01]  /*b1fe0*/  LOP3.LUT R11, R11, 0xbfffffff, RZ, 0xc0, !PT ;  /* 0xbfffffff0b0b7812 */ /* 0x000fe200078ec0ff */
[----:B------:R-:W-:Y:S01]  /*b1ff0*/  ULDC.64 UR6, c[0x0][0x228] ;  /* 0x00008a0000067ab9 */ /* 0x000fe20000000a00 */
[----:B------:R-:W-:Y:S01]  /*b2000*/  ISETP.LT.AND P1, PT, R181, UR5, !P0 ;  /* 0x00000005b5007c0c */ /* 0x000fe2000c721270 */
[----:B------:R-:W-:Y:S01]  /*b2010*/  ULDC UR5, c[0x0][0x248] ;  /* 0x0000920000057ab9 */ /* 0x000fe20000000800 */
[----:B------:R-:W-:Y:S01]  /*b2020*/  ISETP.LT.AND P0, PT, R85, UR4, !P0 ;  /* 0x0000000455007c0c */ /* 0x000fe2000c701270 */
[----:B------:R-:W-:Y:S01]  /*b2030*/  IMAD.U32 R247, RZ, RZ, UR7 ;  /* 0x00000007fff77e24 */ /* 0x000fe2000f8e00ff */
[----:B------:R-:W-:Y:S01]  /*b2040*/  IADD3 R30, R0, 0x3f, RZ ;  /* 0x0000003f001e7810 */ /* 0x000fe20007ffe0ff */
[----:B------:R-:W-:Y:S01]  /*b2050*/  STL [R1+0x1d88], R13 ;  /* 0x001d880d01007387 */ /* 0x000fe20000100800 */
[----:B------:R-:W-:Y:S01]  /*b2060*/  R2UR UR46, R54 ;  /* 0x00000000362e72ca */ /* 0x000fe200000e0000 */
[----:B-1----:R-:W-:Y:S01]  /*b2070*/  VIADD R12, R13, UR5 ;  /* 0x000000050d0c7c36 */ /* 0x002fe20008000000 */
[----:B------:R-:W-:Y:S01]  /*b2080*/  UMOV UR5, UR6 ;  /* 0x0000000600057c82 */ /* 0x000fe20008000000 */
[----:B------:R-:W-:Y:S01]  /*b2090*/  ULDC.64 UR6, c[0x0][0x228] ;  /* 0x00008a0000067ab9 */ /* 0x000fe20000000a00 */
[----:B------:R1:W-:Y:S01]  /*b20a0*/  STL [R1+0x3110], R249 ;  /* 0x003110f901007387 */ /* 0x0003e20000100800 */
[----:B------:R-:W-:Y:S01]  /*b20b0*/  UMOV UR4, UR6 ;  /* 0x0000000600047c82 */ /* 0x000fe20008000000 */
[----:B------:R-:W-:Y:S01]  /*b20c0*/  IMAD.U32 R246, RZ, RZ, UR7 ;  /* 0x00000007fff67e24 */ /* 0x000fe2000f8e00ff */
[----:B------:R-:W-:Y:S01]  /*b20d0*/  @P1 LOP3.LUT R11, R11, 0x40000000, RZ, 0xfc, !PT ;  /* 0x400000000b0b1812 */ /* 0x000fe200078efcff */
[----:B------:R-:W-:Y:S01]  /*b20e0*/  STL [R1+0x3114], R248 ;  /* 0x003114f801007387 */ /* 0x000fe20000100800 */
[----:B------:R-:W-:Y:S01]  /*b20f0*/  ULDC.64 UR6, c[0x0][0x228] ;  /* 0x00008a0000067ab9 */ /* 0x000fe20000000a00 */
[C---:B------:R-:W-:Y:S01]  /*b2100*/  VIADD R250, R0.reuse, 0x163 ;  /* 0x0000016300fa7836 */ /* 0x040fe20000000000 */
[----:B------:R-:W-:Y:S01]  /*b2110*/  LOP3.LUT R11, R11, 0xdfffffff, RZ, 0xc0, !PT ;  /* 0xdfffffff0b0b7812 */ /* 0x000fe200078ec0ff */
[----:B------:R2:W-:Y:S01]  /*b2120*/  STL [R1+0x1d90], R12 ;  /* 0x001d900c01007387 */ /* 0x0005e20000100800 */
[----:B------:R-:W-:Y:S01]  /*b2130*/  MOV R245, UR7 ;  /* 0x0000000700f57c02 */ /* 0x000fe20008000f00 */
[----:B-1----:R-:W-:Y:S01]  /*b2140*/  VIADD R249, R0, 0x161 ;  /* 0x0000016100f97836 */ /* 0x002fe20000000000 */
[----:B------:R-:W-:Y:S01]  /*b2150*/  @P0 LOP3.LUT R11, R11, 0x20000000, RZ, 0xfc, !PT ;  /* 0x200000000b0b0812 */ /* 0x000fe200078efcff */
[----:B------:R-:W-:Y:S01]  /*b2160*/  STL [R1+0x3118], R247 ;  /* 0x003118f701007387 */ /* 0x000fe20000100800 */
[----:B------:R-:W-:Y:S01]  /*b2170*/  ISETP.GE.AND P0, PT, R30, UR40, PT ;  /* 0x000000281e007c0c */ /* 0x000fe2000bf06270 */
[----:B------:R-:W-:Y:S01]  /*b2180*/  VIADD R30, R0, 0x3e ;  /* 0x0000003e001e7836 */ /* 0x000fe20000000000 */
[----:B------:R-:W-:Y:S01]  /*b2190*/  LOP3.LUT R11, R11, 0xefffffff, RZ, 0xc0, !PT ;  /* 0xefffffff0b0b7812 */ /* 0x000fe200078ec0ff */
[----:B------:R1:W-:Y:S01]  /*b21a0*/  STL [R1+0x311c], R246 ;  /* 0x00311cf601007387 */ /* 0x0003e20000100800 */
[----:B------:R-:W-:Y:S01]  /*b21b0*/  ISETP.LT.AND P1, PT, R181, UR5, !P0 ;  /* 0x00000005b5007c0c */ /* 0x000fe2000c721270 */
[----:B------:R-:W-:Y:S01]  /*b21c0*/  ULDC UR5, c[0x0][0x248] ;  /* 0x0000920000057ab9 */ /* 0x000fe20000000800 */
[----:B------:R-:W-:Y:S01]  /*b21d0*/  ISETP.LT.AND P0, PT, R85, UR4, !P0 ;  /* 0x0000000455007c0c */ /* 0x000fe2000c701270 */
[----:B--2---:R-:W-:Y:S01]  /*b21e0*/  VIADD R12, R12, UR5 ;  /* 0x000000050c0c7c36 */ /* 0x004fe20008000000 */
[----:B------:R-:W-:Y:S01]  /*b21f0*/  UMOV UR5, UR6 ;  /* 0x0000000600057c82 */ /* 0x000fe20008000000 */
[----:B------:R-:W-:Y:S01]  /*b2200*/  ULDC.64 UR6, c[0x0][0x228] ;  /* 0x00008a0000067ab9 */ /* 0x000fe20000000a00 */
[----:B------:R-:W-:Y:S01]  /*b2210*/  R2UR UR40, R186 ;  /* 0x00000000ba2872ca */ /* 0x000fe200000e0000 */
[----:B------:R-:W-:Y:S01]  /*b2220*/  UMOV UR4, UR6 ;  /* 0x0000000600047c82 */ /* 0x000fe20008000000 */
[----:B------:R-:W-:Y:S01]  /*b2230*/  IMAD.U32 R244, RZ, RZ, UR7 ;  /* 0x00000007fff47e24 */ /* 0x000fe2000f8e00ff */
[----:B------:R-:W-:Y:S01]  /*b2240*/  STL [R1+0x1d98], R12 ;  /* 0x001d980c01007387 */ /* 0x000fe20000100800 */
[----:B------:R-:W-:Y:S01]  /*b2250*/  ULDC.64 UR6, c[0x0][0x228] ;  /* 0x00008a0000067ab9 */ /* 0x000fe20000000a00 */
[C---:B-1----:R-:W-:Y:S01]  /*b2260*/  VIADD R246, R0.reuse, 0x15e ;  /* 0x0000015e00f67836 */ /* 0x042fe20000000000 */
[C---:B------:R-:W-:Y:S01]  /*b2270*/  IADD3 R248, R0.reuse, 0x160, RZ ;  /* 0x0000016000f87810 */ /* 0x040fe20007ffe0ff */
[----:B------:R-:W-:Y:S01]  /*b2280*/  IMAD.U32 R243, RZ, RZ, UR7 ;  /* 0x00000007fff37e24 */ /* 0x000fe2000f8e00ff */
[----:B------:R-:W-:Y:S01]  /*b2290*/  @P1 LOP3.LUT R11, R11, 0x10000000, RZ, 0xfc, !PT ;  /* 0x100000000b0b1812 */ /* 0x000fe200078efcff */
[----:B------:R1:W-:Y:S01]  /*b22a0*/  STL [R1+0x3120], R245 ;  /* 0x003120f501007387 */ /* 0x0003e20000100800 */
[----:B------:R-:W-:-:S02]  /*b22b0*/  VIADD R247, R0, 0x15f ;  /* 0x0000015f00f77836 */ /* 0x000fc40000000000 */
[----:B------:R-:W-:Y:S01]  /*b22c0*/  LOP3.LUT R11, R11, 0xf7ffffff, RZ, 0xc0, !PT ;  /* 0xf7ffffff0b0b7812 */ /* 0x000fe200078ec0ff */
[----:B------:R2:W-:Y:S01]  /*b22d0*/  STL [R1+0x3124], R244 ;  /* 0x003124f401007387 */ /* 0x0005e20000100800 */
[C---:B------:R-:W-:Y:S02]  /*b22e0*/  VIADD R251, R0.reuse, 0x164 ;  /* 0x0000016400fb7836 */ /* 0x040fe40000000000 */
[----:B------:R-:W-:Y:S01]  /*b22f0*/  @P0 LOP3.LUT R11, R11, 0x8000000, RZ, 0xfc, !PT ;  /* 0x080000000b0b0812 */ /* 0x000fe200078efcff */
[----:B------:R-:W-:Y:S01]  /*b2300*/  VIADD R13, R0, 0x166 ;  /* 0x00000166000d7836 */ /* 0x000fe20000000000 */
[----:B------:R-:W-:Y:S01]  /*b2310*/  ISETP.GE.AND P0, PT, R30, UR52, PT ;  /* 0x000000341e007c0c */ /* 0x000fe2000bf06270 */
[C---:B------:R-:W-:Y:S01]  /*b2320*/  VIADD R30, R0.reuse, 0x3d ;  /* 0x0000003d001e7836 */ /* 0x040fe20000000000 */
[----:B------:R-:W-:Y:S01]  /*b2330*/  LOP3.LUT R11, R11, 0xfbffffff, RZ, 0xc0, !PT ;  /* 0xfbffffff0b0b7812 */ /* 0x000fe200078ec0ff */
[----:B-1----:R-:W-:Y:S01]  /*b2340*/  VIADD R245, R0, 0x15d ;  /* 0x0000015d00f57836 */ /* 0x002fe20000000000 */
[----:B------:R-:W-:Y:S01]  /*b2350*/  ISETP.LT.AND P1, PT, R181, UR5, !P0 ;  /* 0x00000005b5007c0c */ /* 0x000fe2000c721270 */
[----:B------:R-:W-:Y:S01]  /*b2360*/  ULDC UR5, c[0x0][0x248] ;  /* 0x0000920000057ab9 */ /* 0x000fe20000000800 */
[----:B------:R-:W-:Y:S01]  /*b2370*/  ISETP.LT.AND P0, PT, R85, UR4, !P0 ;  /* 0x0000000455007c0c */ /* 0x000fe2000c701270 */
[----:B------:R-:W-:Y:S01]  /*b2380*/  VIADD R12, R12, UR5 ;  /* 0x000000050c0c7c36 */ /* 0x000fe20008000000 */
[----:B------:R-:W-:Y:S01]  /*b2390*/  UMOV UR5, UR6 ;  /* 0x0000000600057c82 */ /* 0x000fe20008000000 */
[----:B------:R-:W-:Y:S01]  /*b23a0*/  ULDC.64 UR6, c[0x0][0x228] ;  /* 0x00008a0000067ab9 */ /* 0x000fe20000000a00 */
[----:B------:R-:W-:Y:S01]  /*b23b0*/  R2UR UR52, R137 ;  /* 0x00000000893472ca */ /* 0x000fe200000e0000 */
[----:B------:R-:W-:Y:S01]  /*b23c0*/  UMOV UR4, UR6 ;  /* 0x0000000600047c82 */ /* 0x000fe20008000000 */
[----:B------:R-:W-:Y:S01]  /*b23d0*/  MOV R242, UR7 ;  /* 0x0000000700f27c02 */ /* 0x000fe20008000f00 */
[----:B------:R1:W-:Y:S01]  /*b23e0*/  STL [R1+0x1da0], R12 ;  /* 0x001da00c01007387 */ /* 0x0003e20000100800 */
[----:B------:R-:W-:Y:S01]  /*b23f0*/  ULDC.64 UR6, c[0x0][0x228] ;  /* 0x00008a0000067ab9 */ /* 0x000fe20000000a00 */
[----:B--2---:R-:W-:-:S02]  /*b2400*/  VIADD R244, R0, 0x15c ;  /* 0x0000015c00f47836 */ /* 0x004fc40000000000 */
[----:B------:R-:W-:Y:S01]  /*b2410*/  @P1 LOP3.LUT R11, R11, 0x4000000, RZ, 0xfc, !PT ;  /* 0x040000000b0b1812 */ /* 0x000fe200078efcff */
[----:B------:R-:W-:Y:S01]  /*b2420*/  IMAD.U32 R241, RZ, RZ, UR7 ;  /* 0x00000007fff17e24 */ /* 0x000fe2000f8e00ff */
[----:B------:R-:W-:Y:S01]  /*b2430*/  STL [R1+0x3128], R243 ;  /* 0x003128f301007387 */ /* 0x000fe20000100800 */
[C---:B------:R-:W-:Y:S01]  /*b2440*/  VIADD R186, R0.reuse, 0x1a0 ;  /* 0x000001a000ba7836 */ /* 0x040fe20000000000 */
[----:B------:R-:W-:Y:S01]  /*b2450*/  LOP3.LUT R11, R11, 0xfdffffff, RZ, 0xc0, !PT ;  /* 0xfdffffff0b0b7812 */ /* 0x000fe200078ec0ff */
[C---:B------:R-:W-:Y:S01]  /*b2460*/  VIADD R137, R0.reuse, 0x1a5 ;  /* 0x000001a500897836 */ /* 0x040fe20000000000 */
[----:B------:R2:W-:Y:S01]  /*b2470*/  STL [R1+0x312c], R242 ;  /* 0x00312cf201007387 */ /* 0x0005e20000100800 */
[----:B------:R-:W-:Y:S01]  /*b2480*/  VIADD R54, R0, 0x1dc ;  /* 0x000001dc00367836 */ /* 0x000fe20000000000 */
[----:B------:R-:W-:Y:S02]  /*b2490*/  @P0 LOP3.LUT R11, R11, 0x2000000, RZ, 0xfc, !PT ;  /* 0x020000000b0b0812 */ /* 0x000fe400078efcff */
        /* <DEDUP_REMOVED lines=8> */
[----:B------:R-:W-:Y:S01]  /*b2520*/  ULDC.64 UR6, c[0x0][0x228] ;  /* 0x00008a0000067ab9 */ /* 0x000fe20000000a00 */
[----:B------:R-:W-:Y:S01]  /*b2530*/  R2UR UR50, R99 ;  /* 0x00000000633272ca */ /* 0x000fe200000e0000 */
[----:B------:R-:W-:Y:S01]  /*b2540*/  UMOV UR4, UR6 ;  /* 0x0000000600047c82 */ /* 0x000fe20008000000 */
[----:B------:R-:W-:Y:S01]  /*b2550*/  IMAD.U32 R240, RZ, RZ, UR7 ;  /* 0x00000007fff07e24 */ /* 0x000fe2000f8e00ff */
[----:B------:R-:W-:Y:S01]  /*b2560*/  STL [R1+0x1da4], R12 ;  /* 0x001da40c01007387 */ /* 0x000fe20000100800 */
[----:B------:R-:W-:Y:S01]  /*b2570*/  ULDC.64 UR6, c[0x0][0x228] ;  /* 0x00008a0000067ab9 */ /* 0x000fe20000000a00 */
[C---:B--2---:R-:W-:Y:S01]  /*b2580*/  VIADD R242, R0.reuse, 0x15a ;  /* 0x0000015a00f27836 */ /* 0x044fe20000000000 */
[C---:B------:R-:W-:Y:S01]  /*b2590*/  IADD3 R243, R0.reuse, 0x15b, RZ ;  /* 0x0000015b00f37810 */ /* 0x040fe20007ffe0ff */
[----:B------:R-:W-:Y:S01]  /*b25a0*/  IMAD.U32 R239, RZ, RZ, UR7 ;  /* 0x00000007ffef7e24 */ /* 0x000fe2000f8e00ff */
[----:B------:R-:W-:Y:S01]  /*b25b0*/  @P1 LOP3.LUT R11, R11, 0x1000000, RZ, 0xfc, !PT ;  /* 0x010000000b0b1812 */ /* 0x000fe200078efcff */
[----:B------:R-:W-:Y:S01]  /*b25c0*/  STL [R1+0x3130], R241 ;  /* 0x003130f101007387 */ /* 0x000fe20000100800 */
[----:B------:R-:W-:-:S02]  /*b25d0*/  VIADD R99, R0, 0x1b7 ;  /* 0x000001b700637836 */ /* 0x000fc40000000000 */
[----:B------:R-:W-:Y:S01]  /*b25e0*/  LOP3.LUT R11, R11, 0xff7fffff, RZ, 0xc0, !PT ;  /* 0xff7fffff0b0b7812 */ /* 0x000fe200078ec0ff */
[----:B------:R1:W-:Y:S03]  /*b25f0*/  STL [R1+0x3134], R240 ;  /* 0x003134f001007387 */ /* 0x0003e60000100800 */
[----:B------:R-:W-:Y:S02]  /*b2600*/  @P0 LOP3.LUT R11, R11, 0x800000, RZ, 0xfc, !PT ;  /* 0x008000000b0b0812 */ /* 0x000fe400078efcff */
[----:B------:R-:W-:Y:S01]  /*b2610*/  ISETP.GE.AND P0, PT, R30, UR55, PT ;  /* 0x000000371e007c0c */ /* 0x000fe2000bf06270 */
[C---:B------:R-:W-:Y:S01]  /*b2620*/  VIADD R30, R0.reuse, 0x3b ;  /* 0x0000003b001e7836 */ /* 0x040fe20000000000 */
[----:B------:R-:W-:Y:S02]  /*b2630*/  LOP3.LUT R11, R11, 0xffbfffff, RZ, 0xc0, !PT ;  /* 0xffbfffff0b0b7812 */ /* 0x000fe400078ec0ff */
[----:B------:R-:W-:Y:S01]  /*b2640*/  ISETP.LT.AND P1, PT, R181, UR5, !P0 ;  /* 0x00000005b5007c0c */ /* 0x000fe2000c721270 */
[----:B------:R-:W-:Y:S01]  /*b2650*/  ULDC UR5, c[0x0][0x248] ;  /* 0x0000920000057ab9 */ /* 0x000fe20000000800 */
[----:B------:R-:W-:Y:S01]  /*b2660*/  ISETP.LT.AND P0, PT, R85, UR4, !P0 ;  /* 0x0000000455007c0c */ /* 0x000fe2000c701270 */
[----:B-1----:R-:W-:Y:S01]  /*b2670*/  VIADD R240, R0, 0x13e ;  /* 0x0000013e00f07836 */ /* 0x002fe20000000000 */
[----:B------:R-:W-:Y:S01]  /*b2680*/  IADD3 R12, R12, UR5, RZ ;  /* 0x000000050c0c7c10 */ /* 0x000fe2000fffe0ff */
[----:B------:R-:W-:Y:S01]  /*b2690*/  UMOV UR5, UR6 ;  /* 0x0000000600057c82 */ /* 0x000fe20008000000 */
[----:B------:R-:W-:Y:S01]  /*b26a0*/  ULDC.64 UR6, c[0x0][0x228] ;  /* 0x00008a0000067ab9 */ /* 0x000fe20000000a00 */
[----:B------:R-:W-:Y:S01]  /*b26b0*/  R2UR UR55, R55 ;  /* 0x00000000373772ca */ /* 0x000fe200000e0000 */
[----:B------:R-:W-:Y:S01]  /*b26c0*/  UMOV UR4, UR6 ;  /* 0x0000000600047c82 */ /* 0x000fe20008000000 */
[----:B------:R-:W-:Y:S01]  /*b26d0*/  IMAD.U32 R238, RZ, RZ, UR7 ;  /* 0x00000007ffee7e24 */ /* 0x000fe2000f8e00ff */
[----:B------:R-:W-:Y:S01]  /*b26e0*/  STL [R1+0x1da8], R12 ;  /* 0x001da80c01007387 */ /* 0x000fe20000100800 */
[----:B------:R-:W-:Y:S01]  /*b26f0*/  ULDC.64 UR6, c[0x0][0x228] ;  /* 0x00008a0000067ab9 */ /* 0x000fe20000000a00 */
[C---:B------:R-:W-:Y:S01]  /*b2700*/  IADD3 R241, R0.reuse, 0x13d, RZ ;  /* 0x0000013d00f17810 */ /* 0x040fe20007ffe0ff */
[----:B------:R-:W-:Y:S01]  /*b2710*/  IMAD.U32 R237, RZ, RZ, UR7 ;  /* 0x00000007ffed7e24 */ /* 0x000fe2000f8e00ff */
[----:B------:R-:W-:Y:S01]  /*b2720*/  @P1 LOP3.LUT R11, R11, 0x400000, RZ, 0xfc, !PT ;  /* 0x004000000b0b1812 */ /* 0x000fe200078efcff */
[----:B------:R1:W-:Y:S01]  /*b2730*/  STL [R1+0x3138], R239 ;  /* 0x003138ef01007387 */ /* 0x0003e20000100800 */
[----:B------:R-:W-:-:S02]  /*b2740*/  VIADD R55, R0, 0x1db ;  /* 0x000001db00377836 */ /* 0x000fc40000000000 */
[----:B------:R-:W-:Y:S01]  /*b2750*/  LOP3.LUT R11, R11, 0xffdfffff, RZ, 0xc0, !PT ;  /* 0xffdfffff0b0b7812 */ /* 0x000fe200078ec0ff */
[----:B------:R2:W-:Y:S03]  /*b2760*/  STL [R1+0x313c], R238 ;  /* 0x00313cee01007387 */ /* 0x0005e60000100800 */
[----:B------:R-:W-:Y:S02]  /*b2770*/  @P0 LOP3.LUT R11, R11, 0x200000, RZ, 0xfc, !PT ;  /* 0x002000000b0b0812 */ /* 0x000fe400078efcff */
[----:B------:R-:W-:Y:S01]  /*b2780*/  ISETP.GE.AND P0, PT, R30, UR44, PT ;  /* 0x0000002c1e007c0c */ /* 0x000fe2000bf06270 */
[----:B-1----:R-:W-:Y:S01]  /*b2790*/  VIADD R239, R0, 0x13f ;  /* 0x0000013f00ef7836 */ /* 0x002fe20000000000 */
[----:B------:R-:W-:Y:S02]  /*b27a0*/  LOP3.LUT R11, R11, 0xffefffff, RZ, 0xc0, !PT ;  /* 0xffefffff0b0b7812 */ /* 0x000fe400078ec0ff */
[----:B------:R-:W-:Y:S01]  /*b27b0*/  ISETP.LT.AND P1, PT, R181, UR5, !P0 ;  /* 0x00000005b5007c0c */ /* 0x000fe2000c721270 */
[----:B------:R-:W-:Y:S01]  /*b27c0*/  ULDC UR5, c[0x0][0x248] ;  /* 0x0000920000057ab9 */ /* 0x000fe20000000800 */
[----:B------:R-:W-:Y:S01]  /*b27d0*/  ISETP.LT.AND P0, PT, R85, UR4, !P0 ;  /* 0x0000000455007c0c */ /* 0x000fe2000c701270 */
[----:B------:R-:W-:Y:S01]  /*b27e0*/  VIADD R12, R12, UR5 ;  /* 0x000000050c0c7c36 */ /* 0x000fe20008000000 */
[C---:B------:R-:W-:Y:S01]  /*b27f0*/  IADD3 R30, R0.reuse, 0x3a, RZ ;  /* 0x0000003a001e7810 */ /* 0x040fe20007ffe0ff */
        /* <DEDUP_REMOVED lines=8> */
[----:B------:R-:W-:Y:S01]  /*b2880*/  @P1 LOP3.LUT R11, R11, 0x100000, RZ, 0xfc, !PT ;  /* 0x001000000b0b1812 */ /* 0x000fe200078efcff */
[----:B------:R1:W-:Y:S01]  /*b2890*/  STL [R1+0x3140], R237 ;  /* 0x003140ed01007387 */ /* 0x0003e20000100800 */
[----:B------:R-:W-:Y:S01]  /*b28a0*/  MOV R235, UR7 ;  /* 0x0000000700eb7c02 */ /* 0x000fe20008000f00 */
[----:B------:R-:W-:Y:S01]  /*b28b0*/  VIADD R59, R0, 0x1d7 ;  /* 0x000001d7003b7836 */ /* 0x000fe20000000000 */
[----:B------:R-:W-:Y:S01]  /*b28c0*/  LOP3.LUT R11, R11, 0xfff7ffff, RZ, 0xc0, !PT ;  /* 0xfff7ffff0b0b7812 */ /* 0x000fe200078ec0ff */
[----:B------:R2:W-:Y:S03]  /*b28d0*/  STL [R1+0x3144], R236 ;  /* 0x003144ec01007387 */ /* 0x0005e60000100800 */
[----:B------:R-:W-:-:S02]  /*b28e0*/  @P0 LOP3.LUT R11, R11, 0x80000, RZ, 0xfc, !PT ;  /* 0x000800000b0b0812 */ /* 0x000fc400078efcff */
        /* <DEDUP_REMOVED lines=12> */
[----:B------:R-:W-:Y:S01]  /*b29b0*/  IMAD.U32 R234, RZ, RZ, UR7 ;  /* 0x00000007ffea7e24 */ /* 0x000fe2000f8e00ff */
[----:B------:R-:W-:Y:S01]  /*b29c0*/  STL [R1+0x1db0], R12 ;  /* 0x001db00c01007387 */ /* 0x000fe20000100800 */
[----:B------:R-:W-:Y:S01]  /*b29d0*/  ULDC.64 UR6, c[0x0][0x228] ;  /* 0x00008a0000067ab9 */ /* 0x000fe20000000a00 */
[C---:B--2---:R-:W-:Y:S01]  /*b29e0*/  IADD3 R236, R0.reuse, 0x142, RZ ;  /* 0x0000014200ec7810 */ /* 0x044fe20007ffe0ff */
[----:B------:R-:W-:Y:S01]  /*b29f0*/  IMAD.U32 R233, RZ, RZ, UR7 ;  /* 0x00000007ffe97e24 */ /* 0x000fe2000f8e00ff */
[----:B------:R-:W-:Y:S01]  /*b2a00*/  @P1 LOP3.LUT R11, R11, 0x40000, RZ, 0xfc, !PT ;  /* 0x000400000b0b1812 */ /* 0x000fe200078efcff */
[----:B------:R1:W-:Y:S01]  /*b2a10*/  STL [R1+0x3148], R235 ;  /* 0x003148eb01007387 */ /* 0x0003e20000100800 */
[----:B------:R-:W-:-:S02]  /*b2a20*/  IADD3 R63, R0, 0x1d3, RZ ;  /* 0x000001d3003f7810 */ /* 0x000fc40007ffe0ff */
[----:B------:R-:W-:Y:S01]  /*b2a30*/  LOP3.LUT R11, R11, 0xfffdffff, RZ, 0xc0, !PT ;  /* 0xfffdffff0b0b7812 */ /* 0x000fe200078ec0ff */
[----:B------:R2:W-:Y:S03]  /*b2a40*/  STL [R1+0x314c], R234 ;  /* 0x00314cea01007387 */ /* 0x0005e60000100800 */
[----:B------:R-:W-:Y:S02]  /*b2a50*/  @P0 LOP3.LUT R11, R11, 0x20000, RZ, 0xfc, !PT ;  /* 0x000200000b0b0812 */ /* 0x000fe400078efcff */
        /* <DEDUP_REMOVED lines=13> */
[----:B------:R-:W-:Y:S01]  /*b2b30*/  STL [R1+0x1db4], R12 ;  /* 0x001db40c01007387 */ /* 0x000fe20000100800 */
[----:B------:R-:W-:Y:S01]  /*b2b40*/  ULDC.64 UR6, c[0x0][0x228] ;  /* 0x00008a0000067ab9 */ /* 0x000fe20000000a00 */
[----:B--2---:R-:W-:-:S02]  /*b2b50*/  VIADD R234, R0, 0x144 ;  /* 0x0000014400ea7836 */ /* 0x004fc40000000000 */
[----:B------:R-:W-:Y:S01]  /*b2b60*/  @P1 LOP3.LUT R11, R11, 0x10000, RZ, 0xfc, !PT ;  /* 0x000100000b0b1812 */ /* 0x000fe200078efcff */
[----:B------:R-:W-:Y:S01]  /*b2b70*/  IMAD.U32 R231, RZ, RZ, UR7 ;  /* 0x00000007ffe77e24 */ /* 0x000fe2000f8e00ff */
[----:B------:R1:W-:Y:S01]  /*b2b80*/  STL [R1+0x3150], R233 ;  /* 0x003150e901007387 */ /* 0x0003e20000100800 */
[----:B------:R-:W-:Y:S01]  /*b2b90*/  VIADD R189, R0, 0x19d ;  /* 0x0000019d00bd7836 */ /* 0x000fe20000000000 */
[----:B------:R-:W-:Y:S02]  /*b2ba0*/  LOP3.LUT R11, R11, 0xffff7fff, RZ, 0xc0, !PT ;  /* 0xffff7fff0b0b7812 */ /* 0x000fe400078ec0ff */
[----:B------:R2:W-:Y:S02]  /*b2bb0*/  STL [R1+0x3154], R232 ;  /* 0x003154e801007387 */ /* 0x0005e40000100800 */
        /* <DEDUP_REMOVED lines=17> */
[----:B------:R-:W-:Y:S01]  /*b2cd0*/  IADD3 R185, R0, 0x1a1, RZ ;  /* 0x000001a100b97810 */ /* 0x000fe20007ffe0ff */
[----:B------:R-:W-:Y:S01]  /*b2ce0*/  IMAD.U32 R229, RZ, RZ, UR7 ;  /* 0x00000007ffe57e24 */ /* 0x000fe2000f8e00ff */
[----:B------:R-:W-:Y:S01]  /*b2cf0*/  @P1 LOP3.LUT R11, R11, 0x2000, RZ, 0xfc, !PT ;  /* 0x000020000b0b1812 */ /* 0x000fe200078efcff */
[----:B------:R-:W-:Y:S03]  /*b2d00*/  STL [R1+0x3158], R231 ;  /* 0x003158e701007387 */ /* 0x000fe60000100800 */
[----:B------:R-:W-:Y:S01]  /*b2d10*/  LOP3.LUT R11, R11, 0xfffffbff, RZ, 0xc0, !PT ;  /* 0xfffffbff0b0b7812 */ /* 0x000fe200078ec0ff */
[----:B------:R1:W-:Y:S03]  /*b2d20*/  STL [R1+0x315c], R230 ;  /* 0x00315ce601007387 */ /* 0x0003e60000100800 */
[----:B------:R-:W-:-:S02]  /*b2d30*/  @P0 LOP3.LUT R11, R11, 0x400, RZ, 0xfc, !PT ;  /* 0x000004000b0b0812 */ /* 0x000fc400078efcff */
        /* <DEDUP_REMOVED lines=59> */
[----:B------:R-:W-:Y:S01]  /*b30f0*/  ULDC.64 UR6, c[0x0][0x228] ;  /* 0x00008a0000067ab9 */ /* 0x000fe20000000a00 */
[C---:B--2---:R-:W-:Y:S01]  /*b3100*/  IADD3 R226, R0.reuse, 0x14c, RZ ;  /* 0x0000014c00e27810 */ /* 0x044fe20007ffe0ff */
[----:B------:R-:W-:Y:S01]  /*b3110*/  IMAD.U32 R223, RZ, RZ, UR7 ;  /* 0x00000007ffdf7e24 */ /* 0x000fe2000f8e00ff */
[----:B------:R-:W-:-:S02]  /*b3120*/  IADD3 R73, R0, 0x1c9, RZ ;  /* 0x000001c900497810 */ /* 0x000fc40007ffe0ff */
[----:B------:R-:W-:Y:S02]  /*b3130*/  @P1 LOP3.LUT R11, R11, 0x1, RZ, 0xfc, !PT ;  /* 0x000000010b0b1812 */ /* 0x000fe400078efcff */
[----:B------:R-:W-:Y:S02]  /*b3140*/  @P0 LOP3.LUT R10, R10, 0x20000000, RZ, 0xfc, !PT ;  /* 0x200000000a0a0812 */ /* 0x000fe400078efcff */
        /* <DEDUP_REMOVED lines=9> */
[----:B------:R-:W-:-:S02]  /*b31e0*/  VIADD R129, R0, 0x1ad ;  /* 0x000001ad00817836 */ /* 0x000fc40000000000 */
[----:B------:R2:W-:Y:S01]  /*b31f0*/  STL [R1+0x3174], R225 ;  /* 0x003174e101007387 */ /* 0x0005e20000100800 */
[----:B-1----:R-:W-:Y:S01]  /*b3200*/  VIADD R11, R12, UR5 ;  /* 0x000000050c0b7c36 */ /* 0x002fe20008000000 */
[----:B------:R-:W-:Y:S01]  /*b3210*/  UMOV UR5, UR6 ;  /* 0x0000000600057c82 */ /* 0x000fe20008000000 */
[----:B------:R-:W-:Y:S01]  /*b3220*/  ULDC.64 UR6, c[0x0][0x228] ;  /* 0x00008a0000067ab9 */ /* 0x000fe20000000a00 */
[----:B------:R-:W-:Y:S02]  /*b3230*/  STL [R1+0x3178], R224 ;  /* 0x003178e001007387 */ /* 0x000fe40000100800 */
[----:B------:R-:W-:Y:S01]  /*b3240*/  @P1 LOP3.LUT R10, R10, 0x10000000, RZ, 0xfc, !PT ;  /* 0x100000000a0a1812 */ /* 0x000fe200078efcff */
[----:B------:R-:W-:Y:S01]  /*b3250*/  UMOV UR4, UR6 ;  /* 0x0000000600047c82 */ /* 0x000fe20008000000 */
[----:B------:R-:W-:Y:S01]  /*b3260*/  MOV R222, UR7 ;  /* 0x0000000700de7c02 */ /* 0x000fe20008000f00 */
[----:B------:R1:W-:Y:S01]  /*b3270*/  STL [R1+0x1dd4], R11 ;  /* 0x001dd40b01007387 */ /* 0x0003e20000100800 */
[----:B------:R-:W-:Y:S01]  /*b3280*/  LOP3.LUT R10, R10, 0xfbffffff, RZ, 0xc0, !PT ;  /* 0xfbffffff0a0a7812 */ /* 0x000fe200078ec0ff */
[----:B------:R-:W-:Y:S01]  /*b3290*/  ULDC.64 UR6, c[0x0][0x228] ;  /* 0x00008a0000067ab9 */ /* 0x000fe20000000a00 */
[----:B--2---:R-:W-:Y:S01]  /*b32a0*/  VIADD R225, R0, 0x14d ;  /* 0x0000014d00e17836 */ /* 0x004fe20000000000 */
        /* <DEDUP_REMOVED lines=10> */
[----:B-1----:R-:W-:Y:S01]  /*b3350*/  VIADD R11, R11, UR5 ;  /* 0x000000050b0b7c36 */ /* 0x002fe20008000000 */
[----:B------:R-:W-:Y:S01]  /*b3360*/  UMOV UR5, UR6 ;  /* 0x0000000600057c82 */ /* 0x000fe20008000000 */
[----:B------:R-:W-:Y:S01]  /*b3370*/  ULDC.64 UR6, c[0x0][0x228] ;  /* 0x00008a0000067ab9 */ /* 0x000fe20000000a00 */
[----:B------:R-:W-:Y:S01]  /*b3380*/  ULDC.64 UR40, c[0x0][0x228] ;  /* 0x00008a0000287ab9 */ /* 0x000fe20000000a00 */
[----:B------:R-:W-:Y:S01]  /*b3390*/  UMOV UR4, UR6 ;  /* 0x0000000600047c82 */ /* 0x000fe20008000000 */
[----:B------:R-:W-:Y:S01]  /*b33a0*/  IMAD.U32 R179, RZ, RZ, UR7 ;  /* 0x00000007ffb37e24 */ /* 0x000fe2000f8e00ff */
[----:B------:R-:W-:Y:S01]  /*b33b0*/  STL [R1+0x1ddc], R11 ;  /* 0x001ddc0b01007387 */ /* 0x000fe20000100800 */
[----:B------:R-:W-:Y:S01]  /*b33c0*/  ULDC.64 UR6, c[0x0][0x228] ;  /* 0x00008a0000067ab9 */ /* 0x000fe20000000a00 */
[----:B------:R-:W-:-:S02]  /*b33d0*/  VIADD R224, R0, 0x14e ;  /* 0x0000014e00e07836 */ /* 0x000fc40000000000 */
[----:B------:R-:W-:Y:S01]  /*b33e0*/  @P1 LOP3.LUT R10, R10, 0x1000000, RZ, 0xfc, !PT ;  /* 0x010000000a0a1812 */ /* 0x000fe200078efcff */
[----:B------:R-:W-:Y:S01]  /*b33f0*/  IMAD.U32 R178, RZ, RZ, UR7 ;  /* 0x00000007ffb27e24 */ /* 0x000fe2000f8e00ff */
[----:B------:R-:W-:Y:S01]  /*b3400*/  STL [R1+0x3184], R180 ;  /* 0x003184b401007387 */ /* 0x000fe20000100800 */
[----:B--2---:R-:W-:Y:S01]  /*b3410*/  VIADD R223, R0, 0x14f ;  /* 0x0000014f00df7836 */ /* 0x004fe20000000000 */
[----:B------:R-:W-:Y:S01]  /*b3420*/  LOP3.LUT R10, R10, 0xffdfffff, RZ, 0xc0, !PT ;  /* 0xffdfffff0a0a7812 */ /* 0x000fe200078ec0ff */
[C---:B---3--:R-:W-:Y:S01]  /*b3430*/  VIADD R222, R0.reuse, 0x150 ;  /* 0x0000015000de7836 */ /* 0x048fe20000000000 */
        /* <DEDUP_REMOVED lines=9> */
[C---:B-1----:R-:W-:Y:S01]  /*b34d0*/  VIADD R179, R0.reuse, 0x152 ;  /* 0x0000015200b37836 */ /* 0x042fe20000000000 */
        /* <DEDUP_REMOVED lines=8> */
[----:B------:R-:W-:Y:S01]  /*b3560*/  IADD3 R180, R0, 0x151, RZ ;  /* 0x0000015100b47810 */ /* 0x000fe20007ffe0ff */
        /* <DEDUP_REMOVED lines=22> */
[----:B--2---:R-:W-:Y:S01]  /*b36d0*/  VIADD R177, R0, 0x154 ;  /* 0x0000015400b17836 */ /* 0x004fe20000000000 */
        /* <DEDUP_REMOVED lines=8> */
[----:B------:R-:W-:Y:S01]  /*b3760*/  VIADD R30, R0, 0x2f ;  /* 0x0000002f001e7836 */ /* 0x000fe20000000000 */
[----:B------:R-:W-:Y:S01]  /*b3770*/  LOP3.LUT R10, R10, 0xfffff7ff, RZ, 0xc0, !PT ;  /* 0xfffff7ff0a0a7812 */ /* 0x000fe200078ec0ff */
[C---:B-1----:R-:W-:Y:S01]  /*b3780*/  VIADD R176, R0.reuse, 0x155 ;  /* 0x0000015500b07836 */ /* 0x042fe20000000000 */
        /* <DEDUP_REMOVED lines=11> */
[----:B--2---:R-:W-:Y:S01]  /*b3840*/  IADD3 R175, R0, 0x156, RZ ;  /* 0x0000015600af7810 */ /* 0x004fe20007ffe0ff */
        /* <DEDUP_REMOVED lines=8> */
[----:B------:R-:W-:Y:S01]  /*b38d0*/  VIADD R30, R0, 0x2e ;  /* 0x0000002e001e7836 */ /* 0x000fe20000000000 */
        /* <DEDUP_REMOVED lines=35> */
[----:B--2---:R-:W-:-:S02]  /*b3b10*/  VIADD R171, R0, 0x13b ;  /* 0x0000013b00ab7836 */ /* 0x004fc40000000000 */
[----:B------:R-:W-:Y:S01]  /*b3b20*/  IMAD.U32 R168, RZ, RZ, UR7 ;  /* 0x00000007ffa87e24 */ /* 0x000fe2000f8e00ff */
[----:B------:R-:W-:Y:S01]  /*b3b30*/  @P1 LOP3.LUT R10, R10, 0x8, RZ, 0xfc, !PT ;  /* 0x000000080a0a1812 */ /* 0x000fe200078efcff */
[----:B------:R-:W-:-:S03]  /*b3b40*/  VIADD R135, R0, 0x1a7 ;  /* 0x000001a700877836 */ /* 0x000fc60000000000 */
[----:B------:R-:W-:-:S04]  /*b3b50*/  LOP3.LUT R10, R10, 0xfffffffe, RZ, 0xc0, !PT ;  /* 0xfffffffe0a0a7812 */ /* 0x000fc800078ec0ff */
[----:B------:R-:W-:Y:S02]  /*b3b60*/  @P0 LOP3.LUT R10, R10, 0x1, RZ, 0xfc, !PT ;  /* 0x000000010a0a0812 */ /* 0x000fe400078efcff */
[----:B------:R-:W-:Y:S01]  /*b3b70*/  ISETP.GE.AND P0, PT, R30, UR52, PT ;  /* 0x000000341e007c0c */ /* 0x000fe2000bf06270 */
[----:B------:R-:W-:Y:S01]  /*b3b80*/  VIADD R30, R0, 0x2c ;  /* 0x0000002c001e7836 */ /* 0x000fe20000000000 */
[----:B------:R-:W-:Y:S01]  /*b3b90*/  R2UR UR52, R188 ;  /* 0x00000000bc3472ca */ /* 0x000fe200000e0000 */
[----:B------:R-:W-:Y:S01]  /*b3ba0*/  STL [R1+0x31ac], R10 ;  /* 0x0031ac0a01007387 */ /* 0x000fe20000100800 */
[----:B------:R-:W-:Y:S01]  /*b3bb0*/  ISETP.LT.AND P1, PT, R181, UR5, !P0 ;  /* 0x00000005b5007c0c */ /* 0x000fe2000c721270 */
[----:B------:R-:W-:Y:S01]  /*b3bc0*/  ULDC UR5, c[0x0][0x248] ;  /* 0x0000920000057ab9 */ /* 0x000fe20000000800 */
[----:B------:R-:W-:Y:S01]  /*b3bd0*/  ISETP.LT.AND P0, PT, R85, UR4, !P0 ;  /* 0x0000000455007c0c */ /* 0x000fe2000c701270 */
[----:B------:R1:W-:Y:S01]  /*b3be0*/  STL [R1+0x1df0], R11 ;  /* 0x001df00b01007387 */ /* 0x0003e20000100800 */
[----:B------:R-:W-:-:S03]  /*b3bf0*/  VIADD R188, R0, 0x19e ;  /* 0x0000019e00bc7836 */ /* 0x000fc60000000000 */
[----:B------:R2:W-:Y:S04]  /*b3c00*/  STL [R1+0x31b0], R170 ;  /* 0x0031b0aa01007387 */ /* 0x0005e80000100800 */
[----:B------:R-:W-:Y:S02]  /*b3c10*/  STL [R1+0x31b4], R169 ;  /* 0x0031b4a901007387 */ /* 0x000fe40000100800 */
[----:B------:R-:W-:Y:S02]  /*b3c20*/  @P1 LOP3.LUT R9, R9, 0x40000000, RZ, 0xfc, !PT ;  /* 0x4000000009091812 */ /* 0x000fe400078efcff */
[----:B-1----:R-:W-:Y:S01]  /*b3c30*/  IADD3 R11, R11, UR5, RZ ;  /* 0x000000050b0b7c10 */ /* 0x002fe2000fffe0ff */
[----:B------:R-:W-:Y:S01]  /*b3c40*/  UMOV UR5, UR6 ;  /* 0x0000000600057c82 */ /* 0x000fe20008000000 */
[----:B------:R-:W-:Y:S01]  /*b3c50*/  LOP3.LUT R9, R9, 0xf7ffffff, RZ, 0xc0, !PT ;  /* 0xf7ffffff09097812 */ /* 0x000fe200078ec0ff */
[----:B------:R-:W-:Y:S01]  /*b3c60*/  ULDC.64 UR6, c[0x0][0x228] ;  /* 0x00008a0000067ab9 */ /* 0x000fe20000000a00 */
[----:B--2---:R-:W-:Y:S01]  /*b3c70*/  VIADD R170, R0, 0x11e ;  /* 0x0000011e00aa7836 */ /* 0x004fe20000000000 */
[----:B------:R-:W-:Y:S01]  /*b3c80*/  UMOV UR4, UR6 ;  /* 0x0000000600047c82 */ /* 0x000fe20008000000 */
[----:B------:R-:W-:Y:S01]  /*b3c90*/  @P0 LOP3.LUT R9, R9, 0x8000000, RZ, 0xfc, !PT ;  /* 0x0800000009090812 */ /* 0x000fe200078efcff */
[----:B------:R-:W-:Y:S01]  /*b3ca0*/  IMAD.U32 R167, RZ, RZ, UR7 ;  /* 0x00000007ffa77e24 */ /* 0x000fe2000f8e00ff */
[----:B------:R-:W-:Y:S01]  /*b3cb0*/  ISETP.GE.AND P0, PT, R30, UR50, PT ;  /* 0x000000321e007c0c */ /* 0x000fe2000bf06270 */
[----:B------:R-:W-:Y:S01]  /*b3cc0*/  ULDC.64 UR6, c[0x0][0x228] ;  /* 0x00008a0000067ab9 */ /* 0x000fe20000000a00 */
[----:B------:R-:W-:Y:S01]  /*b3cd0*/  LOP3.LUT R9, R9, 0xfbffffff, RZ, 0xc0, !PT ;  /* 0xfbffffff09097812 */ /* 0x000fe200078ec0ff */
[----:B------:R-:W-:Y:S01]  /*b3ce0*/  IMAD.U32 R166, RZ, RZ, UR7 ;  /* 0x00000007ffa67e24 */ /* 0x000fe2000f8e00ff */
[----:B------:R-:W-:Y:S01]  /*b3cf0*/  ISETP.LT.AND P1, PT, R181, UR5, !P0 ;  /* 0x00000005b5007c0c */ /* 0x000fe2000c721270 */
[----:B------:R-:W-:Y:S01]  /*b3d00*/  ULDC UR5, c[0x0][0x248] ;  /* 0x0000920000057ab9 */ /* 0x000fe20000000800 */
[----:B------:R-:W-:Y:S01]  /*b3d10*/  ISETP.LT.AND P0, PT, R85, UR4, !P0 ;  /* 0x0000000455007c0c */ /* 0x000fe2000c701270 */
[----:B------:R-:W-:Y:S01]  /*b3d20*/  VIADD R10, R11, UR5 ;  /* 0x000000050b0a7c36 */ /* 0x000fe20008000000 */
[----:B------:R-:W-:Y:S01]  /*b3d30*/  IADD3 R30, R0, 0x2b, RZ ;  /* 0x0000002b001e7810 */ /* 0x000fe20007ffe0ff */
[----:B------:R-:W-:Y:S01]  /*b3d40*/  UMOV UR5, UR6 ;  /* 0x0000000600057c82 */ /* 0x000fe20008000000 */
[----:B------:R-:W-:Y:S01]  /*b3d50*/  ULDC.64 UR6, c[0x0][0x228] ;  /* 0x00008a0000067ab9 */ /* 0x000fe20000000a00 */
[----:B------:R1:W-:Y:S01]  /*b3d60*/  STL [R1+0x1df8], R11 ;  /* 0x001df80b01007387 */ /* 0x0003e20000100800 */
[----:B------:R-:W-:Y:S01]  /*b3d70*/  UMOV UR4, UR6 ;  /* 0x0000000600047c82 */ /* 0x000fe20008000000 */
[----:B------:R-:W-:Y:S01]  /*b3d80*/  IMAD.U32 R165, RZ, RZ, UR7 ;  /* 0x00000007ffa57e24 */ /* 0x000fe2000f8e00ff */
[----:B------:R-:W-:Y:S01]  /*b3d90*/  ULDC.64 UR6, c[0x0][0x228] ;  /* 0x00008a0000067ab9 */ /* 0x000fe20000000a00 */
[----:B------:R2:W-:Y:S01]  /*b3da0*/  STL [R1+0x31b8], R168 ;  /* 0x0031b8a801007387 */ /* 0x0005e20000100800 */
[----:B------:R-:W-:-:S02]  /*b3db0*/  MOV R164, UR7 ;  /* 0x0000000700a47c02 */ /* 0x000fc40008000f00 */
[----:B------:R-:W-:Y:S01]  /*b3dc0*/  @P1 LOP3.LUT R9, R9, 0x4000000, RZ, 0xfc, !PT ;  /* 0x0400000009091812 */ /* 0x000fe200078efcff */
[----:B------:R-:W-:Y:S01]  /*b3dd0*/  STL [R1+0x31bc], R167 ;  /* 0x0031bca701007387 */ /* 0x000fe20000100800 */
[----:B------:R-:W-:Y:S01]  /*b3de0*/  R2UR UR50, R193 ;  /* 0x00000000c13272ca */ /* 0x000fe200000e0000 */
[C---:B-1----:R-:W-:Y:S01]  /*b3df0*/  VIADD R11, R0.reuse, 0x159 ;  /* 0x00000159000b7836 */ /* 0x042fe20000000000 */
[----:B------:R-:W-:Y:S01]  /*b3e00*/  LOP3.LUT R9, R9, 0xff7fffff, RZ, 0xc0, !PT ;  /* 0xff7fffff09097812 */ /* 0x000fe200078ec0ff */
[----:B------:R1:W-:Y:S01]  /*b3e10*/  STL [R1+0x1e00], R10 ;  /* 0x001e000a01007387 */ /* 0x0003e20000100800 */
[C---:B------:R-:W-:Y:S01]  /*b3e20*/  IADD3 R169, R0.reuse, 0x11f, RZ ;  /* 0x0000011f00a97810 */ /* 0x040fe20007ffe0ff */
[----:B--2---:R-:W-:Y:S01]  /*b3e30*/  VIADD R168, R0, 0x120 ;  /* 0x0000012000a87836 */ /* 0x004fe20000000000 */
        /* <DEDUP_REMOVED lines=15> */
[----:B------:R1:W-:Y:S01]  /*b3f30*/  STL [R1+0x1e08], R10 ;  /* 0x001e080a01007387 */ /* 0x0003e20000100800 */
[----:B------:R-:W-:Y:S01]  /*b3f40*/  ULDC.64 UR6, c[0x0][0x228] ;  /* 0x00008a0000067ab9 */ /* 0x000fe20000000a00 */
[----:B------:R-:W-:-:S02]  /*b3f50*/  VIADD R167, R0, 0x121 ;  /* 0x0000012100a77836 */ /* 0x000fc40000000000 */
[----:B------:R-:W-:Y:S01]  /*b3f60*/  @P1 LOP3.LUT R9, R9, 0x400000, RZ, 0xfc, !PT ;  /* 0x0040000009091812 */ /* 0x000fe200078efcff */
[----:B------:R-:W-:Y:S01]  /*b3f70*/  IMAD.U32 R162, RZ, RZ, UR7 ;  /* 0x00000007ffa27e24 */ /* 0x000fe2000f8e00ff */
[----:B------:R4:W-:Y:S01]  /*b3f80*/  STL [R1+0x31c8], R164 ;  /* 0x0031c8a401007387 */ /* 0x0009e20000100800 */
[C---:B--2---:R-:W-:Y:S01]  /*b3f90*/  VIADD R166, R0.reuse, 0x122 ;  /* 0x0000012200a67836 */ /* 0x044fe20000000000 */
[----:B------:R-:W-:Y:S01]  /*b3fa0*/  LOP3.LUT R9, R9, 0xfff7ffff, RZ, 0xc0, !PT ;  /* 0xfff7ffff09097812 */ /* 0x000fe200078ec0ff */
[C---:B---3--:R-:W-:Y:S01]  /*b3fb0*/  VIADD R165, R0.reuse, 0x123 ;  /* 0x0000012300a57836 */ /* 0x048fe20000000000 */
[----:B------:R2:W-:Y:S01]  /*b3fc0*/  STL [R1+0x31cc], R163 ;  /* 0x0031cca301007387 */ /* 0x0005e20000100800 */
[C---:B------:R-:W-:Y:S01]  /*b3fd0*/  VIADD R193, R0.reuse, 0x199 ;  /* 0x0000019900c17836 */ /* 0x040fe20000000000 */
[----:B------:R-:W-:Y:S01]  /*b3fe0*/  @P0 LOP3.LUT R9, R9, 0x80000, RZ, 0xfc, !PT ;  /* 0x0008000009090812 */ /* 0x000fe200078efcff */
[----:B------:R-:W-:Y:S01]  /*b3ff0*/  VIADD R138, R0, 0x1a4 ;  /* 0x000001a4008a7836 */ /* 0x000fe20000000000 */
        /* <DEDUP_REMOVED lines=11> */
[----:B------:R-:W-:Y:S01]  /*b40b0*/  MOV R161, UR7 ;  /* 0x0000000700a17c02 */ /* 0x000fe20008000f00 */
[----:B------:R-:W-:Y:S01]  /*b40c0*/  STL [R1+0x1e0c], R10 ;  /* 0x001e0c0a01007387 */ /* 0x000fe20000100800 */
[----:B------:R-:W-:Y:S01]  /*b40d0*/  ULDC.64 UR6, c[0x0][0x228] ;  /* 0x00008a0000067ab9 */ /* 0x000fe20000000a00 */
[C---:B----4-:R-:W-:Y:S01]  /*b40e0*/  IADD3 R164, R0.reuse, 0x124, RZ ;  /* 0x0000012400a47810 */ /* 0x050fe20007ffe0ff */
[----:B------:R-:W-:Y:S01]  /*b40f0*/  IMAD.U32 R160, RZ, RZ, UR7 ;  /* 0x00000007ffa07e24 */ /* 0x000fe2000f8e00ff */
[----:B------:R-:W-:Y:S01]  /*b4100*/  @P1 LOP3.LUT R9, R9, 0x20000, RZ, 0xfc, !PT ;  /* 0x0002000009091812 */ /* 0x000fe200078efcff */
[----:B------:R1:W-:Y:S01]  /*b4110*/  STL [R1+0x31d0], R162 ;  /* 0x0031d0a201007387 */ /* 0x0003e20000100800 */
[C---:B--2---:R-:W-:Y:S01]  /*b4120*/  VIADD R163, R0.reuse, 0x125 ;  /* 0x0000012500a37836 */ /* 0x044fe20000000000 */
        /* <DEDUP_REMOVED lines=30> */
[----:B------:R-:W-:Y:S01]  /*b4310*/  ULDC.64 UR38, c[0x0][0x228] ;  /* 0x00008a0000267ab9 */ /* 0x000fe20000000a00 */
[----:B------:R-:W-:Y:S01]  /*b4320*/  ISETP.LT.AND P1, PT, R181, UR5, !P0 ;  /* 0x00000005b5007c0c */ /* 0x000fe2000c721270 */
[----:B------:R-:W-:Y:S01]  /*b4330*/  ULDC UR5, c[0x0][0x248] ;  /* 0x0000920000057ab9 */ /* 0x000fe20000000800 */
[----:B------:R-:W-:Y:S01]  /*b4340*/  ISETP.LT.AND P0, PT, R85, UR4, !P0 ;  /* 0x0000000455007c0c */ /* 0x000fe2000c701270 */
[----:B-1----:R-:W-:Y:S01]  /*b4350*/  VIADD R160, R0, 0x128 ;  /* 0x0000012800a07836 */ /* 0x002fe20000000000 */
[----:B------:R-:W-:Y:S01]  /*b4360*/  IADD3 R10, R10, UR5, RZ ;  /* 0x000000050a0a7c10 */ /* 0x000fe2000fffe0ff */
[----:B------:R-:W-:Y:S01]  /*b4370*/  UMOV UR5, UR6 ;  /* 0x0000000600057c82 */ /* 0x000fe20008000000 */
[----:B------:R-:W-:Y:S01]  /*b4380*/  ULDC.64 UR6, c[0x0][0x228] ;  /* 0x00008a0000067ab9 */ /* 0x000fe20000000a00 */
[----:B--2---:R-:W-:Y:S01]  /*b4390*/  IADD3 R159, R0, 0x129, RZ ;  /* 0x00000129009f7810 */ /* 0x004fe20007ffe0ff */
[----:B------:R-:W-:Y:S01]  /*b43a0*/  UMOV UR4, UR6 ;  /* 0x0000000600047c82 */ /* 0x000fe20008000000 */
[----:B------:R-:W-:Y:S01]  /*b43b0*/  IMAD.U32 R157, RZ, RZ, UR7 ;  /* 0x00000007ff9d7e24 */ /* 0x000fe2000f8e00ff */
[----:B------:R-:W-:Y:S01]  /*b43c0*/  STL [R1+0x1e18], R10 ;  /* 0x001e180a01007387 */ /* 0x000fe20000100800 */
[----:B------:R-:W-:-:S02]  /*b43d0*/  ULDC.64 UR6, c[0x0][0x228] ;  /* 0x00008a0000067ab9 */ /* 0x000fc40000000a00 */
[----:B------:R-:W-:Y:S01]  /*b43e0*/  @P1 LOP3.LUT R9, R9, 0x200, RZ, 0xfc, !PT ;  /* 0x0000020009091812 */ /* 0x000fe200078efcff */
[----:B------:R-:W-:Y:S01]  /*b43f0*/  IMAD.U32 R156, RZ, RZ, UR7 ;  /* 0x00000007ff9c7e24 */ /* 0x000fe2000f8e00ff */
[----:B------:R1:W-:Y:S02]  /*b4400*/  STL [R1+0x31e0], R158 ;  /* 0x0031e09e01007387 */ /* 0x0003e40000100800 */
[----:B------:R-:W-:Y:S02]  /*b4410*/  LOP3.LUT R9, R9, 0xffffffbf, RZ, 0xc0, !PT ;  /* 0xffffffbf09097812 */ /* 0x000fe400078ec0ff */
[----:B------:R2:W-:Y:S02]  /*b4420*/  STL [R1+0x31e4], R157 ;  /* 0x0031e49d01007387 */ /* 0x0005e40000100800 */
[----:B------:R-:W-:Y:S02]  /*b4430*/  @P0 LOP3.LUT R9, R9, 0x40, RZ, 0xfc, !PT ;  /* 0x0000004009090812 */ /* 0x000fe400078efcff */
[----:B------:R-:W-:Y:S01]  /*b4440*/  ISETP.GE.AND P0, PT, R30, UR50, PT ;  /* 0x000000321e007c0c */ /* 0x000fe2000bf06270 */
[----:B------:R-:W-:Y:S01]  /*b4450*/  ULDC.64 UR50, c[0x0][0x228] ;  /* 0x00008a0000327ab9 */ /* 0x000fe20000000a00 */
[----:B------:R-:W-:Y:S01]  /*b4460*/  LOP3.LUT R9, R9, 0xffffffef, RZ, 0xc0, !PT ;  /* 0xffffffef09097812 */ /* 0x000fe200078ec0ff */
[----:B-1----:R-:W-:Y:S01]  /*b4470*/  VIADD R158, R0, 0x12a ;  /* 0x0000012a009e7836 */ /* 0x002fe20000000000 */
[----:B------:R-:W-:Y:S01]  /*b4480*/  ISETP.LT.AND P1, PT, R181, UR5, !P0 ;  /* 0x00000005b5007c0c */ /* 0x000fe2000c721270 */
[----:B------:R-:W-:Y:S01]  /*b4490*/  ULDC UR5, c[0x0][0x248] ;  /* 0x0000920000057ab9 */ /* 0x000fe20000000800 */
[----:B------:R-:W-:Y:S01]  /*b44a0*/  ISETP.LT.AND P0, PT, R85, UR4, !P0 ;  /* 0x0000000455007c0c */ /* 0x000fe2000c701270 */
[----:B------:R-:W-:Y:S01]  /*b44b0*/  VIADD R10, R10, UR5 ;  /* 0x000000050a0a7c36 */ /* 0x000fe20008000000 */
[C---:B------:R-:W-:Y:S01]  /*b44c0*/  IADD3 R30, R0.reuse, 0x26, RZ ;  /* 0x00000026001e7810 */ /* 0x040fe20007ffe0ff */
[----:B------:R-:W-:Y:S01]  /*b44d0*/  UMOV UR5, UR6 ;  /* 0x0000000600057c82 */ /* 0x000fe20008000000 */
[----:B------:R-:W-:Y:S01]  /*b44e0*/  ULDC.64 UR6, c[0x0][0x228] ;  /* 0x00008a0000067ab9 */ /* 0x000fe20000000a00 */
[----:B--2---:R-:W-:Y:S01]  /*b44f0*/  VIADD R157, R0, 0x12b ;  /* 0x0000012b009d7836 */ /* 0x004fe20000000000 */
[----:B------:R-:W-:Y:S01]  /*b4500*/  UMOV UR4, UR6 ;  /* 0x0000000600047c82 */ /* 0x000fe20008000000 */
[----:B------:R-:W-:Y:S01]  /*b4510*/  IMAD.U32 R155, RZ, RZ, UR7 ;  /* 0x00000007ff9b7e24 */ /* 0x000fe2000f8e00ff */
[----:B------:R-:W-:Y:S01]  /*b4520*/  STL [R1+0x1e1c], R10 ;  /* 0x001e1c0a01007387 */ /* 0x000fe20000100800 */
[----:B------:R-:W-:-:S02]  /*b4530*/  ULDC.64 UR6, c[0x0][0x228] ;  /* 0x00008a0000067ab9 */ /* 0x000fc40000000a00 */
[----:B------:R-:W-:Y:S01]  /*b4540*/  @P1 LOP3.LUT R9, R9, 0x10, RZ, 0xfc, !PT ;  /* 0x0000001009091812 */ /* 0x000fe200078efcff */
[----:B------:R1:W-:Y:S01]  /*b4550*/  STL [R1+0x31e8], R156 ;  /* 0x0031e89c01007387 */ /* 0x0003e20000100800 */
[----:B------:R-:W-:Y:S02]  /*b4560*/  MOV R154, UR7 ;  /* 0x00000007009a7c02 */ /* 0x000fe40008000f00 */
        /* <DEDUP_REMOVED lines=17> */
[C---:B--2---:R-:W-:Y:S01]  /*b4680*/  VIADD R155, R0.reuse, 0x12d ;  /* 0x0000012d009b7836 */ /* 0x044fe20000000000 */
[----:B------:R-:W-:Y:S01]  /*b4690*/  IADD3 R195, R0, 0x197, RZ ;  /* 0x0000019700c37810 */ /* 0x000fe20007ffe0ff */
[----:B------:R-:W-:Y:S01]  /*b46a0*/  IMAD.U32 R152, RZ, RZ, UR7 ;  /* 0x00000007ff987e24 */ /* 0x000fe2000f8e00ff */
[----:B------:R-:W-:-:S02]  /*b46b0*/  @P1 LOP3.LUT R9, R9, 0x1, RZ, 0xfc, !PT ;  /* 0x0000000109091812 */ /* 0x000fc400078efcff */
        /* <DEDUP_REMOVED lines=22> */
[----:B--2---:R-:W-:Y:S01]  /*b4820*/  IADD3 R154, R0, 0x12e, RZ ;  /* 0x0000012e009a7810 */ /* 0x004fe20007ffe0ff */
[----:B------:R-:W-:Y:S01]  /*b4830*/  IMAD.U32 R150, RZ, RZ, UR7 ;  /* 0x00000007ff967e24 */ /* 0x000fe2000f8e00ff */
        /* <DEDUP_REMOVED lines=21> */
[----:B------:R-:W-:Y:S01]  /*b4990*/  VIADD R153, R0, 0x12f ;  /* 0x0000012f00997836 */ /* 0x000fe20000000000 */
[----:B------:R-:W-:Y:S01]  /*b49a0*/  LOP3.LUT R8, R8, 0xffdfffff, RZ, 0xc0, !PT ;  /* 0xffdfffff08087812 */ /* 0x000fe200078ec0ff */
[C---:B--2---:R-:W-:Y:S01]  /*b49b0*/  VIADD R152, R0.reuse, 0x130 ;  /* 0x0000013000987836 */ /* 0x044fe20000000000 */
[----:B------:R1:W-:Y:S01]  /*b49c0*/  STL [R1+0x3208], R149 ;  /* 0x0032089501007387 */ /* 0x0003e20000100800 */
[----:B---3--:R-:W-:Y:S01]  /*b49d0*/  VIADD R151, R0, 0x132 ;  /* 0x0000013200977836 */ /* 0x008fe20000000000 */
[----:B------:R-:W-:Y:S01]  /*b49e0*/  @P0 LOP3.LUT R8, R8, 0x200000, RZ, 0xfc, !PT ;  /* 0x0020000008080812 */ /* 0x000fe200078efcff */
[----:B------:R-:W-:Y:S01]  /*b49f0*/  VIADD R194, R0, 0x198 ;  /* 0x0000019800c27836 */ /* 0x000fe20000000000 */
[----:B------:R-:W-:Y:S01]  /*b4a00*/  ISETP.GE.AND P0, PT, R30, UR48, PT ;  /* 0x000000301e007c0c */ /* 0x000fe2000bf06270 */
[----:B------:R-:W-:Y:S01]  /*b4a10*/  VIADD R30, R0, 0x22 ;  /* 0x00000022001e7836 */ /* 0x000fe20000000000 */
[----:B------:R-:W-:Y:S01]  /*b4a20*/  LOP3.LUT R8, R8, 0xffefffff, RZ, 0xc0, !PT ;  /* 0xffefffff08087812 */ /* 0x000fe200078ec0ff */
[----:B------:R-:W-:Y:S01]  /*b4a30*/  ULDC.64 UR48, c[0x0][0x228] ;  /* 0x00008a0000307ab9 */ /* 0x000fe20000000a00 */
[----:B------:R-:W-:Y:S01]  /*b4a40*/  ISETP.LT.AND P1, PT, R181, UR5, !P0 ;  /* 0x00000005b5007c0c */ /* 0x000fe2000c721270 */
[----:B------:R-:W-:Y:S01]  /*b4a50*/  ULDC UR5, c[0x0][0x248] ;  /* 0x0000920000057ab9 */ /* 0x000fe20000000800 */
[----:B------:R-:W-:Y:S01]  /*b4a60*/  ISETP.LT.AND P0, PT, R85, UR4, !P0 ;  /* 0x0000000455007c0c */ /* 0x000fe2000c701270 */
[C---:B-1----:R-:W-:Y:S01]  /*b4a70*/  VIADD R149, R0.reuse, 0x134 ;  /* 0x0000013400957836 */ /* 0x042fe20000000000 */
[----:B------:R-:W-:Y:S01]  /*b4a80*/  IADD3 R9, R9, UR5, RZ ;  /* 0x0000000509097c10 */ /* 0x000fe2000fffe0ff */
[----:B------:R-:W-:Y:S01]  /*b4a90*/  UMOV UR5, UR6 ;  /* 0x0000000600057c82 */ /* 0x000fe20008000000 */
[----:B------:R-:W-:Y:S01]  /*b4aa0*/  ULDC.64 UR6, c[0x0][0x228] ;  /* 0x00008a0000067ab9 */ /* 0x000fe20000000a00 */
[----:B------:R-:W-:Y:S01]  /*b4ab0*/  MOV R31, UR49 ;  /* 0x00000031001f7c02 */ /* 0x000fe20008000f00 */
[----:B------:R-:W-:Y:S01]  /*b4ac0*/  UMOV UR4, UR6 ;  /* 0x0000000600047c82 */ /* 0x000fe20008000000 */
[----:B------:R-:W-:Y:S01]  /*b4ad0*/  IMAD.U32 R147, RZ, RZ, UR7 ;  /* 0x00000007ff937e24 */ /* 0x000fe2000f8e00ff */
[----:B------:R-:W-:Y:S01]  /*b4ae0*/  STL [R1+0x1dfc], R9 ;  /* 0x001dfc0901007387 */ /* 0x000fe20000100800 */
[----:B------:R-:W-:Y:S01]  /*b4af0*/  ULDC.64 UR6, c[0x0][0x228] ;  /* 0x00008a0000067ab9 */ /* 0x000fe20000000a00 */
[----:B------:R-:W-:Y:S01]  /*b4b00*/  IADD3 R150, R0, 0x133, RZ ;  /* 0x0000013300967810 */ /* 0x000fe20007ffe0ff */
[----:B------:R-:W-:Y:S01]  /*b4b10*/  IMAD.U32 R146, RZ, RZ, UR7 ;  /* 0x00000007ff927e24 */ /* 0x000fe2000f8e00ff */
[----:B------:R-:W-:Y:S01]  /*b4b20*/  @P1 LOP3.LUT R8, R8, 0x100000, RZ, 0xfc, !PT ;  /* 0x0010000008081812 */ /* 0x000fe200078efcff */
[----:B------:R1:W-:Y:S03]  /*b4b30*/  STL [R1+0x320c], R148 ;  /* 0x00320c9401007387 */ /* 0x0003e60000100800 */
[----:B------:R-:W-:Y:S01]  /*b4b40*/  LOP3.LUT R8, R8, 0xfffdffff, RZ, 0xc0, !PT ;  /* 0xfffdffff08087812 */ /* 0x000fe200078ec0ff */
[----:B------:R2:W-:Y:S03]  /*b4b50*/  STL [R1+0x3210], R147 ;  /* 0x0032109301007387 */ /* 0x0005e60000100800 */
[----:B------:R-:W-:-:S02]  /*b4b60*/  @P0 LOP3.LUT R8, R8, 0x20000, RZ, 0xfc, !PT ;  /* 0x0002000008080812 */ /* 0x000fc400078efcff */
[----:B------:R-:W-:Y:S01]  /*b4b70*/  ISETP.GE.AND P0, PT, R30, UR36, PT ;  /* 0x000000241e007c0c */ /* 0x000fe2000bf06270 */
[----:B------:R-:W-:Y:S01]  /*b4b80*/  ULDC.64 UR36, c[0x0][0x228] ;  /* 0x00008a0000247ab9 */ /* 0x000fe20000000a00 */
[----:B------:R-:W-:Y:S01]  /*b4b90*/  LOP3.LUT R8, R8, 0xffff7fff, RZ, 0xc0, !PT ;  /* 0xffff7fff08087812 */ /* 0x000fe200078ec0ff */
[C---:B-1----:R-:W-:Y:S01]  /*b4ba0*/  VIADD R148, R0.reuse, 0x135 ;  /* 0x0000013500947836 */ /* 0x042fe20000000000 */
        /* <DEDUP_REMOVED lines=10> */
[----:B------:R1:W-:Y:S01]  /*b4c50*/  STL [R1+0x1df4], R9 ;  /* 0x001df40901007387 */ /* 0x0003e20000100800 */
        /* <DEDUP_REMOVED lines=14> */
[----:B-1----:R-:W-:Y:S01]  /*b4d40*/  VIADD R9, R9, UR5 ;  /* 0x0000000509097c36 */ /* 0x002fe20008000000 */
[----:B------:R-:W-:Y:S01]  /*b4d50*/  UMOV UR5, UR6 ;  /* 0x0000000600057c82 */ /* 0x000fe20008000000 */
[----:B------:R-:W-:Y:S01]  /*b4d60*/  ULDC.64 UR6, c[0x0][0x228] ;  /* 0x00008a0000067ab9 */ /* 0x000fe20000000a00 */
[C---:B--2---:R-:W-:Y:S01]  /*b4d70*/  VIADD R146, R0.reuse, 0x137 ;  /* 0x0000013700927836 */ /* 0x044fe20000000000 */
[----:B------:R-:W-:Y:S01]  /*b4d80*/  UMOV UR4, UR6 ;  /* 0x0000000600047c82 */ /* 0x000fe20008000000 */
[----:B------:R-:W-:Y:S01]  /*b4d90*/  IMAD.U32 R143, RZ, RZ, UR7 ;  /* 0x00000007ff8f7e24 */ /* 0x000fe2000f8e00ff */
[----:B------:R-:W-:Y:S01]  /*b4da0*/  STL [R1+0x1dd8], R9 ;  /* 0x001dd80901007387 */ /* 0x000fe20000100800 */
[----:B------:R-:W-:Y:S01]  /*b4db0*/  ULDC.64 UR6, c[0x0][0x228] ;  /* 0x00008a0000067ab9 */ /* 0x000fe20000000a00 */
[----:B---3--:R-:W-:Y:S01]  /*b4dc0*/  IADD3 R145, R0, 0x138, RZ ;  /* 0x0000013800917810 */ /* 0x008fe20007ffe0ff */
[----:B------:R-:W-:Y:S01]  /*b4dd0*/  IMAD.U32 R142, RZ, RZ, UR7 ;  /* 0x00000007ff8e7e24 */ /* 0x000fe2000f8e00ff */
[----:B------:R-:W-:Y:S01]  /*b4de0*/  @P1 LOP3.LUT R8, R8, 0x800, RZ, 0xfc, !PT ;  /* 0x0000080008081812 */ /* 0x000fe200078efcff */
[----:B------:R1:W-:Y:S03]  /*b4df0*/  STL [R1+0x321c], R144 ;  /* 0x00321c9001007387 */ /* 0x0003e60000100800 */
[----:B------:R-:W-:Y:S01]  /*b4e00*/  LOP3.LUT R8, R8, 0xfffffeff, RZ, 0xc0, !PT ;  /* 0xfffffeff08087812 */ /* 0x000fe200078ec0ff */
[----:B------:R2:W-:Y:S03]  /*b4e10*/  STL [R1+0x3220], R143 ;  /* 0x0032208f01007387 */ /* 0x0005e60000100800 */
[----:B------:R-:W-:-:S02]  /*b4e20*/  @P0 LOP3.LUT R8, R8, 0x100, RZ, 0xfc, !PT ;  /* 0x0000010008080812 */ /* 0x000fc400078efcff */
        /* <DEDUP_REMOVED lines=37> */
[----:B--2---:R-:W-:-:S02]  /*b5080*/  IMAD.MOV.U32 R141, RZ, RZ, R14 ;  /* 0x000000ffff8d7224 */ /* 0x004fc400078e000e */
[----:B------:R-:W-:Y:S01]  /*b5090*/  IMAD.U32 R118, RZ, RZ, UR7 ;  /* 0x00000007ff767e24 */ /* 0x000fe2000f8e00ff */
[----:B------:R-:W-:Y:S01]  /*b50a0*/  @P1 LOP3.LUT R8, R8, 0x4, RZ, 0xfc, !PT ;  /* 0x0000000408081812 */ /* 0x000fe200078efcff */
[C---:B------:R-:W-:Y:S02]  /*b50b0*/  VIADD R14, R0.reuse, 0x173 ;  /* 0x00000173000e7836 */ /* 0x040fe40000000000 */
[----:B------:R-:W-:Y:S01]  /*b50c0*/  VIADD R198, R0, 0x194 ;  /* 0x0000019400c67836 */ /* 0x000fe20000000000 */
[----:B------:R-:W-:-:S04]  /*b50d0*/  LOP3.LUT R8, R8, 0xfffffffe, RZ, 0xc0, !PT ;  /* 0xfffffffe08087812 */ /* 0x000fc800078ec0ff */
[----:B------:R-:W-:Y:S02]  /*b50e0*/  @P0 LOP3.LUT R8, R8, 0x1, RZ, 0xfc, !PT ;  /* 0x0000000108080812 */ /* 0x000fe400078efcff */
[----:B------:R-:W-:Y:S01]  /*b50f0*/  ISETP.GE.AND P0, PT, R30, UR44, PT ;  /* 0x0000002c1e007c0c */ /* 0x000fe2000bf06270 */
[----:B------:R-:W-:Y:S01]  /*b5100*/  VIADD R30, R0, 0x1d ;  /* 0x0000001d001e7836 */ /* 0x000fe20000000000 */
[----:B------:R-:W-:Y:S01]  /*b5110*/  ULDC.64 UR44, c[0x0][0x228] ;  /* 0x00008a00002c7ab9 */ /* 0x000fe20000000a00 */
[----:B------:R1:W-:Y:S01]  /*b5120*/  STL [R1+0x322c], R8 ;  /* 0x00322c0801007387 */ /* 0x0003e20000100800 */
[----:B------:R-:W-:Y:S01]  /*b5130*/  ISETP.LT.AND P1, PT, R181, UR5, !P0 ;  /* 0x00000005b5007c0c */ /* 0x000fe2000c721270 */
[----:B------:R-:W-:Y:S01]  /*b5140*/  ULDC UR5, c[0x0][0x248] ;  /* 0x0000920000057ab9 */ /* 0x000fe20000000800 */
[----:B------:R-:W-:Y:S01]  /*b5150*/  ISETP.LT.AND P0, PT, R85, UR4, !P0 ;  /* 0x0000000455007c0c */ /* 0x000fe2000c701270 */
[----:B------:R-:W-:Y:S04]  /*b5160*/  STL [R1+0x1dc0], R9 ;  /* 0x001dc00901007387 */ /* 0x000fe80000100800 */
[----:B------:R2:W-:Y:S01]  /*b5170*/  STL [R1+0x3230], R140 ;  /* 0x0032308c01007387 */ /* 0x0005e20000100800 */
[----:B-1----:R-:W-:Y:S01]  /*b5180*/  IADD3 R8, R9, UR5, RZ ;  /* 0x0000000509087c10 */ /* 0x002fe2000fffe0ff */
[----:B------:R-:W-:Y:S01]  /*b5190*/  UMOV UR5, UR6 ;  /* 0x0000000600057c82 */ /* 0x000fe20008000000 */
[----:B------:R-:W-:Y:S01]  /*b51a0*/  ULDC.64 UR6, c[0x0][0x228] ;  /* 0x00008a0000067ab9 */ /* 0x000fe20000000a00 */
[----:B------:R-:W-:Y:S02]  /*b51b0*/  STL [R1+0x3234], R119 ;  /* 0x0032347701007387 */ /* 0x000fe40000100800 */
[----:B------:R-:W-:Y:S01]  /*b51c0*/  @P1 LOP3.LUT R7, R7, 0x40000000, RZ, 0xfc, !PT ;  /* 0x4000000007071812 */ /* 0x000fe200078efcff */
[----:B------:R-:W-:Y:S01]  /*b51d0*/  UMOV UR4, UR6 ;  /* 0x0000000600047c82 */ /* 0x000fe20008000000 */
[----:B------:R-:W-:Y:S01]  /*b51e0*/  IMAD.U32 R117, RZ, RZ, UR7 ;  /* 0x00000007ff757e24 */ /* 0x000fe2000f8e00ff */
[----:B------:R1:W-:Y:S01]  /*b51f0*/  STL [R1+0x1db8], R8 ;  /* 0x001db80801007387 */ /* 0x0003e20000100800 */
[----:B------:R-:W-:Y:S01]  /*b5200*/  LOP3.LUT R7, R7, 0xefffffff, RZ, 0xc0, !PT ;  /* 0xefffffff07077812 */ /* 0x000fe200078ec0ff */
[----:B------:R-:W-:Y:S01]  /*b5210*/  ULDC.64 UR6, c[0x0][0x228] ;  /* 0x00008a0000067ab9 */ /* 0x000fe20000000a00 */
[----:B--2---:R-:W-:Y:S01]  /*b5220*/  IMAD.MOV.U32 R140, RZ, RZ, R2 ;  /* 0x000000ffff8c7224 */ /* 0x004fe200078e0002 */
[----:B------:R-:W-:Y:S01]  /*b5230*/  STL [R1+0x3238], R118 ;  /* 0x0032387601007387 */ /* 0x000fe20000100800 */
[----:B------:R-:W-:Y:S01]  /*b5240*/  @P0 LOP3.LUT R7, R7, 0x10000000, RZ, 0xfc, !PT ;  /* 0x1000000007070812 */ /* 0x000fe200078efcff */
[----:B------:R-:W-:Y:S01]  /*b5250*/  IMAD.U32 R116, RZ, RZ, UR7 ;  /* 0x00000007ff747e24 */ /* 0x000fe2000f8e00ff */
[----:B------:R-:W-:Y:S01]  /*b5260*/  ISETP.GE.AND P0, PT, R30, UR34, PT ;  /* 0x000000221e007c0c */ /* 0x000fe2000bf06270 */
[----:B------:R-:W-:Y:S01]  /*b5270*/  STL [R1+0x323c], R117 ;  /* 0x00323c7501007387 */ /* 0x000fe20000100800 */
[----:B------:R-:W-:Y:S01]  /*b5280*/  LOP3.LUT R7, R7, 0xfbffffff, RZ, 0xc0, !PT ;  /* 0xfbffffff07077812 */ /* 0x000fe200078ec0ff */
[----:B------:R-:W-:Y:S01]  /*b5290*/  ULDC.64 UR34, c[0x0][0x228] ;  /* 0x00008a0000227ab9 */ /* 0x000fe20000000a00 */
[----:B------:R-:W-:Y:S01]  /*b52a0*/  ISETP.LT.AND P1, PT, R181, UR5, !P0 ;  /* 0x00000005b5007c0c */ /* 0x000fe2000c721270 */
[----:B------:R-:W-:Y:S01]  /*b52b0*/  ULDC UR5, c[0x0][0x248] ;  /* 0x0000920000057ab9 */ /* 0x000fe20000000800 */
[----:B------:R-:W-:Y:S01]  /*b52c0*/  ISETP.LT.AND P0, PT, R85, UR4, !P0 ;  /* 0x0000000455007c0c */ /* 0x000fe2000c701270 */
[----:B-1----:R-:W-:Y:S01]  /*b52d0*/  VIADD R8, R8, UR5 ;  /* 0x0000000508087c36 */ /* 0x002fe20008000000 */
[C---:B------:R-:W-:Y:S01]  /*b52e0*/  IADD3 R30, R0.reuse, 0x1c, RZ ;  /* 0x0000001c001e7810 */ /* 0x040fe20007ffe0ff */
[----:B------:R-:W-:Y:S01]  /*b52f0*/  UMOV UR5, UR6 ;  /* 0x0000000600057c82 */ /* 0x000fe20008000000 */
[----:B------:R-:W-:Y:S01]  /*b5300*/  ULDC.64 UR6, c[0x0][0x228] ;  /* 0x00008a0000067ab9 */ /* 0x000fe20000000a00 */
[C---:B------:R-:W-:Y:S01]  /*b5310*/  VIADD R9, R0.reuse, 0x13a ;  /* 0x0000013a00097836 */ /* 0x040fe20000000000 */
[----:B------:R-:W-:Y:S01]  /*b5320*/  UMOV UR4, UR6 ;  /* 0x0000000600047c82 */ /* 0x000fe20008000000 */
[----:B------:R-:W-:Y:S01]  /*b5330*/  IMAD.U32 R115, RZ, RZ, UR7 ;  /* 0x00000007ff737e24 */ /* 0x000fe2000f8e00ff */
[----:B------:R1:W-:Y:S01]  /*b5340*/  STL [R1+0x1d9c], R8 ;  /* 0x001d9c0801007387 */ /* 0x0003e20000100800 */
[----:B------:R-:W-:Y:S01]  /*b5350*/  ULDC.64 UR6, c[0x0][0x228] ;  /* 0x00008a0000067ab9 */ /* 0x000fe20000000a00 */
[----:B------:R-:W-:Y:S01]  /*b5360*/  VIADD R2, R0, 0x172 ;  /* 0x0000017200027836 */ /* 0x000fe20000000000 */
[----:B------:R-:W-:Y:S01]  /*b5370*/  @P1 LOP3.LUT R7, R7, 0x4000000, RZ, 0xfc, !PT ;  /* 0x0400000007071812 */ /* 0x000fe200078efcff */
[----:B------:R-:W-:Y:S01]  /*b5380*/  STL [R1+0x3240], R116 ;  /* 0x0032407401007387 */ /* 0x000fe20000100800 */
[----:B------:R-:W-:-:S02]  /*b5390*/  MOV R114, UR7 ;  /* 0x0000000700727c02 */ /* 0x000fc40008000f00 */
        /* <DEDUP_REMOVED lines=13> */
[C---:B--2---:R-:W-:Y:S01]  /*b5470*/  IADD3 R115, R0.reuse, 0x106, RZ ;  /* 0x0000010600737810 */ /* 0x044fe20007ffe0ff */
[----:B------:R-:W-:Y:S01]  /*b5480*/  UMOV UR4, UR6 ;  /* 0x0000000600047c82 */ /* 0x000fe20008000000 */
[----:B------:R-:W-:Y:S01]  /*b5490*/  IMAD.U32 R113, RZ, RZ, UR7 ;  /* 0x00000007ff717e24 */ /* 0x000fe2000f8e00ff */
[----:B------:R-:W-:Y:S01]  /*b54a0*/  STL [R1+0x1d94], R8 ;  /* 0x001d940801007387 */ /* 0x000fe20000100800 */
[----:B------:R-:W-:Y:S01]  /*b54b0*/  ULDC.64 UR6, c[0x0][0x228] ;  /* 0x00008a0000067ab9 */ /* 0x000fe20000000a00 */
[----:B------:R-:W-:-:S02]  /*b54c0*/  VIADD R116, R0, 0x105 ;  /* 0x0000010500747836 */ /* 0x000fc40000000000 */
[----:B------:R-:W-:Y:S01]  /*b54d0*/  @P1 LOP3.LUT R7, R7, 0x400000, RZ, 0xfc, !PT ;  /* 0x0040000007071812 */ /* 0x000fe200078efcff */
[----:B------:R-:W-:Y:S01]  /*b54e0*/  IMAD.U32 R112, RZ, RZ, UR7 ;  /* 0x00000007ff707e24 */ /* 0x000fe2000f8e00ff */
[----:B------:R1:W-:Y:S02]  /*b54f0*/  STL [R1+0x3248], R114 ;  /* 0x0032487201007387 */ /* 0x0003e40000100800 */
        /* <DEDUP_REMOVED lines=44> */
[----:B------:R-:W-:Y:S01]  /*b57c0*/  STL [R1+0x3258], R110 ;  /* 0x0032586e01007387 */ /* 0x000fe20000100800 */
        /* <DEDUP_REMOVED lines=15> */
[----:B------:R-:W-:Y:S01]  /*b58c0*/  IADD3 R110, R0, 0x10b, RZ ;  /* 0x0000010b006e7810 */ /* 0x000fe20007ffe0ff */
        /* <DEDUP_REMOVED lines=59> */
[----:B------:R-:W-:-:S03]  /*b5c80*/  ULDC.64 UR24, c[0x0][0x228] ;  /* 0x00008a0000187ab9 */ /* 0x000fc60000000a00 */
        /* <DEDUP_REMOVED lines=25> */
[C---:B------:R-:W-:Y:S01]  /*b5e20*/  VIADD R103, R0.reuse, 0x112 ;  /* 0x0000011200677836 */ /* 0x040fe20000000000 */
[----:B------:R-:W-:Y:S01]  /*b5e30*/  UMOV UR4, UR6 ;  /* 0x0000000600047c82 */ /* 0x000fe20008000000 */
[----:B------:R-:W-:Y:S01]  /*b5e40*/  IMAD.U32 R91, RZ, RZ, UR7 ;  /* 0x00000007ff5b7e24 */ /* 0x000fe2000f8e00ff */
[----:B------:R1:W-:Y:S01]  /*b5e50*/  STL [R1+0x1d30], R7 ;  /* 0x001d300701007387 */ /* 0x0003e20000100800 */
[----:B------:R-:W-:Y:S01]  /*b5e60*/  ULDC.64 UR6, c[0x0][0x228] ;  /* 0x00008a0000067ab9 */ /* 0x000fe20000000a00 */
[----:B--2---:R-:W-:-:S02]  /*b5e70*/  VIADD R102, R0, 0x113 ;  /* 0x0000011300667836 */ /* 0x004fc40000000000 */
[----:B------:R-:W-:Y:S01]  /*b5e80*/  @P1 LOP3.LUT R6, R6, 0x1000000, RZ, 0xfc, !PT ;  /* 0x0100000006061812 */ /* 0x000fe200078efcff */
[----:B------:R-:W-:Y:S01]  /*b5e90*/  STL [R1+0x3284], R100 ;  /* 0x0032846401007387 */ /* 0x000fe20000100800 */
[----:B---3--:R-:W-:Y:S02]  /*b5ea0*/  VIADD R101, R0, 0x114 ;  /* 0x0000011400657836 */ /* 0x008fe40000000000 */
[----:B------:R-:W-:Y:S01]  /*b5eb0*/  LOP3.LUT R6, R6, 0xffdfffff, RZ, 0xc0, !PT ;  /* 0xffdfffff06067812 */ /* 0x000fe200078ec0ff */
[----:B------:R2:W-:Y:S01]  /*b5ec0*/  STL [R1+0x3288], R91 ;  /* 0x0032885b01007387 */ /* 0x0005e20000100800 */
[----:B------:R-:W-:Y:S01]  /*b5ed0*/  IMAD.MOV.U32 R8, RZ, RZ, R15 ;  /* 0x000000ffff087224 */ /* 0x000fe200078e000f */
[----:B------:R-:W-:Y:S02]  /*b5ee0*/  IADD3 R15, R0, 0x174, RZ ;  /* 0x00000174000f7810 */ /* 0x000fe40007ffe0ff */
[----:B------:R-:W-:Y:S02]  /*b5ef0*/  @P0 LOP3.LUT R6, R6, 0x200000, RZ, 0xfc, !PT ;  /* 0x0020000006060812 */ /* 0x000fe400078efcff */
[----:B------:R-:W-:Y:S01]  /*b5f00*/  ISETP.GE.AND P0, PT, R30, UR54, PT ;  /* 0x000000361e007c0c */ /* 0x000fe2000bf06270 */
[----:B------:R-:W-:Y:S01]  /*b5f10*/  VIADD R30, R0, 0x13 ;  /* 0x00000013001e7836 */ /* 0x000fe20000000000 */
[----:B------:R-:W-:-:S02]  /*b5f20*/  LOP3.LUT R6, R6, 0xffefffff, RZ, 0xc0, !PT ;  /* 0xffefffff06067812 */ /* 0x000fc400078ec0ff */
[----:B------:R-:W-:Y:S01]  /*b5f30*/  ISETP.LT.AND P1, PT, R181, UR5, !P0 ;  /* 0x00000005b5007c0c */ /* 0x000fe2000c721270 */
[----:B------:R-:W-:Y:S01]  /*b5f40*/  ULDC UR5, c[0x0][0x248] ;  /* 0x0000920000057ab9 */ /* 0x000fe20000000800 */
[----:B------:R-:W-:Y:S01]  /*b5f50*/  ISETP.LT.AND P0, PT, R85, UR4, !P0 ;  /* 0x0000000455007c0c */ /* 0x000fe2000c701270 */
[----:B------:R-:W-:Y:S01]  /*b5f60*/  UMOV UR4, UR7 ;  /* 0x0000000700047c82 */ /* 0x000fe20008000000 */
[----:B-1----:R-:W-:Y:S01]  /*b5f70*/  IADD3 R7, R7, UR5, RZ ;  /* 0x0000000507077c10 */ /* 0x002fe2000fffe0ff */
[----:B------:R-:W-:Y:S01]  /*b5f80*/  UMOV UR5, UR6 ;  /* 0x0000000600057c82 */ /* 0x000fe20008000000 */
[----:B------:R-:W-:Y:S01]  /*b5f90*/  ULDC.64 UR6, c[0x0][0x228] ;  /* 0x00008a0000067ab9 */ /* 0x000fe20000000a00 */
[----:B------:R-:W-:Y:S01]  /*b5fa0*/  MOV R88, UR4 ;  /* 0x0000000400587c02 */ /* 0x000fe20008000f00 */
[----:B------:R-:W-:Y:S01]  /*b5fb0*/  UMOV UR4, UR6 ;  /* 0x0000000600047c82 */ /* 0x000fe20008000000 */
[----:B------:R-:W-:Y:S01]  /*b5fc0*/  UMOV UR55, UR7 ;  /* 0x0000000700377c82 */ /* 0x000fe20008000000 */
[----:B------:R-:W-:Y:S01]  /*b5fd0*/  ULDC.64 UR6, c[0x0][0x228] ;  /* 0x00008a0000067ab9 */ /* 0x000fe20000000a00 */
[----:B------:R-:W-:Y:S01]  /*b5fe0*/  STL [R1+0x1d24], R7 ;  /* 0x001d240701007387 */ /* 0x000fe20000100800 */
[----:B------:R-:W-:Y:S01]  /*b5ff0*/  UMOV UR54, UR7 ;  /* 0x0000000700367c82 */ /* 0x000fe20008000000 */
[----:B------:R-:W-:Y:S01]  /*b6000*/  @P1 LOP3.LUT R6, R6, 0x100000, RZ, 0xfc, !PT ;  /* 0x0010000006061812 */ /* 0x000fe200078efcff */
[----:B--2---:R-:W-:Y:S01]  /*b6010*/  VIADD R91, R0, 0x116 ;  /* 0x00000116005b7836 */ /* 0x004fe20000000000 */
[----:B------:R-:W-:Y:S01]  /*b6020*/  MOV R89, UR55 ;  /* 0x0000003700597c02 */ /* 0x000fe20008000f00 */
[----:B------:R1:W-:Y:S01]  /*b6030*/  STL [R1+0x328c], R88 ;  /* 0x00328c5801007387 */ /* 0x0003e20000100800 */
[----:B------:R-:W-:-:S02]  /*b6040*/  LOP3.LUT R6, R6, 0xfffdffff, RZ, 0xc0, !PT ;  /* 0xfffdffff06067812 */ /* 0x000fc400078ec0ff */
[----:B------:R-:W-:Y:S01]  /*b6050*/  MOV R90, UR54 ;  /* 0x00000036005a7c02 */ /* 0x000fe20008000f00 */
[----:B------:R2:W-:Y:S01]  /*b6060*/  STL [R1+0x3290], R89 ;  /* 0x0032905901007387 */ /* 0x0005e20000100800 */
        /* <DEDUP_REMOVED lines=8> */
[----:B------:R-:W-:Y:S01]  /*b60f0*/  UMOV UR4, UR6 ;  /* 0x0000000600047c82 */ /* 0x000fe20008000000 */
[----:B------:R-:W-:Y:S01]  /*b6100*/  R2UR UR18, R201 ;  /* 0x00000000c91272ca */ /* 0x000fe200000e0000 */
[----:B------:R-:W-:Y:S01]  /*b6110*/  ULDC.64 UR6, c[0x0][0x228] ;  /* 0x00008a0000067ab9 */ /* 0x000fe20000000a00 */
[----:B------:R-:W-:Y:S01]  /*b6120*/  VIADD R7, R7, UR5 ;  /* 0x0000000507077c36 */ /* 0x000fe20008000000 */
[----:B------:R-:W-:Y:S01]  /*b6130*/  ULDC UR5, c[0x0][0x248] ;  /* 0x0000920000057ab9 */ /* 0x000fe20000000800 */
[----:B------:R-:W-:Y:S01]  /*b6140*/  R2UR UR54, R62 ;  /* 0x000000003e3672ca */ /* 0x000fe200000e0000 */
[----:B--2---:R-:W-:Y:S01]  /*b6150*/  VIADD R89, R0, 0x118 ;  /* 0x0000011800597836 */ /* 0x004fe20000000000 */
[----:B------:R-:W-:Y:S01]  /*b6160*/  R2UR UR55, R64 ;  /* 0x00000000403772ca */ /* 0x000fe200000e0000 */
[----:B------:R1:W-:Y:S01]  /*b6170*/  STL [R1+0x1d18], R7 ;  /* 0x001d180701007387 */ /* 0x0003e20000100800 */
[C---:B------:R-:W-:Y:S01]  /*b6180*/  IADD3 R100, R0.reuse, 0x115, RZ ;  /* 0x0000011500647810 */ /* 0x040fe20007ffe0ff */
[----:B------:R-:W-:Y:S01]  /*b6190*/  VIADD R201, R0, 0x191 ;  /* 0x0000019100c97836 */ /* 0x000fe20000000000 */
[----:B------:R-:W-:Y:S01]  /*b61a0*/  @P1 LOP3.LUT R6, R6, 0x10000, RZ, 0xfc, !PT ;  /* 0x0001000006061812 */ /* 0x000fe200078efcff */
[----:B------:R2:W-:Y:S01]  /*b61b0*/  STL [R1+0x3294], R90 ;  /* 0x0032945a01007387 */ /* 0x0005e20000100800 */
[----:B------:R-:W-:-:S02]  /*b61c0*/  VIADD R64, R0, 0x1d2 ;  /* 0x000001d200407836 */ /* 0x000fc40000000000 */
[----:B------:R-:W-:Y:S01]  /*b61d0*/  LOP3.LUT R6, R6, 0xffffdfff, RZ, 0xc0, !PT ;  /* 0xffffdfff06067812 */ /* 0x000fe200078ec0ff */
[----:B------:R-:W-:Y:S02]  /*b61e0*/  VIADD R62, R0, 0x1d4 ;  /* 0x000001d4003e7836 */ /* 0x000fe40000000000 */
[----:B-1----:R-:W-:Y:S01]  /*b61f0*/  VIADD R7, R7, UR5 ;  /* 0x0000000507077c36 */ /* 0x002fe20008000000 */
[----:B------:R-:W-:Y:S01]  /*b6200*/  @P0 LOP3.LUT R6, R6, 0x2000, RZ, 0xfc, !PT ;  /* 0x0000200006060812 */ /* 0x000fe200078efcff */
[----:B------:R-:W-:Y:S01]  /*b6210*/  ULDC UR5, c[0x0][0x248] ;  /* 0x0000920000057ab9 */ /* 0x000fe20000000800 */
[----:B------:R-:W-:Y:S01]  /*b6220*/  ISETP.GE.AND P0, PT, R30, UR22, PT ;  /* 0x000000161e007c0c */ /* 0x000fe2000bf06270 */
[----:B------:R-:W-:Y:S01]  /*b6230*/  ULDC.64 UR22, c[0x0][0x228] ;  /* 0x00008a0000167ab9 */ /* 0x000fe20000000a00 */
[----:B------:R-:W-:Y:S01]  /*b6240*/  LOP3.LUT R6, R6, 0xfffff7ff, RZ, 0xc0, !PT ;  /* 0xfffff7ff06067812 */ /* 0x000fe200078ec0ff */
[----:B------:R1:W-:Y:S01]  /*b6250*/  STL [R1+0x1d0c], R7 ;  /* 0x001d0c0701007387 */ /* 0x0003e20000100800 */
[----:B------:R-:W-:Y:S01]  /*b6260*/  ISETP.LT.AND P1, PT, R181, UR4, !P0 ;  /* 0x00000004b5007c0c */ /* 0x000fe2000c721270 */
[----:B--2---:R-:W-:Y:S01]  /*b6270*/  VIADD R90, R0, 0x117 ;  /* 0x00000117005a7836 */ /* 0x004fe20000000000 */
[----:B------:R-:W-:-:S02]  /*b6280*/  ISETP.LT.AND P0, PT, R85, UR50, !P0 ;  /* 0x0000003255007c0c */ /* 0x000fc4000c701270 */
[C---:B------:R-:W-:Y:S02]  /*b6290*/  IADD3 R30, R0.reuse, 0x11, RZ ;  /* 0x00000011001e7810 */ /* 0x040fe40007ffe0ff */
[----:B------:R-:W-:Y:S01]  /*b62a0*/  R2UR UR50, R33 ;  /* 0x00000000213272ca */ /* 0x000fe200000e0000 */
[----:B------:R-:W-:Y:S02]  /*b62b0*/  VIADD R33, R0, 0x1 ;  /* 0x0000000100217836 */ /* 0x000fe40000000000 */
[----:B-1----:R-:W-:Y:S01]  /*b62c0*/  VIADD R7, R7, UR5 ;  /* 0x0000000507077c36 */ /* 0x002fe20008000000 */
[----:B------:R-:W-:-:S03]  /*b62d0*/  ULDC UR5, c[0x0][0x248] ;  /* 0x0000920000057ab9 */ /* 0x000fc60000000800 */
        /* <DEDUP_REMOVED lines=9> */
[----:B------:R-:W-:Y:S01]  /*b6370*/  ULDC.64 UR48, c[0x0][0x228] ;  /* 0x00008a0000307ab9 */ /* 0x000fe20000000a00 */
[----:B------:R-:W-:Y:S01]  /*b6380*/  ISETP.LT.AND P0, PT, R85, UR46, !P0 ;  /* 0x0000002e55007c0c */ /* 0x000fe2000c701270 */
[----:B------:R-:W-:Y:S01]  /*b6390*/  UMOV UR4, UR48 ;  /* 0x0000003000047c82 */ /* 0x000fe20008000000 */
[----:B-1----:R-:W-:Y:S01]  /*b63a0*/  VIADD R7, R7, UR5 ;  /* 0x0000000507077c36 */ /* 0x002fe20008000000 */
[----:B------:R-:W-:Y:S01]  /*b63b0*/  ULDC UR5, c[0x0][0x248] ;  /* 0x0000920000057ab9 */ /* 0x000fe20000000800 */
[----:B------:R-:W-:Y:S01]  /*b63c0*/  R2UR UR46, R72 ;  /* 0x00000000482e72ca */ /* 0x000fe200000e0000 */
[----:B------:R-:W-:-:S06]  /*b63d0*/  VIADD R72, R0, 0x1ca ;  /* 0x000001ca00487836 */ /* 0x000fcc0000000000 */
        /* <DEDUP_REMOVED lines=8> */
[----:B------:R-:W-:Y:S02]  /*b6460*/  ISETP.LT.AND P0, PT, R85, UR42, !P0 ;  /* 0x0000002a55007c0c */ /* 0x000fe4000c701270 */
[----:B------:R-:W-:Y:S01]  /*b6470*/  R2UR UR42, R75 ;  /* 0x000000004b2a72ca */ /* 0x000fe200000e0000 */
[----:B------:R-:W-:Y:S01]  /*b6480*/  VIADD R75, R0, 0x1c7 ;  /* 0x000001c7004b7836 */ /* 0x000fe20000000000 */
[----:B------:R-:W-:Y:S01]  /*b6490*/  R2UR UR44, R74 ;  /* 0x000000004a2c72ca */ /* 0x000fe200000e0000 */
[----:B------:R-:W-:-:S06]  /*b64a0*/  VIADD R74, R0, 0x1c8 ;  /* 0x000001c8004a7836 */ /* 0x000fcc0000000000 */
[----:B------:R-:W-:-:S04]  /*b64b0*/  @P1 LOP3.LUT R6, R6, 0x8, RZ, 0xfc, !PT ;  /* 0x0000000806061812 */ /* 0x000fc800078efcff */
[----:B------:R-:W-:-:S04]  /*b64c0*/  LOP3.LUT R6, R6, 0xfffffffe, RZ, 0xc0, !PT ;  /* 0xfffffffe06067812 */ /* 0x000fc800078ec0ff */
[----:B------:R-:W-:Y:S02]  /*b64d0*/  @P0 LOP3.LUT R6, R6, 0x1, RZ, 0xfc, !PT ;  /* 0x0000000106060812 */ /* 0x000fe400078efcff */
[----:B------:R-:W-:Y:S01]  /*b64e0*/  ISETP.GE.AND P0, PT, R30, UR18, PT ;  /* 0x000000121e007c0c */ /* 0x000fe2000bf06270 */
[----:B------:R-:W-:Y:S01]  /*b64f0*/  VIADD R30, R0, 0xe ;  /* 0x0000000e001e7836 */ /* 0x000fe20000000000 */
[----:B------:R-:W-:Y:S01]  /*b6500*/  ULDC.64 UR18, c[0x0][0x228] ;  /* 0x00008a0000127ab9 */ /* 0x000fe20000000a00 */
[----:B------:R-:W-:Y:S01]  /*b6510*/  STL [R1+0x3298], R6 ;  /* 0x0032980601007387 */ /* 0x000fe20000100800 */
[----:B------:R-:W-:Y:S02]  /*b6520*/  ISETP.LT.AND P1, PT, R181, UR40, !P0 ;  /* 0x00000028b5007c0c */ /* 0x000fe4000c721270 */
[----:B------:R-:W-:Y:S01]  /*b6530*/  ISETP.LT.AND P0, PT, R85, UR38, !P0 ;  /* 0x0000002655007c0c */ /* 0x000fe2000c701270 */
[----:B------:R1:W-:Y:S01]  /*b6540*/  STL [R1+0x1cec], R7 ;  /* 0x001cec0701007387 */ /* 0x0003e20000100800 */
[----:B------:R-:W-:-:S02]  /*b6550*/  R2UR UR38, R78 ;  /* 0x000000004e2672ca */ /* 0x000fc400000e0000 */
[----:B------:R-:W-:Y:S01]  /*b6560*/  R2UR UR40, R77 ;  /* 0x000000004d2872ca */ /* 0x000fe200000e0000 */
[C---:B------:R-:W-:Y:S01]  /*b6570*/  VIADD R77, R0.reuse, 0x1c5 ;  /* 0x000001c5004d7836 */ /* 0x040fe20000000000 */
[----:B------:R-:W-:-:S05]  /*b6580*/  IADD3 R78, R0, 0x1c4, RZ ;  /* 0x000001c4004e7810 */ /* 0x000fca0007ffe0ff */
[----:B------:R-:W-:Y:S02]  /*b6590*/  @P1 LOP3.LUT R5, R5, 0x40000000, RZ, 0xfc, !PT ;  /* 0x4000000005051812 */ /* 0x000fe400078efcff */
[----:B-1----:R-:W-:Y:S01]  /*b65a0*/  IADD3 R7, R7, UR5, RZ ;  /* 0x0000000507077c10 */ /* 0x002fe2000fffe0ff */
[----:B------:R-:W-:Y:S01]  /*b65b0*/  ULDC UR5, c[0x0][0x248] ;  /* 0x0000920000057ab9 */ /* 0x000fe20000000800 */
[----:B------:R-:W-:-:S03]  /*b65c0*/  LOP3.LUT R5, R5, 0xefffffff, RZ, 0xc0, !PT ;  /* 0xefffffff05057812 */ /* 0x000fc600078ec0ff */
[----:B------:R-:W-:Y:S01]  /*b65d0*/  VIADD R6, R7, UR5 ;  /* 0x0000000507067c36 */ /* 0x000fe20008000000 */
[----:B------:R-:W-:Y:S01]  /*b65e0*/  @P0 LOP3.LUT R5, R5, 0x10000000, RZ, 0xfc, !PT ;  /* 0x1000000005050812 */ /* 0x000fe200078efcff */
[----:B------:R1:W-:Y:S01]  /*b65f0*/  STL [R1+0x1ce4], R7 ;  /* 0x001ce40701007387 */ /* 0x0003e20000100800 */
        /* <DEDUP_REMOVED lines=8> */
[----:B------:R-:W-:Y:S01]  /*b6680*/  R2UR UR34, R82 ;  /* 0x00000000522272ca */ /* 0x000fe200000e0000 */
[C---:B------:R-:W-:Y:S01]  /*b6690*/  VIADD R82, R0.reuse, 0x1c0 ;  /* 0x000001c000527836 */ /* 0x040fe20000000000 */
[----:B------:R-:W-:Y:S01]  /*b66a0*/  R2UR UR36, R81 ;  /* 0x00000000512472ca */ /* 0x000fe200000e0000 */
[C---:B------:R-:W-:Y:S01]  /*b66b0*/  VIADD R81, R0.reuse, 0x1c1 ;  /* 0x000001c100517836 */ /* 0x040fe20000000000 */
[----:B-1----:R-:W-:-:S05]  /*b66c0*/  IADD3 R7, R0, 0x11a, RZ ;  /* 0x0000011a00077810 */ /* 0x002fca0007ffe0ff */
[----:B------:R-:W-:Y:S01]  /*b66d0*/  @P1 LOP3.LUT R5, R5, 0x4000000, RZ, 0xfc, !PT ;  /* 0x0400000005051812 */ /* 0x000fe200078efcff */
[----:B--2---:R-:W-:Y:S01]  /*b66e0*/  VIADD R6, R6, UR5 ;  /* 0x0000000506067c36 */ /* 0x004fe20008000000 */
[----:B------:R-:W-:Y:S02]  /*b66f0*/  ULDC UR5, c[0x0][0x248] ;  /* 0x0000920000057ab9 */ /* 0x000fe40000000800 */
[----:B------:R-:W-:Y:S02]  /*b6700*/  LOP3.LUT R5, R5, 0xfeffffff, RZ, 0xc0, !PT ;  /* 0xfeffffff05057812 */ /* 0x000fe400078ec0ff */
[----:B------:R1:W-:Y:S02]  /*b6710*/  STL [R1+0x1ccc], R6 ;  /* 0x001ccc0601007387 */ /* 0x0003e40000100800 */
[----:B------:R-:W-:Y:S02]  /*b6720*/  @P0 LOP3.LUT R5, R5, 0x1000000, RZ, 0xfc, !PT ;  /* 0x0100000005050812 */ /* 0x000fe400078efcff */
[----:B------:R-:W-:-:S02]  /*b6730*/  ISETP.GE.AND P0, PT, R30, UR16, PT ;  /* 0x000000101e007c0c */ /* 0x000fc4000bf06270 */
[----:B------:R-:W-:Y:S02]  /*b6740*/  LOP3.LUT R5, R5, 0xffbfffff, RZ, 0xc0, !PT ;  /* 0xffbfffff05057812 */ /* 0x000fe400078ec0ff */
[----:B------:R-:W-:Y:S02]  /*b6750*/  ISETP.LT.AND P1, PT, R181, UR32, !P0 ;  /* 0x00000020b5007c0c */ /* 0x000fe4000c721270 */
[----:B------:R-:W-:Y:S01]  /*b6760*/  ISETP.LT.AND P0, PT, R85, UR30, !P0 ;  /* 0x0000001e55007c0c */ /* 0x000fe2000c701270 */
[----:B-1----:R-:W-:Y:S01]  /*b6770*/  VIADD R6, R6, UR5 ;  /* 0x0000000506067c36 */ /* 0x002fe20008000000 */
[C---:B------:R-:W-:Y:S01]  /*b6780*/  IADD3 R30, R0.reuse, 0xc, RZ ;  /* 0x0000000c001e7810 */ /* 0x040fe20007ffe0ff */
[----:B------:R-:W-:Y:S01]  /*b6790*/  ULDC UR5, c[0x0][0x248] ;  /* 0x0000920000057ab9 */ /* 0x000fe20000000800 */
[----:B------:R-:W-:Y:S01]  /*b67a0*/  R2UR UR16, R203 ;  /* 0x00000000cb1072ca */ /* 0x000fe200000e0000 */
[C---:B------:R-:W-:Y:S01]  /*b67b0*/  VIADD R203, R0.reuse, 0x18f ;  /* 0x0000018f00cb7836 */ /* 0x040fe20000000000 */
[----:B------:R1:W-:Y:S01]  /*b67c0*/  STL [R1+0x1cbc], R6 ;  /* 0x001cbc0601007387 */ /* 0x0003e20000100800 */
[----:B------:R-:W-:Y:S01]  /*b67d0*/  R2UR UR30, R93 ;  /* 0x000000005d1e72ca */ /* 0x000fe200000e0000 */
[----:B------:R-:W-:Y:S01]  /*b67e0*/  VIADD R93, R0, 0x1bd ;  /* 0x000001bd005d7836 */ /* 0x000fe20000000000 */
[----:B------:R-:W-:Y:S01]  /*b67f0*/  R2UR UR32, R92 ;  /* 0x000000005c2072ca */ /* 0x000fe200000e0000 */
[----:B------:R-:W-:Y:S01]  /*b6800*/  VIADD R92, R0, 0x1be ;  /* 0x000001be005c7836 */ /* 0x000fe20000000000 */
[----:B------:R-:W-:-:S04]  /*b6810*/  @P1 LOP3.LUT R5, R5, 0x400000, RZ, 0xfc, !PT ;  /* 0x0040000005051812 */ /* 0x000fc800078efcff */
[----:B------:R-:W-:Y:S01]  /*b6820*/  LOP3.LUT R5, R5, 0xfffbffff, RZ, 0xc0, !PT ;  /* 0xfffbffff05057812 */ /* 0x000fe200078ec0ff */
[----:B-1----:R-:W-:Y:S01]  /*b6830*/  VIADD R6, R6, UR5 ;  /* 0x0000000506067c36 */ /* 0x002fe20008000000 */
[----:B------:R-:W-:Y:S02]  /*b6840*/  ULDC UR5, c[0x0][0x248] ;  /* 0x0000920000057ab9 */ /* 0x000fe40000000800 */
[----:B------:R-:W-:Y:S02]  /*b6850*/  @P0 LOP3.LUT R5, R5, 0x40000, RZ, 0xfc, !PT ;  /* 0x0004000005050812 */ /* 0x000fe400078efcff */
[----:B------:R-:W-:Y:S01]  /*b6860*/  ISETP.GE.AND P0, PT, R30, UR12, PT ;  /* 0x0000000c1e007c0c */ /* 0x000fe2000bf06270 */
[----:B------:R-:W-:Y:S01]  /*b6870*/  VIADD R30, R0, 0xb ;  /* 0x0000000b001e7836 */ /* 0x000fe20000000000 */
[----:B------:R-:W-:Y:S01]  /*b6880*/  LOP3.LUT R5, R5, 0xffffbfff, RZ, 0xc0, !PT ;  /* 0xffffbfff05057812 */ /* 0x000fe200078ec0ff */
[----:B------:R-:W-:Y:S01]  /*b6890*/  ULDC.64 UR12, c[0x0][0x228] ;  /* 0x00008a00000c7ab9 */ /* 0x000fe20000000a00 */
[----:B------:R-:W-:Y:S01]  /*b68a0*/  ISETP.LT.AND P1, PT, R181, UR28, !P0 ;  /* 0x0000001cb5007c0c */ /* 0x000fe2000c721270 */
[----:B------:R1:W-:Y:S01]  /*b68b0*/  STL [R1+0x1cb0], R6 ;  /* 0x001cb00601007387 */ /* 0x0003e20000100800 */
[----:B------:R-:W-:-:S02]  /*b68c0*/  ISETP.LT.AND P0, PT, R85, UR26, !P0 ;  /* 0x0000001a55007c0c */ /* 0x000fc4000c701270 */
[----:B------:R-:W-:Y:S01]  /*b68d0*/  R2UR UR28, R94 ;  /* 0x000000005e1c72ca */ /* 0x000fe200000e0000 */
[----:B------:R-:W-:Y:S01]  /*b68e0*/  VIADD R94, R0, 0x1bc ;  /* 0x000001bc005e7836 */ /* 0x000fe20000000000 */
        /* <DEDUP_REMOVED lines=11> */
[----:B-1----:R-:W-:Y:S01]  /*b69a0*/  VIADD R6, R6, UR5 ;  /* 0x0000000506067c36 */ /* 0x002fe20008000000 */
[----:B------:R-:W-:Y:S01]  /*b69b0*/  ISETP.LT.AND P0, PT, R85, UR22, !P0 ;  /* 0x0000001655007c0c */ /* 0x000fe2000c701270 */
[----:B------:R-:W-:-:S03]  /*b69c0*/  ULDC UR5, c[0x0][0x248] ;  /* 0x0000920000057ab9 */ /* 0x000fc60000000800 */
[----:B------:R1:W-:Y:S07]  /*b69d0*/  STL [R1+0x1c9c], R6 ;  /* 0x001c9c0601007387 */ /* 0x0003ee0000100800 */
[----:B------:R-:W-:Y:S01]  /*b69e0*/  @P1 LOP3.LUT R5, R5, 0x20, RZ, 0xfc, !PT ;  /* 0x0000002005051812 */ /* 0x000fe200078efcff */
[----:B-1----:R-:W-:-:S03]  /*b69f0*/  VIADD R6, R6, UR5 ;  /* 0x0000000506067c36 */ /* 0x002fc60008000000 */
[----:B------:R-:W-:Y:S01]  /*b6a00*/  LOP3.LUT R5, R5, 0xfffffffd, RZ, 0xc0, !PT ;  /* 0xfffffffd05057812 */ /* 0x000fe200078ec0ff */
[----:B------:R-:W-:-:S03]  /*b6a10*/  ULDC UR5, c[0x0][0x248] ;  /* 0x0000920000057ab9 */ /* 0x000fc60000000800 */
[----:B------:R-:W-:Y:S01]  /*b6a20*/  @P0 LOP3.LUT R5, R5, 0x2, RZ, 0xfc, !PT ;  /* 0x0000000205050812 */ /* 0x000fe200078efcff */
[----:B------:R1:W-:Y:S01]  /*b6a30*/  STL [R1+0x1c94], R6 ;  /* 0x001c940601007387 */ /* 0x0003e20000100800 */
[----:B------:R-:W-:Y:S01]  /*b6a40*/  ISETP.GE.AND P0, PT, R30, UR8, PT ;  /* 0x000000081e007c0c */ /* 0x000fe2000bf06270 */
[----:B------:R-:W-:Y:S01]  /*b6a50*/  VIADD R30, R0, 0xe8 ;  /* 0x000000e8001e7836 */ /* 0x000fe20000000000 */
[----:B------:R-:W-:Y:S01]  /*b6a60*/  LOP3.LUT R5, R5, 0xfff7ffff, RZ, 0xc0, !PT ;  /* 0xfff7ffff05057812 */ /* 0x000fe200078ec0ff */
[----:B------:R-:W-:Y:S01]  /*b6a70*/  ULDC.64 UR8, c[0x0][0x228] ;  /* 0x00008a0000087ab9 */ /* 0x000fe20000000a00 */
[----:B------:R-:W-:Y:S02]  /*b6a80*/  ISETP.LT.AND P1, PT, R181, UR20, !P0 ;  /* 0x00000014b5007c0c */ /* 0x000fe4000c721270 */
[----:B------:R-:W-:Y:S01]  /*b6a90*/  ISETP.LT.AND P0, PT, R85, UR18, !P0 ;  /* 0x0000001255007c0c */ /* 0x000fe2000c701270 */
[----:B-1----:R-:W-:Y:S01]  /*b6aa0*/  VIADD R6, R6, UR5 ;  /* 0x0000000506067c36 */ /* 0x002fe20008000000 */
[----:B------:R-:W-:-:S04]  /*b6ab0*/  ULDC UR5, c[0x0][0x248] ;  /* 0x0000920000057ab9 */ /* 0x000fc80000000800 */
[----:B------:R1:W-:Y:S05]  /*b6ac0*/  STL [R1+0x1c84], R6 ;  /* 0x001c840601007387 */ /* 0x0003ea0000100800 */
        /* <DEDUP_REMOVED lines=8> */
[----:B------:R1:W-:Y:S01]  /*b6b50*/  STL [R1+0x1c7c], R6 ;  /* 0x001c7c0601007387 */ /* 0x0003e20000100800 */
[----:B------:R-:W-:Y:S01]  /*b6b60*/  ISETP.LT.AND P1, PT, R181, UR16, !P0 ;  /* 0x00000010b5007c0c */ /* 0x000fe2000c721270 */
[----:B------:R-:W-:Y:S01]  /*b6b70*/  ULDC.64 UR16, c[0x0][0x228] ;  /* 0x00008a0000107ab9 */ /* 0x000fe20000000a00 */
[----:B------:R-:W-:Y:S02]  /*b6b80*/  ISETP.LT.AND P0, PT, R85, UR6, !P0 ;  /* 0x0000000655007c0c */ /* 0x000fe4000c701270 */
[----:B-1----:R-:W-:Y:S01]  /*b6b90*/  IADD3 R6, R6, UR5, RZ ;  /* 0x0000000506067c10 */ /* 0x002fe2000fffe0ff */
[----:B------:R-:W-:-:S08]  /*b6ba0*/  ULDC UR5, c[0x0][0x248] ;  /* 0x0000920000057ab9 */ /* 0x000fd00000000800 */
[----:B------:R-:W-:Y:S01]  /*b6bb0*/  @P1 LOP3.LUT R5, R5, 0x80000, RZ, 0xfc, !PT ;  /* 0x0008000005051812 */ /* 0x000fe200078efcff */
[----:B------:R1:W-:Y:S03]  /*b6bc0*/  STL [R1+0x1c74], R6 ;  /* 0x001c740601007387 */ /* 0x0003e60000100800 */
[----:B------:R-:W-:-:S04]  /*b6bd0*/  LOP3.LUT R5, R5, 0xfffeffff, RZ, 0xc0, !PT ;  /* 0xfffeffff05057812 */ /* 0x000fc800078ec0ff */
[----:B------:R-:W-:Y:S02]  /*b6be0*/  @P0 LOP3.LUT R5, R5, 0x10000, RZ, 0xfc, !PT ;  /* 0x0001000005050812 */ /* 0x000fe400078efcff */
[----:B------:R-:W-:Y:S01]  /*b6bf0*/  ISETP.GE.AND P0, PT, R30, UR7, PT ;  /* 0x000000071e007c0c */ /* 0x000fe2000bf06270 */
[----:B------:R-:W-:Y:S01]  /*b6c00*/  ULDC.64 UR6, c[0x0][0x228] ;  /* 0x00008a0000067ab9 */ /* 0x000fe20000000a00 */
[----:B------:R-:W-:Y:S01]  /*b6c10*/  IADD3 R30, R0, 0xe9, RZ ;  /* 0x000000e9001e7810 */ /* 0x000fe20007ffe0ff */
[----:B-1----:R-:W-:Y:S01]  /*b6c20*/  VIADD R6, R6, UR5 ;  /* 0x0000000506067c36 */ /* 0x002fe20008000000 */
[----:B------:R-:W-:Y:S01]  /*b6c30*/  ISETP.LT.AND P1, PT, R181, UR16, !P0 ;  /* 0x00000010b5007c0c */ /* 0x000fe2000c721270 */
[----:B------:R-:W-:Y:S01]  /*b6c40*/  ULDC UR5, c[0x0][0x248] ;  /* 0x0000920000057ab9 */ /* 0x000fe20000000800 */
[----:B------:R-:W-:Y:S02]  /*b6c50*/  ISETP.LT.AND P0, PT, R85, UR14, !P0 ;  /* 0x0000000e55007c0c */ /* 0x000fe4000c701270 */
[----:B------:R-:W-:Y:S01]  /*b6c60*/  LOP3.LUT R5, R5, 0xfffff7ff, RZ, 0xc0, !PT ;  /* 0xfffff7ff05057812 */ /* 0x000fe200078ec0ff */
        /* <DEDUP_REMOVED lines=9> */
[----:B------:R-:W-:Y:S02]  /*b6d00*/  LOP3.LUT R4, R4, 0xfffffff7, RZ, 0xc0, !PT ;  /* 0xfffffff704047812 */ /* 0x000fe400078ec0ff */
[----:B------:R-:W-:-:S02]  /*b6d10*/  ISETP.LT.AND P1, PT, R181, UR58, !P0 ;  /* 0x0000003ab5007c0c */ /* 0x000fc4000c721270 */
[----:B------:R-:W-:Y:S01]  /*b6d20*/  ISETP.LT.AND P0, PT, R85, UR6, !P0 ;  /* 0x0000000655007c0c */ /* 0x000fe2000c701270 */
[----:B-1----:R-:W-:Y:S01]  /*b6d30*/  VIADD R6, R6, UR5 ;  /* 0x0000000506067c36 */ /* 0x002fe20008000000 */
[----:B------:R-:W-:Y:S01]  /*b6d40*/  R2UR UR58, R197 ;  /* 0x00000000c53a72ca */ /* 0x000fe200000e0000 */
[----:B------:R-:W-:Y:S01]  /*b6d50*/  ULDC UR5, c[0x0][0x248] ;  /* 0x0000920000057ab9 */ /* 0x000fe20000000800 */
[----:B------:R-:W-:Y:S02]  /*b6d60*/  VIADD R197, R0, 0x195 ;  /* 0x0000019500c57836 */ /* 0x000fe40000000000 */
[----:B------:R1:W-:Y:S05]  /*b6d70*/  STL [R1+0x1c50], R6 ;  /* 0x001c500601007387 */ /* 0x0003ea0000100800 */
        /* <DEDUP_REMOVED lines=14> */
[----:B------:R-:W-:-:S07]  /*b6e60*/  UMOV UR10, UR49 ;  /* 0x00000031000a7c82 */ /* 0x000fce0008000000 */
[----:B------:R-:W-:-:S04]  /*b6e70*/  @P1 LOP3.LUT R4, R4, 0x8, RZ, 0xfc, !PT ;  /* 0x0000000804041812 */ /* 0x000fc800078efcff */
[----:B------:R-:W-:-:S04]  /*b6e80*/  LOP3.LUT R4, R4, 0xfffffffe, RZ, 0xc0, !PT ;  /* 0xfffffffe04047812 */ /* 0x000fc800078ec0ff */
[----:B------:R-:W-:Y:S02]  /*b6e90*/  @P0 LOP3.LUT R4, R4, 0x1, RZ, 0xfc, !PT ;  /* 0x0000000104040812 */ /* 0x000fe400078efcff */
[----:B------:R-:W-:Y:S01]  /*b6ea0*/  ISETP.GE.AND P0, PT, R30, UR59, PT ;  /* 0x0000003b1e007c0c */ /* 0x000fe2000bf06270 */
[----:B------:R-:W-:Y:S01]  /*b6eb0*/  VIADD R30, R0, 0xec ;  /* 0x000000ec001e7836 */ /* 0x000fe20000000000 */
[----:B------:R-:W-:Y:S02]  /*b6ec0*/  LOP3.LUT R4, R4, 0x7fffffff, RZ, 0xc0, !PT ;  /* 0x7fffffff04047812 */ /* 0x000fe400078ec0ff */
[----:B------:R-:W-:Y:S02]  /*b6ed0*/  ISETP.LT.AND P1, PT, R181, UR57, !P0 ;  /* 0x00000039b5007c0c */ /* 0x000fe4000c721270 */
[----:B------:R-:W-:Y:S01]  /*b6ee0*/  ISETP.LT.AND P0, PT, R85, UR4, !P0 ;  /* 0x0000000455007c0c */ /* 0x000fe2000c701270 */
[----:B------:R-:W-:Y:S01]  /*b6ef0*/  UMOV UR4, UR6 ;  /* 0x0000000600047c82 */ /* 0x000fe20008000000 */
[----:B------:R-:W-:-:S02]  /*b6f00*/  ULDC.64 UR6, c[0x0][0x228] ;  /* 0x00008a0000067ab9 */ /* 0x000fc40000000a00 */
[----:B------:R-:W-:-:S07]  /*b6f10*/  UMOV UR16, UR7 ;  /* 0x0000000700107c82 */ /* 0x000fce0008000000 */
[----:B------:R-:W-:Y:S02]  /*b6f20*/  @P1 LOP3.LUT R5, R5, 0x8, RZ, 0xfc, !PT ;  /* 0x0000000805051812 */ /* 0x000fe400078efcff */
[----:B------:R-:W-:Y:S02]  /*b6f30*/  @P0 LOP3.LUT R28, R28, 0x40000000, RZ, 0xfc, !PT ;  /* 0x400000001c1c0812 */ /* 0x000fe400078efcff */
[----:B------:R-:W-:Y:S01]  /*b6f40*/  ISETP.GE.AND P0, PT, R30, UR53, PT ;  /* 0x000000351e007c0c */ /* 0x000fe2000bf06270 */
[----:B------:R-:W-:Y:S01]  /*b6f50*/  VIADD R30, R0, 0xeb ;  /* 0x000000eb001e7836 */ /* 0x000fe20000000000 */
[----:B------:R-:W-:Y:S02]  /*b6f60*/  LOP3.LUT R28, R28, 0xefffffff, RZ, 0xc0, !PT ;  /* 0xefffffff1c1c7812 */ /* 0x000fe400078ec0ff */
[----:B------:R-:W-:Y:S01]  /*b6f70*/  ISETP.LT.AND P1, PT, R181, UR56, !P0 ;  /* 0x00000038b5007c0c */ /* 0x000fe2000c721270 */
[----:B------:R-:W-:Y:S01]  /*b6f80*/  ULDC.64 UR56, c[0x0][0x228] ;  /* 0x00008a0000387ab9 */ /* 0x000fe20000000a00 */
[----:B------:R-:W-:Y:S01]  /*b6f90*/  ISETP.LT.AND P0, PT, R85, UR4, !P0 ;  /* 0x0000000455007c0c */ /* 0x000fe2000c701270 */
[----:B------:R-:W-:Y:S01]  /*b6fa0*/  UMOV UR4, UR6 ;  /* 0x0000000600047c82 */ /* 0x000fe20008000000 */
[----:B------:R-:W-:-:S09]  /*b6fb0*/  ULDC.64 UR6, c[0x0][0x228] ;  /* 0x00008a0000067ab9 */ /* 0x000fd20000000a00 */
[----:B------:R-:W-:-:S04]  /*b6fc0*/  @P1 LOP3.LUT R28, R28, 0x10000000, RZ, 0xfc, !PT ;  /* 0x100000001c1c1812 */ /* 0x000fc800078efcff */
[----:B------:R-:W-:-:S04]  /*b6fd0*/  LOP3.LUT R28, R28, 0xfbffffff, RZ, 0xc0, !PT ;  /* 0xfbffffff1c1c7812 */ /* 0x000fc800078ec0ff */
[----:B------:R-:W-:Y:S02]  /*b6fe0*/  @P0 LOP3.LUT R28, R28, 0x4000000, RZ, 0xfc, !PT ;  /* 0x040000001c1c0812 */ /* 0x000fe400078efcff */
[----:B------:R-:W-:Y:S02]  /*b6ff0*/  ISETP.GE.AND P0, PT, R30, UR57, PT ;  /* 0x000000391e007c0c */ /* 0x000fe4000bf06270 */
[----:B------:R-:W-:Y:S02]  /*b7000*/  LOP3.LUT R28, R28, 0xfdffffff, RZ, 0xc0, !PT ;  /* 0xfdffffff1c1c7812 */ /* 0x000fe400078ec0ff */
[----:B------:R-:W-:Y:S01]  /*b7010*/  ISETP.LT.AND P1, PT, R181, UR52, !P0 ;  /* 0x00000034b5007c0c */ /* 0x000fe2000c721270 */
[----:B------:R-:W-:Y:S01]  /*b7020*/  ULDC.64 UR52, c[0x0][0x228] ;  /* 0x00008a0000347ab9 */ /* 0x000fe20000000a00 */
[----:B------:R-:W-:Y:S01]  /*b7030*/  ISETP.LT.AND P0, PT, R85, UR4, !P0 ;  /* 0x0000000455007c0c */ /* 0x000fe2000c701270 */
[----:B------:R-:W-:Y:S01]  /*b7040*/  UMOV UR4, UR48 ;  /* 0x0000003000047c82 */ /* 0x000fe20008000000 */
[----:B------:R-:W-:Y:S01]  /*b7050*/  IADD3 R30, R0, 0xea, RZ ;  /* 0x000000ea001e7810 */ /* 0x000fe20007ffe0ff */
[----:B------:R-:W-:-:S02]  /*b7060*/  ULDC.64 UR48, c[0x0][0x228] ;  /* 0x00008a0000307ab9 */ /* 0x000fc40000000a00 */
[----:B------:R-:W-:Y:S01]  /*b7070*/  UMOV UR5, UR48 ;  /* 0x0000003000057c82 */ /* 0x000fe20008000000 */
[----:B------:R-:W-:Y:S01]  /*b7080*/  R2UR UR48, R71 ;  /* 0x00000000473072ca */ /* 0x000fe200000e0000 */
[----:B------:R-:W-:-:S04]  /*b7090*/  VIADD R71, R0, 0x1cb ;  /* 0x000001cb00477836 */ /* 0x000fc80000000000 */
[----:B------:R-:W-:-:S04]  /*b70a0*/  @P1 LOP3.LUT R28, R28, 0x2000000, RZ, 0xfc, !PT ;  /* 0x020000001c1c1812 */ /* 0x000fc800078efcff */
[----:B------:R-:W-:-:S04]  /*b70b0*/  LOP3.LUT R28, R28, 0xffbfffff, RZ, 0xc0, !PT ;  /* 0xffbfffff1c1c7812 */ /* 0x000fc800078ec0ff */
[----:B------:R-:W-:Y:S02]  /*b70c0*/  @P0 LOP3.LUT R28, R28, 0x400000, RZ, 0xfc, !PT ;  /* 0x004000001c1c0812 */ /* 0x000fe400078efcff */
[----:B------:R-:W-:Y:S01]  /*b70d0*/  ISETP.GE.AND P0, PT, R30, UR53, PT ;  /* 0x000000351e007c0c */ /* 0x000fe2000bf06270 */
[----:B------:R-:W-:Y:S01]  /*b70e0*/  VIADD R30, R0, 0xee ;  /* 0x000000ee001e7836 */ /* 0x000fe20000000000 */
[----:B------:R-:W-:Y:S02]  /*b70f0*/  LOP3.LUT R28, R28, 0xffefffff, RZ, 0xc0, !PT ;  /* 0xffefffff1c1c7812 */ /* 0x000fe400078ec0ff */
[----:B------:R-:W-:Y:S01]  /*b7100*/  ISETP.LT.AND P1, PT, R181, UR58, !P0 ;  /* 0x0000003ab5007c0c */ /* 0x000fe2000c721270 */
[----:B------:R-:W-:Y:S01]  /*b7110*/  ULDC.64 UR58, c[0x0][0x228] ;  /* 0x00008a00003a7ab9 */ /* 0x000fe20000000a00 */
[----:B------:R-:W-:-:S11]  /*b7120*/  ISETP.LT.AND P0, PT, R85, UR6, !P0 ;  /* 0x0000000655007c0c */ /* 0x000fd6000c701270 */
        /* <DEDUP_REMOVED lines=10> */
[----:B------:R-:W-:-:S02]  /*b71d0*/  LOP3.LUT R5, R5, 0xfffffffe, RZ, 0xc0, !PT ;  /* 0xfffffffe05057812 */ /* 0x000fc400078ec0ff */
[----:B------:R-:W-:-:S07]  /*b71e0*/  R2UR UR49, R31 ;  /* 0x000000001f3172ca */ /* 0x000fce00000e0000 */
        /* <DEDUP_REMOVED lines=25> */
[----:B------:R-:W-:Y:S01]  /*b7380*/  ULDC UR5, c[0x0][0x228] ;  /* 0x00008a0000057ab9 */ /* 0x000fe20000000800 */
[----:B------:R-:W-:-:S02]  /*b7390*/  ULDC.64 UR52, c[0x0][0x228] ;  /* 0x00008a0000347ab9 */ /* 0x000fc40000000a00 */
[----:B------:R-:W-:Y:S01]  /*b73a0*/  UMOV UR6, UR52 ;  /* 0x0000003400067c82 */ /* 0x000fe20008000000 */
[----:B------:R1:W-:Y:S01]  /*b73b0*/  STL [R1+0x1c28], R6 ;  /* 0x001c280601007387 */ /* 0x0003e20000100800 */
[----:B------:R-:W-:Y:S01]  /*b73c0*/  UMOV UR24, UR53 ;  /* 0x0000003500187c82 */ /* 0x000fe20008000000 */
[----:B------:R-:W-:Y:S02]  /*b73d0*/  ULDC.64 UR52, c[0x0][0x228] ;  /* 0x00008a0000347ab9 */ /* 0x000fe40000000a00 */
[----:B------:R-:W-:Y:S02]  /*b73e0*/  UMOV UR8, UR52 ;  /* 0x0000003400087c82 */ /* 0x000fe40008000000 */
[----:B------:R-:W-:-:S04]  /*b73f0*/  @P1 LOP3.LUT R28, R28, 0x200, RZ, 0xfc, !PT ;  /* 0x000002001c1c1812 */ /* 0x000fc800078efcff */
        /* <DEDUP_REMOVED lines=8> */
[C---:B------:R-:W-:Y:S01]  /*b7480*/  IADD3 R30, R0.reuse, 0xfd, RZ ;  /* 0x000000fd001e7810 */ /* 0x040fe20007ffe0ff */
[----:B------:R-:W-:Y:S01]  /*b7490*/  ULDC UR5, c[0x0][0x228] ;  /* 0x00008a0000057ab9 */ /* 0x000fe20000000800 */
[----:B------:R-:W-:Y:S01]  /*b74a0*/  UMOV UR6, UR53 ;  /* 0x0000003500067c82 */ /* 0x000fe20008000000 */
[----:B------:R-:W-:Y:S01]  /*b74b0*/  ULDC.64 UR52, c[0x0][0x228] ;  /* 0x00008a0000347ab9 */ /* 0x000fe20000000a00 */
[----:B------:R1:W-:Y:S01]  /*b74c0*/  STL [R1+0x1c14], R6 ;  /* 0x001c140601007387 */ /* 0x0003e20000100800 */
[----:B------:R-:W-:Y:S01]  /*b74d0*/  UMOV UR20, UR53 ;  /* 0x0000003500147c82 */ /* 0x000fe20008000000 */
[----:B------:R-:W-:Y:S01]  /*b74e0*/  R2UR UR50, R79 ;  /* 0x000000004f3272ca */ /* 0x000fe200000e0000 */
[----:B------:R-:W-:-:S02]  /*b74f0*/  VIADD R79, R0, 0x1c3 ;  /* 0x000001c3004f7836 */ /* 0x000fc40000000000 */
[----:B------:R-:W-:-:S04]  /*b7500*/  @P1 LOP3.LUT R28, R28, 0x10, RZ, 0xfc, !PT ;  /* 0x000000101c1c1812 */ /* 0x000fc800078efcff */
[----:B------:R-:W-:-:S04]  /*b7510*/  LOP3.LUT R28, R28, 0xfffffffd, RZ, 0xc0, !PT ;  /* 0xfffffffd1c1c7812 */ /* 0x000fc800078ec0ff */
[----:B------:R-:W-:Y:S02]  /*b7520*/  @P0 LOP3.LUT R28, R28, 0x2, RZ, 0xfc, !PT ;  /* 0x000000021c1c0812 */ /* 0x000fe400078efcff */
[----:B------:R-:W-:Y:S01]  /*b7530*/  ISETP.GE.AND P0, PT, R30, UR54, PT ;  /* 0x000000361e007c0c */ /* 0x000fe2000bf06270 */
[----:B------:R-:W-:Y:S01]  /*b7540*/  VIADD R30, R0, 0xfc ;  /* 0x000000fc001e7836 */ /* 0x000fe20000000000 */
[----:B------:R-:W-:Y:S01]  /*b7550*/  R2UR UR54, R80 ;  /* 0x00000000503672ca */ /* 0x000fe200000e0000 */
[----:B------:R-:W-:Y:S01]  /*b7560*/  VIADD R80, R0, 0x1c2 ;  /* 0x000001c200507836 */ /* 0x000fe20000000000 */
[----:B------:R-:W-:Y:S01]  /*b7570*/  ISETP.LT.AND P1, PT, R181, UR5, !P0 ;  /* 0x00000005b5007c0c */ /* 0x000fe2000c721270 */
[----:B------:R-:W-:Y:S01]  /*b7580*/  ULDC UR5, c[0x0][0x248] ;  /* 0x0000920000057ab9 */ /* 0x000fe20000000800 */
[----:B------:R-:W-:Y:S01]  /*b7590*/  ISETP.LT.AND P0, PT, R85, UR8, !P0 ;  /* 0x0000000855007c0c */ /* 0x000fe2000c701270 */
[----:B-1----:R-:W-:Y:S01]  /*b75a0*/  VIADD R6, R6, UR5 ;  /* 0x0000000506067c36 */ /* 0x002fe20008000000 */
[----:B------:R-:W-:Y:S01]  /*b75b0*/  ULDC UR5, c[0x0][0x228] ;  /* 0x00008a0000057ab9 */ /* 0x000fe20000000800 */
[----:B------:R-:W-:Y:S01]  /*b75c0*/  UMOV UR8, UR52 ;  /* 0x0000003400087c82 */ /* 0x000fe20008000000 */
[----:B------:R-:W-:-:S02]  /*b75d0*/  ULDC.64 UR52, c[0x0][0x228] ;  /* 0x00008a0000347ab9 */ /* 0x000fc40000000a00 */
[----:B------:R1:W-:Y:S01]  /*b75e0*/  STL [R1+0x1c0c], R6 ;  /* 0x001c0c0601007387 */ /* 0x0003e20000100800 */
[----:B------:R-:W-:-:S04]  /*b75f0*/  UMOV UR18, UR53 ;  /* 0x0000003500127c82 */ /* 0x000fc80008000000 */
        /* <DEDUP_REMOVED lines=10> */
[----:B------:R-:W-:Y:S01]  /*b76a0*/  ULDC UR5, c[0x0][0x228] ;  /* 0x00008a0000057ab9 */ /* 0x000fe20000000800 */
[----:B------:R-:W-:Y:S01]  /*b76b0*/  UMOV UR8, UR52 ;  /* 0x0000003400087c82 */ /* 0x000fe20008000000 */
[----:B------:R-:W-:Y:S01]  /*b76c0*/  ULDC.64 UR52, c[0x0][0x228] ;  /* 0x00008a0000347ab9 */ /* 0x000fe20000000a00 */
[----:B------:R-:W-:Y:S01]  /*b76d0*/  R2UR UR55, R83 ;  /* 0x00000000533772ca */ /* 0x000fe200000e0000 */
[----:B------:R1:W-:Y:S01]  /*b76e0*/  STL [R1+0x1c04], R6 ;  /* 0x001c040601007387 */ /* 0x0003e20000100800 */
[----:B------:R-:W-:Y:S01]  /*b76f0*/  UMOV UR26, UR52 ;  /* 0x00000034001a7c82 */ /* 0x000fe20008000000 */
[----:B------:R-:W-:-:S02]  /*b7700*/  LOP3.LUT R28, R28, 0xfffffffe, RZ, 0xc0, !PT ;  /* 0xfffffffe1c1c7812 */ /* 0x000fc400078ec0ff */
[----:B------:R-:W-:Y:S02]  /*b7710*/  IADD3 R83, R0, 0x1bf, RZ ;  /* 0x000001bf00537810 */ /* 0x000fe40007ffe0ff */
        /* <DEDUP_REMOVED lines=9> */
[----:B------:R-:W-:Y:S01]  /*b77b0*/  UMOV UR8, UR53 ;  /* 0x0000003500087c82 */ /* 0x000fe20008000000 */
[----:B-1----:R-:W-:Y:S01]  /*b77c0*/  IADD3 R6, R6, UR5, RZ ;  /* 0x0000000506067c10 */ /* 0x002fe2000fffe0ff */
[----:B------:R-:W-:Y:S01]  /*b77d0*/  ULDC UR5, c[0x0][0x228] ;  /* 0x00008a0000057ab9 */ /* 0x000fe20000000800 */
[----:B------:R-:W-:Y:S01]  /*b77e0*/  ULDC.64 UR52, c[0x0][0x228] ;  /* 0x00008a0000347ab9 */ /* 0x000fe20000000a00 */
[----:B------:R-:W-:Y:S01]  /*b77f0*/  R2UR UR46, R70 ;  /* 0x00000000462e72ca */ /* 0x000fe200000e0000 */
[----:B------:R-:W-:Y:S01]  /*b7800*/  VIADD R70, R0, 0x1cc ;  /* 0x000001cc00467836 */ /* 0x000fe20000000000 */
[----:B------:R1:W-:Y:S04]  /*b7810*/  STL [R1+0x1bf0], R6 ;  /* 0x001bf00601007387 */ /* 0x0003e80000100800 */
        /* <DEDUP_REMOVED lines=8> */
[----:B------:R-:W-:Y:S01]  /*b78a0*/  ULDC UR5, c[0x0][0x248] ;  /* 0x0000920000057ab9 */ /* 0x000fe20000000800 */
[----:B------:R-:W-:Y:S01]  /*b78b0*/  R2UR UR48, R69 ;  /* 0x00000000453072ca */ /* 0x000fe200000e0000 */
[----:B-1----:R-:W-:Y:S01]  /*b78c0*/  VIADD R6, R6, UR5 ;  /* 0x0000000506067c36 */ /* 0x002fe20008000000 */
[----:B------:R-:W-:Y:S01]  /*b78d0*/  ULDC UR5, c[0x0][0x228] ;  /* 0x00008a0000057ab9 */ /* 0x000fe20000000800 */
[----:B------:R-:W-:Y:S01]  /*b78e0*/  R2UR UR50, R67 ;  /* 0x00000000433272ca */ /* 0x000fe200000e0000 */
[----:B------:R-:W-:-:S02]  /*b78f0*/  VIADD R69, R0, 0x1cd ;  /* 0x000001cd00457836 */ /* 0x000fc40000000000 */
[----:B------:R1:W-:Y:S01]  /*b7900*/  STL [R1+0x1be8], R6 ;  /* 0x001be80601007387 */ /* 0x0003e20000100800 */
[----:B------:R-:W-:Y:S02]  /*b7910*/  VIADD R67, R0, 0x1cf ;  /* 0x000001cf00437836 */ /* 0x000fe40000000000 */
        /* <DEDUP_REMOVED lines=11> */
[----:B------:R-:W-:Y:S01]  /*b79d0*/  R2UR UR26, R95 ;  /* 0x000000005f1a72ca */ /* 0x000fe200000e0000 */
[----:B------:R-:W-:Y:S01]  /*b79e0*/  VIADD R95, R0, 0x1bb ;  /* 0x000001bb005f7836 */ /* 0x000fe20000000000 */
[----:B------:R1:W-:Y:S01]  /*b79f0*/  STL [R1+0x1be0], R6 ;  /* 0x001be00601007387 */ /* 0x0003e20000100800 */
[----:B------:R-:W-:Y:S01]  /*b7a00*/  R2UR UR54, R66 ;  /* 0x00000000423672ca */ /* 0x000fe200000e0000 */
[----:B------:R-:W-:-:S03]  /*b7a10*/  VIADD R66, R0, 0x1d0 ;  /* 0x000001d000427836 */ /* 0x000fc60000000000 */
        /* <DEDUP_REMOVED lines=11> */
[----:B------:R-:W-:Y:S01]  /*b7ad0*/  R2UR UR55, R35 ;  /* 0x00000000233772ca */ /* 0x000fe200000e0000 */
[----:B------:R-:W-:-:S02]  /*b7ae0*/  VIADD R35, R0, 0x1ed ;  /* 0x000001ed00237836 */ /* 0x000fc40000000000 */
[----:B------:R1:W-:Y:S05]  /*b7af0*/  STL [R1+0x1bd8], R6 ;  /* 0x001bd80601007387 */ /* 0x0003ea0000100800 */
        /* <DEDUP_REMOVED lines=13> */
[C---:B------:R-:W-:Y:S01]  /*b7bd0*/  VIADD R97, R0.reuse, 0x1b9 ;  /* 0x000001b900617836 */ /* 0x040fe20000000000 */
[----:B------:R-:W-:Y:S01]  /*b7be0*/  IADD3 R96, R0, 0x1ba, RZ ;  /* 0x000001ba00607810 */ /* 0x000fe20007ffe0ff */
        /* <DEDUP_REMOVED lines=9> */
[----:B------:R-:W-:Y:S01]  /*b7c80*/  ULDC.64 UR60, c[0x0][0x228] ;  /* 0x00008a00003c7ab9 */ /* 0x000fe20000000a00 */
[----:B------:R-:W-:Y:S01]  /*b7c90*/  ISETP.LT.AND P0, PT, R181, UR5, !P0 ;  /* 0x00000005b5007c0c */ /* 0x000fe2000c701270 */
[----:B------:R-:W-:Y:S02]  /*b7ca0*/  ULDC UR5, c[0x0][0x248] ;  /* 0x0000920000057ab9 */ /* 0x000fe40000000800 */
[----:B-1----:R-:W-:Y:S01]  /*b7cb0*/  IADD3 R6, R6, UR5, RZ ;  /* 0x0000000506067c10 */ /* 0x002fe2000fffe0ff */
[----:B------:R-:W-:-:S04]  /*b7cc0*/  ULDC UR5, c[0x0][0x228] ;  /* 0x00008a0000057ab9 */ /* 0x000fc80000000800 */
[----:B------:R1:W-:Y:S03]  /*b7cd0*/  STL [R1+0x1bc0], R6 ;  /* 0x001bc00601007387 */ /* 0x0003e60000100800 */
[----:B------:R-:W-:Y:S02]  /*b7ce0*/  @P1 LOP3.LUT R29, R29, 0x2, RZ, 0xfc, !PT ;  /* 0x000000021d1d1812 */ /* 0x000fe400078efcff */
[----:B------:R-:W-:Y:S02]  /*b7cf0*/  @P0 LOP3.LUT R4, R4, 0x80000000, RZ, 0xfc, !PT ;  /* 0x8000000004040812 */ /* 0x000fe400078efcff */
[----:B------:R-:W-:Y:S01]  /*b7d00*/  ISETP.GE.AND P0, PT, R30, UR20, PT ;  /* 0x000000141e007c0c */ /* 0x000fe2000bf06270 */
[----:B------:R-:W-:Y:S01]  /*b7d10*/  VIADD R30, R0, 0xf4 ;  /* 0x000000f4001e7836 */ /* 0x000fe20000000000 */
[----:B------:R-:W-:Y:S02]  /*b7d20*/  LOP3.LUT R4, R4, 0xdfffffff, RZ, 0xc0, !PT ;  /* 0xdfffffff04047812 */ /* 0x000fe400078ec0ff */
[----:B------:R-:W-:-:S02]  /*b7d30*/  ISETP.LT.AND P1, PT, R181, UR6, !P0 ;  /* 0x00000006b5007c0c */ /* 0x000fc4000c721270 */
[----:B------:R-:W-:Y:S01]  /*b7d40*/  ISETP.LT.AND P0, PT, R85, UR5, !P0 ;  /* 0x0000000555007c0c */ /* 0x000fe2000c701270 */
[----:B------:R-:W-:Y:S01]  /*b7d50*/  ULDC UR5, c[0x0][0x248] ;  /* 0x0000920000057ab9 */ /* 0x000fe20000000800 */
[----:B------:R-:W-:Y:S01]  /*b7d60*/  R2UR UR20, R120 ;  /* 0x00000000781472ca */ /* 0x000fe200000e0000 */
[----:B-1----:R-:W-:Y:S01]  /*b7d70*/  VIADD R6, R6, UR5 ;  /* 0x0000000506067c36 */ /* 0x002fe20008000000 */
[----:B------:R-:W-:Y:S01]  /*b7d80*/  ULDC UR5, c[0x0][0x228] ;  /* 0x00008a0000057ab9 */ /* 0x000fe20000000800 */
[----:B------:R-:W-:Y:S01]  /*b7d90*/  LOP3.LUT R29, R29, 0xfffffffe, RZ, 0xc0, !PT ;  /* 0xfffffffe1d1d7812 */ /* 0x000fe200078ec0ff */
[----:B------:R-:W-:Y:S02]  /*b7da0*/  VIADD R120, R0, 0x1b6 ;  /* 0x000001b600787836 */ /* 0x000fe40000000000 */
[----:B------:R1:W-:Y:S03]  /*b7db0*/  STL [R1+0x1bb8], R6 ;  /* 0x001bb80601007387 */ /* 0x0003e60000100800 */
        /* <DEDUP_REMOVED lines=8> */
[----:B------:R-:W-:Y:S01]  /*b7e40*/  ULDC UR5, c[0x0][0x248] ;  /* 0x0000920000057ab9 */ /* 0x000fe20000000800 */
[----:B------:R-:W-:Y:S01]  /*b7e50*/  IADD3 R30, R0, 0xf2, RZ ;  /* 0x000000f2001e7810 */ /* 0x000fe20007ffe0ff */
[----:B-1----:R-:W-:Y:S01]  /*b7e60*/  VIADD R6, R6, UR5 ;  /* 0x0000000506067c36 */ /* 0x002fe20008000000 */
[----:B------:R-:W-:Y:S01]  /*b7e70*/  ULDC UR5, c[0x0][0x228] ;  /* 0x00008a0000057ab9 */ /* 0x000fe20000000800 */
[----:B------:R-:W-:-:S02]  /*b7e80*/  R2UR UR18, R121 ;  /* 0x00000000791272ca */ /* 0x000fc400000e0000 */
        /* <DEDUP_REMOVED lines=13> */
[----:B-1----:R-:W-:Y:S01]  /*b7f60*/  VIADD R6, R6, UR5 ;  /* 0x0000000506067c36 */ /* 0x002fe20008000000 */
[----:B------:R-:W-:-:S04]  /*b7f70*/  ULDC UR5, c[0x0][0x228] ;  /* 0x00008a0000057ab9 */ /* 0x000fc80000000800 */
        /* <DEDUP_REMOVED lines=12> */
[----:B------:R-:W-:-:S04]  /*b8040*/  ULDC UR5, c[0x0][0x248] ;  /* 0x0000920000057ab9 */ /* 0x000fc80000000800 */
[----:B------:R1:W-:Y:S05]  /*b8050*/  STL [R1+0x1b94], R6 ;  /* 0x001b940601007387 */ /* 0x0003ea0000100800 */
[----:B------:R-:W-:-:S04]  /*b8060*/  @P1 LOP3.LUT R4, R4, 0x10000, RZ, 0xfc, !PT ;  /* 0x0001000004041812 */ /* 0x000fc800078efcff */
[----:B------:R-:W-:Y:S02]  /*b8070*/  LOP3.LUT R4, R4, 0xffffdfff, RZ, 0xc0, !PT ;  /* 0xffffdfff04047812 */ /* 0x000fe400078ec0ff */
[----:B-1----:R-:W-:Y:S01]  /*b8080*/  IADD3 R6, R6, UR5, RZ ;  /* 0x0000000506067c10 */ /* 0x002fe2000fffe0ff */
[----:B------:R-:W-:Y:S01]  /*b8090*/  ULDC UR5, c[0x0][0x248] ;  /* 0x0000920000057ab9 */ /* 0x000fe20000000800 */
[----:B------:R-:W-:Y:S02]  /*b80a0*/  @P0 LOP3.LUT R4, R4, 0x2000, RZ, 0xfc, !PT ;  /* 0x0000200004040812 */ /* 0x000fe400078efcff */
[----:B------:R-:W-:Y:S01]  /*b80b0*/  ISETP.GE.AND P0, PT, R30, UR7, PT ;  /* 0x000000071e007c0c */ /* 0x000fe2000bf06270 */
[----:B------:R-:W-:Y:S01]  /*b80c0*/  VIADD R30, R0, 0x6 ;  /* 0x00000006001e7836 */ /* 0x000fe20000000000 */
[----:B------:R-:W-:Y:S01]  /*b80d0*/  ULDC.64 UR6, c[0x0][0x228] ;  /* 0x00008a0000067ab9 */ /* 0x000fe20000000a00 */
[----:B------:R1:W-:Y:S01]  /*b80e0*/  STL [R1+0x1b8c], R6 ;  /* 0x001b8c0601007387 */ /* 0x0003e20000100800 */
[----:B------:R-:W-:-:S02]  /*b80f0*/  ISETP.LT.AND P1, PT, R181, UR58, !P0 ;  /* 0x0000003ab5007c0c */ /* 0x000fc4000c721270 */
[----:B------:R-:W-:Y:S01]  /*b8100*/  ISETP.LT.AND P0, PT, R85, UR52, !P0 ;  /* 0x0000003455007c0c */ /* 0x000fe2000c701270 */
[----:B-1----:R-:W-:Y:S01]  /*b8110*/  VIADD R6, R6, UR5 ;  /* 0x0000000506067c36 */ /* 0x002fe20008000000 */
[----:B------:R-:W-:-:S09]  /*b8120*/  ULDC UR5, c[0x0][0x228] ;  /* 0x00008a0000057ab9 */ /* 0x000fd20000000800 */
[----:B------:R-:W-:Y:S01]  /*b8130*/  @P1 LOP3.LUT R3, R3, 0x80000000, RZ, 0xfc, !PT ;  /* 0x8000000003031812 */ /* 0x000fe200078efcff */
[----:B------:R1:W-:Y:S03]  /*b8140*/  STL [R1+0x1b84], R6 ;  /* 0x001b840601007387 */ /* 0x0003e60000100800 */
        /* <DEDUP_REMOVED lines=9> */
[----:B------:R-:W-:-:S08]  /*b81e0*/  VIADD R122, R0, 0x1b4 ;  /* 0x000001b4007a7836 */ /* 0x000fd00000000000 */
        /* <DEDUP_REMOVED lines=8> */
[----:B------:R-:W-:Y:S01]  /*b8270*/  ULDC UR5, c[0x0][0x248] ;  /* 0x0000920000057ab9 */ /* 0x000fe20000000800 */
[----:B------:R-:W-:Y:S01]  /*b8280*/  IADD3 R30, R0, 0x4, RZ ;  /* 0x00000004001e7810 */ /* 0x000fe20007ffe0ff */
[----:B-1----:R-:W-:Y:S01]  /*b8290*/  VIADD R6, R6, UR5 ;  /* 0x0000000506067c36 */ /* 0x002fe20008000000 */
[----:B------:R-:W-:Y:S01]  /*b82a0*/  ULDC UR5, c[0x0][0x228] ;  /* 0x00008a0000057ab9 */ /* 0x000fe20000000800 */
[----:B------:R-:W-:Y:S01]  /*b82b0*/  R2UR UR14, R123 ;  /* 0x000000007b0e72ca */ /* 0x000fe200000e0000 */
[----:B------:R-:W-:-:S02]  /*b82c0*/  VIADD R123, R0, 0x1b3 ;  /* 0x000001b3007b7836 */ /* 0x000fc40000000000 */
[----:B------:R1:W-:Y:S03]  /*b82d0*/  STL [R1+0x1b7c], R6 ;  /* 0x001b7c0601007387 */ /* 0x0003e60000100800 */
        /* <DEDUP_REMOVED lines=24> */
[----:B------:R-:W-:Y:S01]  /*b8460*/  ULDC UR5, c[0x0][0x228] ;  /* 0x00008a0000057ab9 */ /* 0x000fe20000000800 */
[----:B------:R-:W-:-:S03]  /*b8470*/  ISETP.GE.AND P2, PT, R114, UR16, PT ;  /* 0x0000001072007c0c */ /* 0x000fc6000bf46270 */
[----:B------:R1:W-:Y:S03]  /*b8480*/  STL [R1+0x1b64], R6 ;  /* 0x001b640601007387 */ /* 0x0003e60000100800 */
[----:B------:R-:W-:-:S04]  /*b8490*/  @P1 LOP3.LUT R3, R3, 0x4000, RZ, 0xfc, !PT ;  /* 0x0000400003031812 */ /* 0x000fc800078efcff */
[----:B------:R-:W-:-:S04]  /*b84a0*/  LOP3.LUT R3, R3, 0xffffefff, RZ, 0xc0, !PT ;  /* 0xffffefff03037812 */ /* 0x000fc800078ec0ff */
[----:B------:R-:W-:Y:S02]  /*b84b0*/  @P0 LOP3.LUT R3, R3, 0x1000, RZ, 0xfc, !PT ;  /* 0x0000100003030812 */ /* 0x000fe400078efcff */
[----:B------:R-:W-:Y:S02]  /*b84c0*/  ISETP.GE.AND P0, PT, R30, UR4, PT ;  /* 0x000000041e007c0c */ /* 0x000fe4000bf06270 */
[----:B------:R-:W-:Y:S01]  /*b84d0*/  LOP3.LUT R3, R3, 0xfffff7ff, RZ, 0xc0, !PT ;  /* 0xfffff7ff03037812 */ /* 0x000fe200078ec0ff */
[----:B------:R-:W2:Y:S01]  /*b84e0*/  S2R R30, SR_TID.X ;  /* 0x00000000001e7919 */ /* 0x000ea20000002100 */
[----:B------:R-:W-:Y:S01]  /*b84f0*/  ISETP.LT.AND P1, PT, R181, UR6, !P0 ;  /* 0x00000006b5007c0c */ /* 0x000fe2000c721270 */
[----:B------:R-:W-:Y:S01]  /*b8500*/  VIADD R181, R0, 0x181 ;  /* 0x0000018100b57836 */ /* 0x000fe20000000000 */
[----:B------:R-:W-:Y:S01]  /*b8510*/  ISETP.LT.AND P0, PT, R85, UR5, !P0 ;  /* 0x0000000555007c0c */ /* 0x000fe2000c701270 */
[----:B------:R-:W-:Y:S01]  /*b8520*/  ULDC UR5, c[0x0][0x248] ;  /* 0x0000920000057ab9 */ /* 0x000fe20000000800 */
[----:B------:R-:W-:-:S02]  /*b8530*/  LOP3.LUT R4, R4, 0xfffffffd, RZ, 0xc0, !PT ;  /* 0xfffffffd04047812 */ /* 0x000fc400078ec0ff */
[----:B-1----:R-:W-:Y:S02]  /*b8540*/  IADD3 R6, R6, UR5, RZ ;  /* 0x0000000506067c10 */ /* 0x002fe4000fffe0ff */
[----:B------:R-:W-:Y:S01]  /*b8550*/  R2UR UR4, R34 ;  /* 0x00000000220472ca */ /* 0x000fe200000e0000 */
[----:B------:R-:W-:Y:S02]  /*b8560*/  VIADD R34, R0, 0x1ee ;  /* 0x000001ee00227836 */ /* 0x000fe40000000000 */
[----:B------:R1:W-:Y:S02]  /*b8570*/  STL [R1+0x1e28], R6 ;  /* 0x001e280601007387 */ /* 0x0003e40000100800 */
[----:B------:R-:W-:Y:S02]  /*b8580*/  @P1 LOP3.LUT R3, R3, 0x800, RZ, 0xfc, !PT ;  /* 0x0000080003031812 */ /* 0x000fe400078efcff */
[----:B------:R-:W3:Y:S02]  /*b8590*/  LDL.LU R40, [R1+0x4c0] ;  /* 0x0004c00001287983 */ /* 0x000ee40000300800 */
[----:B------:R-:W-:-:S02]  /*b85a0*/  LOP3.LUT R3, R3, 0xfffffdff, RZ, 0xc0, !PT ;  /* 0xfffffdff03037812 */ /* 0x000fc400078ec0ff */
[----:B------:R-:W-:Y:S01]  /*b85b0*/  ISETP.GE.AND P1, PT, R113, UR18, PT ;  /* 0x0000001271007c0c */ /* 0x000fe2000bf26270 */
[----:B------:R-:W3:Y:S01]  /*b85c0*/  LDL.LU R41, [R1+0x4c8] ;  /* 0x0004c80001297983 */ /* 0x000ee20000300800 */
[----:B------:R-:W-:Y:S01]  /*b85d0*/  @P0 LOP3.LUT R3, R3, 0x200, RZ, 0xfc, !PT ;  /* 0x0000020003030812 */ /* 0x000fe200078efcff */
[----:B-1----:R-:W-:Y:S01]  /*b85e0*/  VIADD R6, R0, 0x11b ;  /* 0x0000011b00067836 */ /* 0x002fe20000000000 */
[----:B------:R-:W-:Y:S02]  /*b85f0*/  ISETP.GE.AND P0, PT, R115, UR14, PT ;  /* 0x0000000e73007c0c */ /* 0x000fe4000bf06270 */
[----:B------:R-:W-:-:S11]  /*b8600*/  LOP3.LUT R3, R3, 0xfffffffb, RZ, 0xc0, !PT ;  /* 0xfffffffb03037812 */ /* 0x000fd600078ec0ff */
[----:B------:R-:W-:-:S04]  /*b8610*/  @P0 LOP3.LUT R3, R3, 0x4, RZ, 0xfc, !PT ;  /* 0x0000000403030812 */ /* 0x000fc800078efcff */
[----:B------:R-:W-:-:S04]  /*b8620*/  LOP3.LUT R3, R3, 0xfffffff7, RZ, 0xc0, !PT ;  /* 0xfffffff703037812 */ /* 0x000fc800078ec0ff */
[----:B------:R-:W-:Y:S02]  /*b8630*/  @P2 LOP3.LUT R3, R3, 0x8, RZ, 0xfc, !PT ;  /* 0x0000000803032812 */ /* 0x000fe400078efcff */
[----:B------:R-:W-:Y:S02]  /*b8640*/  ISETP.GE.AND P0, PT, R112, UR20, PT ;  /* 0x0000001470007c0c */ /* 0x000fe4000bf06270 */
        /* <DEDUP_REMOVED lines=39> */
[----:B------:R-:W4:Y:S01]  /*b88c0*/  LDL.LU R90, [R1+0xb58] ;  /* 0x000b5800015a7983 */ /* 0x000f220000300800 */
[----:B------:R-:W-:Y:S02]  /*b88d0*/  ISETP.GE.AND P2, PT, R91, UR46, PT ;  /* 0x0000002e5b007c0c */ /* 0x000fe4000bf46270 */
[----:B------:R-:W-:-:S04]  /*b88e0*/  LOP3.LUT R3, R3, 0xbfffffff, RZ, 0xc0, !PT ;  /* 0xbfffffff03037812 */ /* 0x000fc800078ec0ff */
[----:B------:R-:W-:Y:S02]  /*b88f0*/  @P0 LOP3.LUT R3, R3, 0x40000000, RZ, 0xfc, !PT ;  /* 0x4000000003030812 */ /* 0x000fe400078efcff */
[----:B------:R-:W-:Y:S02]  /*b8900*/  ISETP.GE.AND P0, PT, R89, UR50, PT ;  /* 0x0000003259007c0c */ /* 0x000fe4000bf06270 */
[----:B------:R-:W2:Y:S03]  /*b8910*/  LDL.LU R89, [R1+0xb54] ;  /* 0x000b540001597983 */ /* 0x000ea60000300800 */
[----:B------:R-:W-:Y:S02]  /*b8920*/  @P2 LOP3.LUT R4, R4, 0x2, RZ, 0xfc, !PT ;  /* 0x0000000204042812 */ /* 0x000fe400078efcff */
[----:B------:R-:W-:Y:S02]  /*b8930*/  ISETP.GE.AND P2, PT, R88, UR54, PT ;  /* 0x0000003658007c0c */ /* 0x000fe4000bf46270 */
[----:B------:R-:W3:Y:S04]  /*b8940*/  LDL.LU R88, [R1+0xb50] ;  /* 0x000b500001587983 */ /* 0x000ee80000300800 */
[----:B------:R-:W3:Y:S04]  /*b8950*/  LDL.LU R91, [R1+0xb4c] ;  /* 0x000b4c00015b7983 */ /* 0x000ee80000300800 */
[----:B------:R-:W3:Y:S04]  /*b8960*/  LDL.LU R100, [R1+0xb48] ;  /* 0x000b480001647983 */ /* 0x000ee80000300800 */
[----:B------:R-:W3:Y:S04]  /*b8970*/  LDL.LU R101, [R1+0xb44] ;  /* 0x000b440001657983 */ /* 0x000ee80000300800 */
[----:B------:R-:W3:Y:S01]  /*b8980*/  LDL.LU R102, [R1+0xb40] ;  /* 0x000b400001667983 */ /* 0x000ee20000300800 */
[----:B------:R-:W-:-:S03]  /*b8990*/  LOP3.LUT R4, R4, 0xfffffffb, RZ, 0xc0, !PT ;  /* 0xfffffffb04047812 */ /* 0x000fc600078ec0ff */
[----:B------:R-:W3:Y:S04]  /*b89a0*/  LDL.LU R103, [R1+0xb3c] ;  /* 0x000b3c0001677983 */ /* 0x000ee80000300800 */
[----:B------:R-:W3:Y:S01]  /*b89b0*/  LDL.LU R104, [R1+0xb38] ;  /* 0x000b380001687983 */ /* 0x000ee20000300800 */
[----:B------:R-:W-:Y:S02]  /*b89c0*/  @P1 LOP3.LUT R4, R4, 0x4, RZ, 0xfc, !PT ;  /* 0x0000000404041812 */ /* 0x000fe400078efcff */
[----:B------:R-:W-:Y:S02]  /*b89d0*/  ISETP.GE.AND P1, PT, R7, UR55, PT ;  /* 0x0000003707007c0c */ /* 0x000fe4000bf26270 */
        /* <DEDUP_REMOVED lines=8> */
[----:B------:R-:W-:-:S03]  /*b8a60*/  ISETP.GE.AND P6, PT, R116, UR8, PT ;  /* 0x0000000874007c0c */ /* 0x000fc6000bfc6270 */
[----:B------:R-:W3:Y:S01]  /*b8a70*/  LDL.LU R112, [R1+0xb14] ;  /* 0x000b140001707983 */ /* 0x000ee20000300800 */
[----:B------:R-:W-:-:S03]  /*b8a80*/  LOP3.LUT R4, R4, 0xffffffef, RZ, 0xc0, !PT ;  /* 0xffffffef04047812 */ /* 0x000fc600078ec0ff */
[----:B------:R-:W3:Y:S04]  /*b8a90*/  LDL.LU R113, [R1+0xb10] ;  /* 0x000b100001717983 */ /* 0x000ee80000300800 */
[----:B------:R-:W3:Y:S04]  /*b8aa0*/  LDL.LU R114, [R1+0xb0c] ;  /* 0x000b0c0001727983 */ /* 0x000ee80000300800 */
[----:B------:R-:W3:Y:S01]  /*b8ab0*/  LDL.LU R115, [R1+0xb08] ;  /* 0x000b080001737983 */ /* 0x000ee20000300800 */
[----:B------:R-:W-:-:S03]  /*b8ac0*/  @P0 LOP3.LUT R4, R4, 0x10, RZ, 0xfc, !PT ;  /* 0x0000001004040812 */ /* 0x000fc600078efcff */
[----:B------:R-:W3:Y:S01]  /*b8ad0*/  LDL.LU R116, [R1+0xb04] ;  /* 0x000b040001747983 */ /* 0x000ee20000300800 */
[----:B------:R-:W-:-:S03]  /*b8ae0*/  R2UR UR5, R140 ;  /* 0x000000008c0572ca */ /* 0x000fc600000e0000 */
[----:B------:R-:W3:Y:S01]  /*b8af0*/  LDL.LU R117, [R1+0xb00] ;  /* 0x000b000001757983 */ /* 0x000ee20000300800 */
[----:B------:R-:W-:-:S03]  /*b8b00*/  ISETP.GE.AND P0, PT, R6, UR4, PT ;  /* 0x0000000406007c0c */ /* 0x000fc6000bf06270 */
[----:B------:R-:W3:Y:S01]  /*b8b10*/  LDL.LU R118, [R1+0xafc] ;  /* 0x000afc0001767983 */ /* 0x000ee20000300800 */
[----:B------:R-:W-:Y:S01]  /*b8b20*/  R2UR UR6, R8 ;  /* 0x00000000080672ca */ /* 0x000fe200000e0000 */
[----:B------:R-:W-:Y:S02]  /*b8b30*/  IMAD.MOV.U32 R6, RZ, RZ, R141 ;  /* 0x000000ffff067224 */ /* 0x000fe400078e008d */
[----:B------:R-:W3:Y:S04]  /*b8b40*/  LDL.LU R119, [R1+0xaf8] ;  /* 0x000af80001777983 */ /* 0x000ee80000300800 */
[----:B------:R-:W3:Y:S04]  /*b8b50*/  LDL.LU R140, [R1+0xaf4] ;  /* 0x000af400018c7983 */ /* 0x000ee80000300800 */
[----:B------:R-:W3:Y:S04]  /*b8b60*/  LDL.LU R8, [R1+0xaf0] ;  /* 0x000af00001087983 */ /* 0x000ee80000300800 */
[----:B------:R-:W3:Y:S01]  /*b8b70*/  LDL.LU R141, [R1+0xaec] ;  /* 0x000aec00018d7983 */ /* 0x000ee20000300800 */
[----:B------:R-:W-:-:S04]  /*b8b80*/  LOP3.LUT R4, R4, 0xffffffbf, RZ, 0xc0, !PT ;  /* 0xffffffbf04047812 */ /* 0x000fc800078ec0ff */
[----:B------:R-:W-:-:S04]  /*b8b90*/  @P2 LOP3.LUT R4, R4, 0x40, RZ, 0xfc, !PT ;  /* 0x0000004004042812 */ /* 0x000fc800078efcff */
[----:B------:R-:W-:-:S04]  /*b8ba0*/  LOP3.LUT R4, R4, 0xffffff7f, RZ, 0xc0, !PT ;  /* 0xffffff7f04047812 */ /* 0x000fc800078ec0ff */
[----:B------:R-:W-:-:S04]  /*b8bb0*/  @P1 LOP3.LUT R4, R4, 0x80, RZ, 0xfc, !PT ;  /* 0x0000008004041812 */ /* 0x000fc800078efcff */
[----:B------:R-:W-:-:S04]  /*b8bc0*/  LOP3.LUT R4, R4, 0xfffffbff, RZ, 0xc0, !PT ;  /* 0xfffffbff04047812 */ /* 0x000fc800078ec0ff */
[----:B------:R-:W-:Y:S02]  /*b8bd0*/  @P0 LOP3.LUT R4, R4, 0x400, RZ, 0xfc, !PT ;  /* 0x0000040004040812 */ /* 0x000fe400078efcff */
[----:B------:R-:W-:Y:S02]  /*b8be0*/  ISETP.GE.AND P0, PT, R142, UR5, PT ;  /* 0x000000058e007c0c */ /* 0x000fe4000bf06270 */
[----:B------:R-:W-:Y:S02]  /*b8bf0*/  R2UR UR60, R6 ;  /* 0x00000000063c72ca */ /* 0x000fe400000e0000 */
[----:B------:R-:W-:Y:S01]  /*b8c00*/  ISETP.GE.AND P2, PT, R143, UR6, PT ;  /* 0x000000068f007c0c */ /* 0x000fe2000bf46270 */
[----:B------:R-:W3:Y:S01]  /*b8c10*/  LDL.LU R6, [R1+0x3298] ;  /* 0x0032980001067983 */ /* 0x000ee20000300800 */
[----:B------:R-:W-:-:S07]  /*b8c20*/  LOP3.LUT R4, R4, 0xfffff7ff, RZ, 0xc0, !PT ;  /* 0xfffff7ff04047812 */ /* 0x000fce00078ec0ff */
[----:B------:R-:W-:Y:S02]  /*b8c30*/  @P0 LOP3.LUT R4, R4, 0x800, RZ, 0xfc, !PT ;  /* 0x0000080004040812 */ /* 0x000fe400078efcff */
[----:B------:R-:W-:Y:S02]  /*b8c40*/  ISETP.GE.AND P1, PT, R170, UR60, PT ;  /* 0x0000003caa007c0c */ /* 0x000fe4000bf26270 */
[----:B------:R-:W-:-:S04]  /*b8c50*/  LOP3.LUT R4, R4, 0xffffbfff, RZ, 0xc0, !PT ;  /* 0xffffbfff04047812 */ /* 0x000fc800078ec0ff */
[----:B------:R-:W-:-:S04]  /*b8c60*/  @P2 LOP3.LUT R4, R4, 0x4000, RZ, 0xfc, !PT ;  /* 0x0000400004042812 */ /* 0x000fc800078efcff */
[----:B------:R-:W-:-:S04]  /*b8c70*/  LOP3.LUT R4, R4, 0xffff7fff, RZ, 0xc0, !PT ;  /* 0xffff7fff04047812 */ /* 0x000fc800078ec0ff */
[----:B------:R-:W-:-:S04]  /*b8c80*/  @P1 LOP3.LUT R4, R4, 0x8000, RZ, 0xfc, !PT ;  /* 0x0000800004041812 */ /* 0x000fc800078efcff */
[----:B------:R-:W-:Y:S02]  /*b8c90*/  LOP3.LUT R4, R4, 0xfffdffff, RZ, 0xc0, !PT ;  /* 0xfffdffff04047812 */ /* 0x000fe400078ec0ff */
[----:B----4-:R-:W-:Y:S02]  /*b8ca0*/  R2UR UR52, R90 ;  /* 0x000000005a3472ca */ /* 0x010fe400000e0000 */
[----:B------:R-:W4:Y:S01]  /*b8cb0*/  LDL.LU R90, [R1+0x3294] ;  /* 0x00329400015a7983 */ /* 0x000f220000300800 */
[----:B--2---:R-:W-:-:S10]  /*b8cc0*/  R2UR UR58, R89 ;  /* 0x00000000593a72ca */ /* 0x004fd400000e0000 */
[----:B------:R-:W-:Y:S01]  /*b8cd0*/  ISETP.GE.AND P0, PT, R169, UR52, PT ;  /* 0x00000034a9007c0c */ /* 0x000fe2000bf06270 */
[----:B------:R-:W2:Y:S01]  /*b8ce0*/  LDL.LU R89, [R1+0x3290] ;  /* 0x0032900001597983 */ /* 0x000ea20000300800 */
[----:B---3--:R-:W-:-:S03]  /*b8cf0*/  R2UR UR56, R88 ;  /* 0x00000000583872ca */ /* 0x008fc600000e0000 */
[----:B------:R-:W3:Y:S01]  /*b8d00*/  LDL.LU R88, [R1+0x328c] ;  /* 0x00328c0001587983 */ /* 0x000ee20000300800 */
[----:B------:R-:W-:Y:S02]  /*b8d10*/  ISETP.GE.AND P2, PT, R168, UR58, PT ;  /* 0x0000003aa8007c0c */ /* 0x000fe4000bf46270 */
[----:B------:R-:W-:-:S05]  /*b8d20*/  R2UR UR8, R91 ;  /* 0x000000005b0872ca */ /* 0x000fca00000e0000 */
[----:B------:R-:W-:Y:S01]  /*b8d30*/  @P0 LOP3.LUT R4, R4, 0x20000, RZ, 0xfc, !PT ;  /* 0x0002000004040812 */ /* 0x000fe200078efcff */
[----:B------:R-:W4:Y:S01]  /*b8d40*/  LDL.LU R91, [R1+0x3288] ;  /* 0x00328800015b7983 */ /* 0x000f220000300800 */
[----:B------:R-:W-:Y:S02]  /*b8d50*/  ISETP.GE.AND P1, PT, R167, UR56, PT ;  /* 0x00000038a7007c0c */ /* 0x000fe4000bf26270 */
[----:B------:R-:W-:Y:S02]  /*b8d60*/  LOP3.LUT R4, R4, 0xfff7ffff, RZ, 0xc0, !PT ;  /* 0xfff7ffff04047812 */ /* 0x000fe400078ec0ff */
[----:B------:R-:W-:Y:S02]  /*b8d70*/  R2UR UR10, R100 ;  /* 0x00000000640a72ca */ /* 0x000fe400000e0000 */
[----:B------:R-:W-:Y:S01]  /*b8d80*/  @P2 LOP3.LUT R4, R4, 0x80000, RZ, 0xfc, !PT ;  /* 0x0008000004042812 */ /* 0x000fe200078efcff */
[----:B------:R-:W2:Y:S01]  /*b8d90*/  LDL.LU R100, [R1+0x3284] ;  /* 0x0032840001647983 */ /* 0x000ea20000300800 */
[----:B------:R-:W-:-:S02]  /*b8da0*/  ISETP.GE.AND P0, PT, R166, UR8, PT ;  /* 0x00000008a6007c0c */ /* 0x000fc4000bf06270 */
[----:B------:R-:W-:Y:S02]  /*b8db0*/  LOP3.LUT R4, R4, 0xffefffff, RZ, 0xc0, !PT ;  /* 0xffefffff04047812 */ /* 0x000fe400078ec0ff */
[----:B------:R-:W-:Y:S02]  /*b8dc0*/  R2UR UR12, R101 ;  /* 0x00000000650c72ca */ /* 0x000fe400000e0000 */
[----:B------:R-:W-:Y:S01]  /*b8dd0*/  @P1 LOP3.LUT R4, R4, 0x100000, RZ, 0xfc, !PT ;  /* 0x0010000004041812 */ /* 0x000fe200078efcff */
[----:B------:R-:W3:Y:S02]  /*b8de0*/  LDL.LU R101, [R1+0x3280] ;  /* 0x0032800001657983 */ /* 0x000ee40000300800 */
[----:B------:R-:W-:Y:S02]  /*b8df0*/  ISETP.GE.AND P2, PT, R165, UR10, PT ;  /* 0x0000000aa5007c0c */ /* 0x000fe4000bf46270 */
[----:B------:R-:W-:Y:S02]  /*b8e00*/  LOP3.LUT R4, R4, 0xff7fffff, RZ, 0xc0, !PT ;  /* 0xff7fffff04047812 */ /* 0x000fe400078ec0ff */
[----:B------:R-:W-:-:S02]  /*b8e10*/  R2UR UR14, R102 ;  /* 0x00000000660e72ca */ /* 0x000fc400000e0000 */
[----:B------:R-:W-:Y:S01]  /*b8e20*/  @P0 LOP3.LUT R4, R4, 0x800000, RZ, 0xfc, !PT ;  /* 0x0080000004040812 */ /* 0x000fe200078efcff */
[----:B------:R-:W4:Y:S01]  /*b8e30*/  LDL.LU R102, [R1+0x327c] ;  /* 0x00327c0001667983 */ /* 0x000f220000300800 */
[----:B------:R-:W-:Y:S02]  /*b8e40*/  ISETP.GE.AND P1, PT, R164, UR12, PT ;  /* 0x0000000ca4007c0c */ /* 0x000fe4000bf26270 */
[----:B------:R-:W-:Y:S02]  /*b8e50*/  R2UR UR18, R104 ;  /* 0x00000000681272ca */ /* 0x000fe400000e0000 */
[----:B------:R-:W-:Y:S02]  /*b8e60*/  LOP3.LUT R4, R4, 0xfdffffff, RZ, 0xc0, !PT ;  /* 0xfdffffff04047812 */ /* 0x000fe400078ec0ff */
[----:B------:R-:W-:Y:S02]  /*b8e70*/  R2UR UR16, R103 ;  /* 0x00000000671072ca */ /* 0x000fe400000e0000 */
[----:B------:R-:W-:Y:S01]  /*b8e80*/  @P2 LOP3.LUT R4, R4, 0x2000000, RZ, 0xfc, !PT ;  /* 0x0200000004042812 */ /* 0x000fe200078efcff */
[----:B------:R-:W2:Y:S01]  /*b8e90*/  LDL.LU R103, [R1+0x3278] ;  /* 0x0032780001677983 */ /* 0x000ea20000300800 */
[----:B------:R-:W-:-:S02]  /*b8ea0*/  ISETP.GE.AND P0, PT, R163, UR14, PT ;  /* 0x0000000ea3007c0c */ /* 0x000fc4000bf06270 */
[----:B------:R-:W-:Y:S01]  /*b8eb0*/  R2UR UR20, R7 ;  /* 0x00000000071472ca */ /* 0x000fe200000e0000 */
[----:B------:R-:W3:Y:S01]  /*b8ec0*/  LDL.LU R104, [R1+0x3274] ;  /* 0x0032740001687983 */ /* 0x000ee20000300800 */
[----:B------:R-:W-:Y:S02]  /*b8ed0*/  LOP3.LUT R4, R4, 0xf7ffffff, RZ, 0xc0, !PT ;  /* 0xf7ffffff04047812 */ /* 0x000fe400078ec0ff */
[----:B------:R-:W-:Y:S01]  /*b8ee0*/  R2UR UR22, R105 ;  /* 0x00000000691672ca */ /* 0x000fe200000e0000 */
[----:B------:R-:W4:Y:S01]  /*b8ef0*/  LDL.LU R7, [R1+0x3270] ;  /* 0x0032700001077983 */ /* 0x000f220000300800 */
[----:B------:R-:W-:Y:S02]  /*b8f00*/  @P1 LOP3.LUT R4, R4, 0x8000000, RZ, 0xfc, !PT ;  /* 0x0800000004041812 */ /* 0x000fe400078efcff */
[----:B------:R-:W-:Y:S01]  /*b8f10*/  ISETP.GE.AND P1, PT, R161, UR18, PT ;  /* 0x00000012a1007c0c */ /* 0x000fe2000bf26270 */
[----:B------:R-:W2:Y:S01]  /*b8f20*/  LDL.LU R105, [R1+0x326c] ;  /* 0x00326c0001697983 */ /* 0x000ea20000300800 */
[----:B------:R-:W-:-:S02]  /*b8f30*/  ISETP.GE.AND P2, PT, R162, UR16, PT ;  /* 0x00000010a2007c0c */ /* 0x000fc4000bf46270 */
[----:B------:R-:W-:-:S04]  /*b8f40*/  LOP3.LUT R4, R4, 0xefffffff, RZ, 0xc0, !PT ;  /* 0xefffffff04047812 */ /* 0x000fc800078ec0ff */
[----:B------:R-:W-:Y:S02]  /*b8f50*/  @P0 LOP3.LUT R4, R4, 0x10000000, RZ, 0xfc, !PT ;  /* 0x1000000004040812 */ /* 0x000fe400078efcff */
[----:B------:R-:W-:Y:S02]  /*b8f60*/  ISETP.GE.AND P0, PT, R160, UR20, PT ;  /* 0x00000014a0007c0c */ /* 0x000fe4000bf06270 */
[----:B------:R-:W-:Y:S02]  /*b8f70*/  R2UR UR24, R106 ;  /* 0x000000006a1872ca */ /* 0x000fe400000e0000 */
[----:B------:R-:W-:Y:S01]  /*b8f80*/  LOP3.LUT R4, R4, 0xbfffffff, RZ, 0xc0, !PT ;  /* 0xbfffffff04047812 */ /* 0x000fe200078ec0ff */
[----:B------:R-:W3:Y:S01]  /*b8f90*/  LDL.LU R106, [R1+0x3268] ;  /* 0x00326800016a7983 */ /* 0x000ee20000300800 */
[----:B------:R-:W-:Y:S02]  /*b8fa0*/  @P1 LOP3.LUT R29, R29, 0x1, RZ, 0xfc, !PT ;  /* 0x000000011d1d1812 */ /* 0x000fe400078efcff */
[----:B------:R-:W-:-:S02]  /*b8fb0*/  @P2 LOP3.LUT R4, R4, 0x40000000, RZ, 0xfc, !PT ;  /* 0x4000000004042812 */ /* 0x000fc400078efcff */
[----:B------:R-:W-:Y:S02]  /*b8fc0*/  ISETP.GE.AND P2, PT, R159, UR22, PT ;  /* 0x000000169f007c0c */ /* 0x000fe4000bf46270 */
[----:B------:R-:W-:Y:S02]  /*b8fd0*/  LOP3.LUT R29, R29, 0xfffffff7, RZ, 0xc0, !PT ;  /* 0xfffffff71d1d7812 */ /* 0x000fe400078ec0ff */
[----:B------:R-:W-:Y:S02]  /*b8fe0*/  R2UR UR26, R107 ;  /* 0x000000006b1a72ca */ /* 0x000fe400000e0000 */
[----:B------:R-:W-:Y:S01]  /*b8ff0*/  @P0 LOP3.LUT R29, R29, 0x8, RZ, 0xfc, !PT ;  /* 0x000000081d1d0812 */ /* 0x000fe200078efcff */
[----:B------:R-:W2:Y:S01]  /*b9000*/  LDL.LU R107, [R1+0x3264] ;  /* 0x00326400016b7983 */ /* 0x000ea20000300800 */
[----:B------:R-:W-:Y:S02]  /*b9010*/  ISETP.GE.AND P1, PT, R158, UR24, PT ;  /* 0x000000189e007c0c */ /* 0x000fe4000bf26270 */
[----:B------:R-:W-:-:S02]  /*b9020*/  LOP3.LUT R29, R29, 0xffffffef, RZ, 0xc0, !PT ;  /* 0xffffffef1d1d7812 */ /* 0x000fc400078ec0ff */
[----:B------:R-:W-:Y:S02]  /*b9030*/  R2UR UR28, R108 ;  /* 0x000000006c1c72ca */ /* 0x000fe400000e0000 */
[----:B------:R-:W-:Y:S01]  /*b9040*/  @P2 LOP3.LUT R29, R29, 0x10, RZ, 0xfc, !PT ;  /* 0x000000101d1d2812 */ /* 0x000fe200078efcff */
[----:B------:R-:W3:Y:S02]  /*b9050*/  LDL.LU R108, [R1+0x3260] ;  /* 0x00326000016c7983 */ /* 0x000ee40000300800 */
        /* <DEDUP_REMOVED lines=14> */
[----:B------:R-:W2:Y:S01]  /*b9140*/  LDL.LU R111, [R1+0x3254] ;  /* 0x00325400016f7983 */ /* 0x000ea20000300800 */
[----:B------:R-:W-:Y:S02]  /*b9150*/  R2UR UR36, R112 ;  /* 0x00000000702472ca */ /* 0x000fe400000e0000 */
[----:B------:R-:W-:Y:S01]  /*b9160*/  ISETP.GE.AND P0, PT, R154, UR32, PT ;  /* 0x000000209a007c0c */ /* 0x000fe2000bf06270 */
[----:B------:R-:W3:Y:S01]  /*b9170*/  LDL.LU R112, [R1+0x3250] ;  /* 0x0032500001707983 */ /* 0x000ee20000300800 */
[----:B------:R-:W-:Y:S02]  /*b9180*/  R2UR UR38, R113 ;  /* 0x00000000712672ca */ /* 0x000fe400000e0000 */
[----:B------:R-:W-:Y:S01]  /*b9190*/  LOP3.LUT R29, R29, 0xfffff7ff, RZ, 0xc0, !PT ;  /* 0xfffff7ff1d1d7812 */ /* 0x000fe200078ec0ff */
[----:B------:R-:W2:Y:S01]  /*b91a0*/  LDL.LU R113, [R1+0x324c] ;  /* 0x00324c0001717983 */ /* 0x000ea20000300800 */
[----:B------:R-:W-:-:S02]  /*b91b0*/  R2UR UR40, R114 ;  /* 0x00000000722872ca */ /* 0x000fc400000e0000 */
[----:B------:R-:W-:Y:S01]  /*b91c0*/  R2UR UR42, R115 ;  /* 0x00000000732a72ca */ /* 0x000fe200000e0000 */
[----:B------:R-:W3:Y:S01]  /*b91d0*/  LDL.LU R114, [R1+0x3248] ;  /* 0x0032480001727983 */ /* 0x000ee20000300800 */
[----:B------:R-:W-:Y:S02]  /*b91e0*/  R2UR UR44, R116 ;  /* 0x00000000742c72ca */ /* 0x000fe400000e0000 */
[----:B------:R-:W-:Y:S01]  /*b91f0*/  R2UR UR46, R117 ;  /* 0x00000000752e72ca */ /* 0x000fe200000e0000 */
[----:B------:R-:W2:Y:S01]  /*b9200*/  LDL.LU R115, [R1+0x3244] ;  /* 0x0032440001737983 */ /* 0x000ea20000300800 */
[----:B------:R-:W-:Y:S02]  /*b9210*/  @P1 LOP3.LUT R29, R29, 0x800, RZ, 0xfc, !PT ;  /* 0x000008001d1d1812 */ /* 0x000fe400078efcff */
[----:B------:R-:W-:Y:S01]  /*b9220*/  R2UR UR48, R118 ;  /* 0x00000000763072ca */ /* 0x000fe200000e0000 */
[----:B------:R-:W3:Y:S01]  /*b9230*/  LDL.LU R116, [R1+0x3240] ;  /* 0x0032400001747983 */ /* 0x000ee20000300800 */
[----:B------:R-:W-:-:S03]  /*b9240*/  R2UR UR50, R119 ;  /* 0x00000000773272ca */ /* 0x000fc600000e0000 */
[----:B------:R-:W2:Y:S01]  /*b9250*/  LDL.LU R117, [R1+0x323c] ;  /* 0x00323c0001757983 */ /* 0x000ea20000300800 */
[----:B------:R-:W-:-:S03]  /*b9260*/  R2UR UR54, R140 ;  /* 0x000000008c3672ca */ /* 0x000fc600000e0000 */
[----:B------:R-:W3:Y:S01]  /*b9270*/  LDL.LU R118, [R1+0x3238] ;  /* 0x0032380001767983 */ /* 0x000ee20000300800 */
[----:B------:R-:W-:Y:S02]  /*b9280*/  R2UR UR55, R8 ;  /* 0x00000000083772ca */ /* 0x000fe400000e0000 */
[----:B------:R-:W-:Y:S01]  /*b9290*/  LOP3.LUT R29, R29, 0xffffdfff, RZ, 0xc0, !PT ;  /* 0xffffdfff1d1d7812 */ /* 0x000fe200078ec0ff */
[----:B------:R-:W2:Y:S01]  /*b92a0*/  LDL.LU R119, [R1+0x3234] ;  /* 0x0032340001777983 */ /* 0x000ea20000300800 */
[----:B------:R-:W-:-:S03]  /*b92b0*/  R2UR UR4, R141 ;  /* 0x000000008d0472ca */ /* 0x000fc600000e0000 */
[----:B------:R-:W3:Y:S01]  /*b92c0*/  LDL.LU R140, [R1+0x3230] ;  /* 0x00323000018c7983 */ /* 0x000ee20000300800 */
[----:B------:R-:W-:-:S03]  /*b92d0*/  @P0 LOP3.LUT R29, R29, 0x2000, RZ, 0xfc, !PT ;  /* 0x000020001d1d0812 */ /* 0x000fc600078efcff */
[----:B------:R-:W2:Y:S01]  /*b92e0*/  LDL.LU R8, [R1+0x322c] ;  /* 0x00322c0001087983 */ /* 0x000ea20000300800 */
[----:B------:R-:W-:-:S03]  /*b92f0*/  ISETP.GE.AND P0, PT, R10, UR38, PT ;  /* 0x000000260a007c0c */ /* 0x000fc6000bf06270 */
[----:B------:R-:W3:Y:S04]  /*b9300*/  LDL.LU R141, [R1+0x3228] ;  /* 0x00322800018d7983 */ /* 0x000ee80000300800 */
[----:B------:R-:W3:Y:S04]  /*b9310*/  LDL.LU R142, [R1+0x3224] ;  /* 0x00322400018e7983 */ /* 0x000ee80000300800 */
[----:B------:R-:W3:Y:S04]  /*b9320*/  LDL.LU R143, [R1+0x3220] ;  /* 0x00322000018f7983 */ /* 0x000ee80000300800 */
[----:B------:R-:W4:Y:S04]  /*b9330*/  LDL.LU R170, [R1+0xae8] ;  /* 0x000ae80001aa7983 */ /* 0x000f280000300800 */
[----:B------:R-:W2:Y:S01]  /*b9340*/  LDL.LU R10, [R1+0xae4] ;  /* 0x000ae400010a7983 */ /* 0x000ea20000300800 */
[----:B------:R-:W-:-:S02]  /*b9350*/  ISETP.GE.AND P2, PT, R153, UR34, PT ;  /* 0x0000002299007c0c */ /* 0x000fc4000bf46270 */
[----:B------:R-:W-:Y:S02]  /*b9360*/  ISETP.GE.AND P1, PT, R152, UR36, PT ;  /* 0x0000002498007c0c */ /* 0x000fe4000bf26270 */
[----:B------:R-:W-:-:S09]  /*b9370*/  LOP3.LUT R29, R29, 0xfffeffff, RZ, 0xc0, !PT ;  /* 0xfffeffff1d1d7812 */ /* 0x000fd200078ec0ff */
        /* <DEDUP_REMOVED lines=19> */
[----:B------:R-:W-:Y:S02]  /*b94b0*/  LOP3.LUT R29, R29, 0xdfffffff, RZ, 0xc0, !PT ;  /* 0xdfffffff1d1d7812 */ /* 0x000fe400078ec0ff */
[----:B------:R-:W-:Y:S02]  /*b94c0*/  ISETP.GE.AND P2, PT, R145, UR54, PT ;  /* 0x0000003691007c0c */ /* 0x000fe4000bf46270 */
[----:B------:R-:W-:Y:S02]  /*b94d0*/  @P1 LOP3.LUT R29, R29, 0x20000000, RZ, 0xfc, !PT ;  /* 0x200000001d1d1812 */ /* 0x000fe400078efcff */
[----:B------:R-:W-:-:S02]  /*b94e0*/  ISETP.GE.AND P1, PT, R144, UR55, PT ;  /* 0x0000003790007c0c */ /* 0x000fc4000bf26270 */
[----:B------:R-:W3:Y:S04]  /*b94f0*/  LDL.LU R144, [R1+0xae0] ;  /* 0x000ae00001907983 */ /* 0x000ee80000300800 */
[----:B------:R-:W3:Y:S01]  /*b9500*/  LDL.LU R145, [R1+0xadc] ;  /* 0x000adc0001917983 */ /* 0x000ee20000300800 */
[----:B------:R-:W-:-:S03]  /*b9510*/  LOP3.LUT R29, R29, 0xbfffffff, RZ, 0xc0, !PT ;  /* 0xbfffffff1d1d7812 */ /* 0x000fc600078ec0ff */
[----:B------:R-:W3:Y:S04]  /*b9520*/  LDL.LU R146, [R1+0xad8] ;  /* 0x000ad80001927983 */ /* 0x000ee80000300800 */
[----:B------:R-:W3:Y:S04]  /*b9530*/  LDL.LU R147, [R1+0xad4] ;  /* 0x000ad40001937983 */ /* 0x000ee80000300800 */
[----:B------:R-:W3:Y:S04]  /*b9540*/  LDL.LU R148, [R1+0xad0] ;  /* 0x000ad00001947983 */ /* 0x000ee80000300800 */
[----:B------:R-:W3:Y:S01]  /*b9550*/  LDL.LU R149, [R1+0xacc] ;  /* 0x000acc0001957983 */ /* 0x000ee20000300800 */
[----:B------:R-:W-:-:S03]  /*b9560*/  @P0 LOP3.LUT R29, R29, 0x40000000, RZ, 0xfc, !PT ;  /* 0x400000001d1d0812 */ /* 0x000fc600078efcff */
[----:B------:R-:W3:Y:S01]  /*b9570*/  LDL.LU R150, [R1+0xac8] ;  /* 0x000ac80001967983 */ /* 0x000ee20000300800 */
[----:B------:R-:W-:-:S03]  /*b9580*/  ISETP.GE.AND P0, PT, R9, UR4, PT ;  /* 0x0000000409007c0c */ /* 0x000fc6000bf06270 */
        /* <DEDUP_REMOVED lines=20> */
[----:B----4-:R-:W-:-:S03]  /*b96d0*/  R2UR UR5, R170 ;  /* 0x00000000aa0572ca */ /* 0x010fc600000e0000 */
[----:B------:R-:W4:Y:S01]  /*b96e0*/  LDL.LU R170, [R1+0xa74] ;  /* 0x000a740001aa7983 */ /* 0x000f220000300800 */
[----:B--2---:R-:W-:-:S03]  /*b96f0*/  R2UR UR6, R10 ;  /* 0x000000000a0672ca */ /* 0x004fc600000e0000 */
[----:B------:R-:W2:Y:S01]  /*b9700*/  LDL.LU R10, [R1+0xa70] ;  /* 0x000a7000010a7983 */ /* 0x000ea20000300800 */
[----:B------:R-:W-:-:S04]  /*b9710*/  @P2 LOP3.LUT R28, R28, 0x1, RZ, 0xfc, !PT ;  /* 0x000000011c1c2812 */ /* 0x000fc800078efcff */
[----:B------:R-:W-:-:S04]  /*b9720*/  LOP3.LUT R28, R28, 0xfffffffb, RZ, 0xc0, !PT ;  /* 0xfffffffb1c1c7812 */ /* 0x000fc800078ec0ff */
[----:B------:R-:W-:-:S04]  /*b9730*/  @P1 LOP3.LUT R28, R28, 0x4, RZ, 0xfc, !PT ;  /* 0x000000041c1c1812 */ /* 0x000fc800078efcff */
[----:B------:R-:W-:-:S04]  /*b9740*/  LOP3.LUT R28, R28, 0xffffffdf, RZ, 0xc0, !PT ;  /* 0xffffffdf1c1c7812 */ /* 0x000fc800078ec0ff */
[----:B------:R-:W-:Y:S02]  /*b9750*/  @P0 LOP3.LUT R28, R28, 0x20, RZ, 0xfc, !PT ;  /* 0x000000201c1c0812 */ /* 0x000fe400078efcff */
[----:B------:R-:W-:Y:S02]  /*b9760*/  ISETP.GE.AND P0, PT, R171, UR5, PT ;  /* 0x00000005ab007c0c */ /* 0x000fe4000bf06270 */
[----:B------:R-:W-:Y:S02]  /*b9770*/  LOP3.LUT R28, R28, 0xffffffbf, RZ, 0xc0, !PT ;  /* 0xffffffbf1c1c7812 */ /* 0x000fe400078ec0ff */
[----:B------:R-:W-:-:S09]  /*b9780*/  ISETP.GE.AND P2, PT, R172, UR6, PT ;  /* 0x00000006ac007c0c */ /* 0x000fd2000bf46270 */
[----:B------:R-:W-:Y:S02]  /*b9790*/  @P0 LOP3.LUT R28, R28, 0x40, RZ, 0xfc, !PT ;  /* 0x000000401c1c0812 */ /* 0x000fe400078efcff */
[----:B---3--:R-:W-:Y:S02]  /*b97a0*/  R2UR UR60, R144 ;  /* 0x00000000903c72ca */ /* 0x008fe400000e0000 */
[----:B------:R-:W3:Y:S01]  /*b97b0*/  LDL.LU R144, [R1+0x321c] ;  /* 0x00321c0001907983 */ /* 0x000ee20000300800 */
[----:B------:R-:W-:-:S03]  /*b97c0*/  R2UR UR52, R145 ;  /* 0x00000000913472ca */ /* 0x000fc600000e0000 */
        /* <DEDUP_REMOVED lines=51> */
[----:B------:R-:W-:Y:S02]  /*b9b00*/  ISETP.GE.AND P0, PT, R240, UR52, PT ;  /* 0x00000034f0007c0c */ /* 0x000fe4000bf06270 */
[----:B------:R-:W-:Y:S02]  /*b9b10*/  ISETP.GE.AND P1, PT, R241, UR60, PT ;  /* 0x0000003cf1007c0c */ /* 0x000fe4000bf26270 */
[----:B------:R-:W-:-:S04]  /*b9b20*/  LOP3.LUT R28, R28, 0xfffffeff, RZ, 0xc0, !PT ;  /* 0xfffffeff1c1c7812 */ /* 0x000fc800078ec0ff */
        /* <DEDUP_REMOVED lines=11> */
[----:B----4-:R-:W-:Y:S02]  /*b9be0*/  R2UR UR55, R170 ;  /* 0x00000000aa3772ca */ /* 0x010fe400000e0000 */
[----:B------:R-:W4:Y:S01]  /*b9bf0*/  LDL.LU R170, [R1+0x31b0] ;  /* 0x0031b00001aa7983 */ /* 0x000f220000300800 */
[----:B--2---:R-:W-:-:S03]  /*b9c00*/  R2UR UR4, R10 ;  /* 0x000000000a0472ca */ /* 0x004fc600000e0000 */
[----:B------:R-:W2:Y:S04]  /*b9c10*/  LDL.LU R10, [R1+0x31ac] ;  /* 0x0031ac00010a7983 */ /* 0x000ea80000300800 */
[----:B------:R-:W4:Y:S04]  /*b9c20*/  LDL.LU R171, [R1+0x31a8] ;  /* 0x0031a80001ab7983 */ /* 0x000f280000300800 */
[----:B------:R-:W2:Y:S04]  /*b9c30*/  LDL.LU R172, [R1+0x31a4] ;  /* 0x0031a40001ac7983 */ /* 0x000ea80000300800 */
[----:B------:R-:W3:Y:S04]  /*b9c40*/  LDL.LU R240, [R1+0xa6c] ;  /* 0x000a6c0001f07983 */ /* 0x000ee80000300800 */
[----:B------:R-:W4:Y:S01]  /*b9c50*/  LDL.LU R241, [R1+0xa68] ;  /* 0x000a680001f17983 */ /* 0x000f220000300800 */
[----:B------:R-:W-:-:S02]  /*b9c60*/  @P1 LOP3.LUT R28, R28, 0x8000, RZ, 0xfc, !PT ;  /* 0x000080001c1c1812 */ /* 0x000fc400078efcff */
        /* <DEDUP_REMOVED lines=19> */
[----:B------:R-:W-:Y:S02]  /*b9da0*/  ISETP.GE.AND P2, PT, R230, UR22, PT ;  /* 0x00000016e6007c0c */ /* 0x000fe4000bf46270 */
[----:B------:R-:W-:-:S04]  /*b9db0*/  LOP3.LUT R28, R28, 0xdfffffff, RZ, 0xc0, !PT ;  /* 0xdfffffff1c1c7812 */ /* 0x000fc800078ec0ff */
[----:B------:R-:W-:Y:S02]  /*b9dc0*/  @P0 LOP3.LUT R28, R28, 0x20000000, RZ, 0xfc, !PT ;  /* 0x200000001c1c0812 */ /* 0x000fe400078efcff */
[----:B------:R-:W-:Y:S02]  /*b9dd0*/  ISETP.GE.AND P0, PT, R228, UR26, PT ;  /* 0x0000001ae4007c0c */ /* 0x000fe4000bf06270 */
[----:B------:R-:W-:Y:S02]  /*b9de0*/  LOP3.LUT R28, R28, 0x7fffffff, RZ, 0xc0, !PT ;  /* 0x7fffffff1c1c7812 */ /* 0x000fe400078ec0ff */
[----:B------:R-:W-:Y:S02]  /*b9df0*/  @P1 LOP3.LUT R5, R5, 0x1, RZ, 0xfc, !PT ;  /* 0x0000000105051812 */ /* 0x000fe400078efcff */
[----:B------:R-:W-:Y:S02]  /*b9e00*/  @P2 LOP3.LUT R28, R28, 0x80000000, RZ, 0xfc, !PT ;  /* 0x800000001c1c2812 */ /* 0x000fe400078efcff */
[----:B------:R-:W-:-:S02]  /*b9e10*/  ISETP.GE.AND P2, PT, R227, UR28, PT ;  /* 0x0000001ce3007c0c */ /* 0x000fc4000bf46270 */
        /* <DEDUP_REMOVED lines=31> */
[----:B------:R-:W-:-:S04]  /*ba010*/  @P2 LOP3.LUT R5, R5, 0x200000, RZ, 0xfc, !PT ;  /* 0x0020000005052812 */ /* 0x000fc800078efcff */
[----:B------:R-:W-:-:S04]  /*ba020*/  LOP3.LUT R5, R5, 0xff7fffff, RZ, 0xc0, !PT ;  /* 0xff7fffff05057812 */ /* 0x000fc800078ec0ff */
[----:B------:R-:W-:Y:S02]  /*ba030*/  @P1 LOP3.LUT R5, R5, 0x800000, RZ, 0xfc, !PT ;  /* 0x0080000005051812 */ /* 0x000fe400078efcff */
[----:B------:R-:W-:Y:S02]  /*ba040*/  ISETP.GE.AND P1, PT, R173, UR55, PT ;  /* 0x00000037ad007c0c */ /* 0x000fe4000bf26270 */
[----:B------:R-:W2:Y:S01]  /*ba050*/  LDL.LU R173, [R1+0xa64] ;  /* 0x000a640001ad7983 */ /* 0x000ea20000300800 */
[----:B------:R-:W-:-:S03]  /*ba060*/  ISETP.GE.AND P2, PT, R174, UR54, PT ;  /* 0x00000036ae007c0c */ /* 0x000fc6000bf46270 */
[----:B------:R-:W2:Y:S01]  /*ba070*/  LDL.LU R174, [R1+0xa60] ;  /* 0x000a600001ae7983 */ /* 0x000ea20000300800 */
[----:B------:R-:W-:-:S03]  /*ba080*/  ISETP.GE.AND P0, PT, R175, UR50, PT ;  /* 0x00000032af007c0c */ /* 0x000fc6000bf06270 */
[----:B------:R-:W2:Y:S04]  /*ba090*/  LDL.LU R175, [R1+0xa5c] ;  /* 0x000a5c0001af7983 */ /* 0x000ea80000300800 */
[----:B------:R-:W2:Y:S04]  /*ba0a0*/  LDL.LU R176, [R1+0xa58] ;  /* 0x000a580001b07983 */ /* 0x000ea80000300800 */
[----:B------:R-:W2:Y:S01]  /*ba0b0*/  LDL.LU R177, [R1+0xa54] ;  /* 0x000a540001b17983 */ /* 0x000ea20000300800 */
[----:B------:R-:W-:-:S03]  /*ba0c0*/  LOP3.LUT R5, R5, 0xfdffffff, RZ, 0xc0, !PT ;  /* 0xfdffffff05057812 */ /* 0x000fc600078ec0ff */
[----:B------:R-:W2:Y:S04]  /*ba0d0*/  LDL.LU R178, [R1+0xa50] ;  /* 0x000a500001b27983 */ /* 0x000ea80000300800 */
[----:B------:R-:W2:Y:S01]  /*ba0e0*/  LDL.LU R179, [R1+0xa4c] ;  /* 0x000a4c0001b37983 */ /* 0x000ea20000300800 */
[----:B------:R-:W-:-:S03]  /*ba0f0*/  @P0 LOP3.LUT R5, R5, 0x2000000, RZ, 0xfc, !PT ;  /* 0x0200000005050812 */ /* 0x000fc600078efcff */
[----:B------:R-:W2:Y:S01]  /*ba100*/  LDL.LU R180, [R1+0xa48] ;  /* 0x000a480001b47983 */ /* 0x000ea20000300800 */
[----:B------:R-:W-:-:S03]  /*ba110*/  ISETP.GE.AND P0, PT, R11, UR4, PT ;  /* 0x000000040b007c0c */ /* 0x000fc6000bf06270 */
        /* <DEDUP_REMOVED lines=19> */
[----:B---3--:R-:W-:-:S03]  /*ba250*/  R2UR UR5, R240 ;  /* 0x00000000f00572ca */ /* 0x008fc600000e0000 */
[----:B------:R-:W3:Y:S01]  /*ba260*/  LDL.LU R240, [R1+0x9f8] ;  /* 0x0009f80001f07983 */ /* 0x000ee20000300800 */
[----:B----4-:R-:W-:-:S03]  /*ba270*/  R2UR UR6, R241 ;  /* 0x00000000f10672ca */ /* 0x010fc600000e0000 */
[----:B------:R-:W4:Y:S01]  /*ba280*/  LDL.LU R241, [R1+0x9f4] ;  /* 0x0009f40001f17983 */ /* 0x000f220000300800 */
[----:B------:R-:W-:-:S04]  /*ba290*/  LOP3.LUT R5, R5, 0xf7ffffff, RZ, 0xc0, !PT ;  /* 0xf7ffffff05057812 */ /* 0x000fc800078ec0ff */
[----:B------:R-:W-:-:S04]  /*ba2a0*/  @P2 LOP3.LUT R5, R5, 0x8000000, RZ, 0xfc, !PT ;  /* 0x0800000005052812 */ /* 0x000fc800078efcff */
[----:B------:R-:W-:-:S04]  /*ba2b0*/  LOP3.LUT R5, R5, 0xdfffffff, RZ, 0xc0, !PT ;  /* 0xdfffffff05057812 */ /* 0x000fc800078ec0ff */
[----:B------:R-:W-:-:S04]  /*ba2c0*/  @P1 LOP3.LUT R5, R5, 0x20000000, RZ, 0xfc, !PT ;  /* 0x2000000005051812 */ /* 0x000fc800078efcff */
[----:B------:R-:W-:-:S04]  /*ba2d0*/  LOP3.LUT R5, R5, 0x7fffffff, RZ, 0xc0, !PT ;  /* 0x7fffffff05057812 */ /* 0x000fc800078ec0ff */
[----:B------:R-:W-:Y:S02]  /*ba2e0*/  @P0 LOP3.LUT R5, R5, 0x80000000, RZ, 0xfc, !PT ;  /* 0x8000000005050812 */ /* 0x000fe400078efcff */
[----:B------:R-:W-:Y:S02]  /*ba2f0*/  ISETP.GE.AND P0, PT, R242, UR5, PT ;  /* 0x00000005f2007c0c */ /* 0x000fe4000bf06270 */
[----:B------:R-:W-:Y:S02]  /*ba300*/  ISETP.GE.AND P2, PT, R243, UR6, PT ;  /* 0x00000006f3007c0c */ /* 0x000fe4000bf46270 */
[----:B------:R-:W-:-:S09]  /*ba310*/  LOP3.LUT R6, R6, 0xfffffffd, RZ, 0xc0, !PT ;  /* 0xfffffffd06067812 */ /* 0x000fd200078ec0ff */
[----:B------:R-:W-:-:S04]  /*ba320*/  @P0 LOP3.LUT R6, R6, 0x2, RZ, 0xfc, !PT ;  /* 0x0000000206060812 */ /* 0x000fc800078efcff */
[----:B------:R-:W-:-:S04]  /*ba330*/  LOP3.LUT R6, R6, 0xfffffffb, RZ, 0xc0, !PT ;  /* 0xfffffffb06067812 */ /* 0x000fc800078ec0ff */
[----:B------:R-:W-:-:S04]  /*ba340*/  @P2 LOP3.LUT R6, R6, 0x4, RZ, 0xfc, !PT ;  /* 0x0000000406062812 */ /* 0x000fc800078efcff */
[----:B------:R-:W-:Y:S02]  /*ba350*/  LOP3.LUT R6, R6, 0xffffffdf, RZ, 0xc0, !PT ;  /* 0xffffffdf06067812 */ /* 0x000fe400078ec0ff */
[----:B--2---:R-:W-:Y:S02]  /*ba360*/  R2UR UR60, R173 ;  /* 0x00000000ad3c72ca */ /* 0x004fe400000e0000 */
[----:B------:R-:W2:Y:S01]  /*ba370*/  LDL.LU R173, [R1+0x31a0] ;  /* 0x0031a00001ad7983 */ /* 0x000ea20000300800 */
[----:B------:R-:W-:-:S03]  /*ba380*/  R2UR UR52, R174 ;  /* 0x00000000ae3472ca */ /* 0x000fc600000e0000 */
[----:B------:R-:W2:Y:S01]  /*ba390*/  LDL.LU R174, [R1+0x319c] ;  /* 0x00319c0001ae7983 */ /* 0x000ea20000300800 */
[----:B------:R-:W-:-:S03]  /*ba3a0*/  R2UR UR58, R175 ;  /* 0x00000000af3a72ca */ /* 0x000fc600000e0000 */
[----:B------:R-:W2:Y:S03]  /*ba3b0*/  LDL.LU R175, [R1+0x3198] ;  /* 0x0031980001af7983 */ /* 0x000ea60000300800 */
[----:B------:R-:W-:-:S03]  /*ba3c0*/  ISETP.GE.AND P1, PT, R244, UR60, PT ;  /* 0x0000003cf4007c0c */ /* 0x000fc6000bf26270 */
[----:B------:R-:W-:Y:S02]  /*ba3d0*/  ISETP.GE.AND P0, PT, R245, UR52, PT ;  /* 0x00000034f5007c0c */ /* 0x000fe4000bf06270 */
[----:B------:R-:W-:Y:S02]  /*ba3e0*/  R2UR UR56, R176 ;  /* 0x00000000b03872ca */ /* 0x000fe400000e0000 */
[----:B------:R-:W-:Y:S01]  /*ba3f0*/  ISETP.GE.AND P2, PT, R246, UR58, PT ;  /* 0x0000003af6007c0c */ /* 0x000fe2000bf46270 */
[----:B------:R-:W2:Y:S05]  /*ba400*/  LDL.LU R176, [R1+0x3194] ;  /* 0x0031940001b07983 */ /* 0x000eaa0000300800 */
[----:B------:R-:W-:-:S02]  /*ba410*/  @P1 LOP3.LUT R6, R6, 0x20, RZ, 0xfc, !PT ;  /* 0x0000002006061812 */ /* 0x000fc400078efcff */
[----:B------:R-:W-:Y:S02]  /*ba420*/  R2UR UR8, R177 ;  /* 0x00000000b10872ca */ /* 0x000fe400000e0000 */
[----:B------:R-:W-:Y:S01]  /*ba430*/  LOP3.LUT R6, R6, 0xffffffbf, RZ, 0xc0, !PT ;  /* 0xffffffbf06067812 */ /* 0x000fe200078ec0ff */
[----:B------:R-:W2:Y:S03]  /*ba440*/  LDL.LU R177, [R1+0x3190] ;  /* 0x0031900001b17983 */ /* 0x000ea60000300800 */
[----:B------:R-:W-:Y:S02]  /*ba450*/  @P0 LOP3.LUT R6, R6, 0x40, RZ, 0xfc, !PT ;  /* 0x0000004006060812 */ /* 0x000fe400078efcff */
[----:B------:R-:W-:Y:S02]  /*ba460*/  ISETP.GE.AND P1, PT, R247, UR56, PT ;  /* 0x00000038f7007c0c */ /* 0x000fe4000bf26270 */
[----:B------:R-:W-:-:S02]  /*ba470*/  LOP3.LUT R6, R6, 0xfffffdff, RZ, 0xc0, !PT ;  /* 0xfffffdff06067812 */ /* 0x000fc400078ec0ff */
[----:B------:R-:W-:Y:S02]  /*ba480*/  R2UR UR10, R178 ;  /* 0x00000000b20a72ca */ /* 0x000fe400000e0000 */
[----:B------:R-:W2:Y:S01]  /*ba490*/  LDL.LU R178, [R1+0x318c] ;  /* 0x00318c0001b27983 */ /* 0x000ea20000300800 */
[----:B------:R-:W-:Y:S02]  /*ba4a0*/  R2UR UR12, R179 ;  /* 0x00000000b30c72ca */ /* 0x000fe400000e0000 */
[----:B------:R-:W-:Y:S01]  /*ba4b0*/  R2UR UR14, R180 ;  /* 0x00000000b40e72ca */ /* 0x000fe200000e0000 */
[----:B------:R-:W2:Y:S01]  /*ba4c0*/  LDL.LU R179, [R1+0x3188] ;  /* 0x0031880001b37983 */ /* 0x000ea20000300800 */
[----:B------:R-:W-:Y:S02]  /*ba4d0*/  @P2 LOP3.LUT R6, R6, 0x200, RZ, 0xfc, !PT ;  /* 0x0000020006062812 */ /* 0x000fe400078efcff */
[----:B------:R-:W-:Y:S01]  /*ba4e0*/  R2UR UR16, R222 ;  /* 0x00000000de1072ca */ /* 0x000fe200000e0000 */
[----:B------:R-:W2:Y:S01]  /*ba4f0*/  LDL.LU R180, [R1+0x3184] ;  /* 0x0031840001b47983 */ /* 0x000ea20000300800 */
[----:B------:R-:W-:-:S02]  /*ba500*/  R2UR UR18, R223 ;  /* 0x00000000df1272ca */ /* 0x000fc400000e0000 */
[----:B------:R-:W-:Y:S01]  /*ba510*/  R2UR UR20, R224 ;  /* 0x00000000e01472ca */ /* 0x000fe200000e0000 */
[----:B------:R-:W2:Y:S01]  /*ba520*/  LDL.LU R222, [R1+0x3180] ;  /* 0x0031800001de7983 */ /* 0x000ea20000300800 */
[----:B------:R-:W-:Y:S02]  /*ba530*/  ISETP.GE.AND P0, PT, R248, UR8, PT ;  /* 0x00000008f8007c0c */ /* 0x000fe4000bf06270 */
[----:B------:R-:W-:Y:S01]  /*ba540*/  R2UR UR22, R225 ;  /* 0x00000000e11672ca */ /* 0x000fe200000e0000 */
[----:B------:R-:W2:Y:S01]  /*ba550*/  LDL.LU R223, [R1+0x317c] ;  /* 0x00317c0001df7983 */ /* 0x000ea20000300800 */
[----:B------:R-:W-:Y:S02]  /*ba560*/  LOP3.LUT R6, R6, 0xfffffbff, RZ, 0xc0, !PT ;  /* 0xfffffbff06067812 */ /* 0x000fe400078ec0ff */
[----:B------:R-:W-:Y:S01]  /*ba570*/  R2UR UR24, R11 ;  /* 0x000000000b1872ca */ /* 0x000fe200000e0000 */
[----:B------:R-:W2:Y:S01]  /*ba580*/  LDL.LU R224, [R1+0x3178] ;  /* 0x0031780001e07983 */ /* 0x000ea20000300800 */
[----:B------:R-:W-:-:S03]  /*ba590*/  R2UR UR26, R226 ;  /* 0x00000000e21a72ca */ /* 0x000fc600000e0000 */
[----:B------:R-:W2:Y:S01]  /*ba5a0*/  LDL.LU R225, [R1+0x3174] ;  /* 0x0031740001e17983 */ /* 0x000ea20000300800 */
[----:B------:R-:W-:-:S03]  /*ba5b0*/  R2UR UR28, R227 ;  /* 0x00000000e31c72ca */ /* 0x000fc600000e0000 */
[----:B------:R-:W2:Y:S01]  /*ba5c0*/  LDL.LU R11, [R1+0x3170] ;  /* 0x00317000010b7983 */ /* 0x000ea20000300800 */
[----:B------:R-:W-:Y:S02]  /*ba5d0*/  R2UR UR30, R228 ;  /* 0x00000000e41e72ca */ /* 0x000fe400000e0000 */
[----:B------:R-:W-:Y:S01]  /*ba5e0*/  @P1 LOP3.LUT R6, R6, 0x400, RZ, 0xfc, !PT ;  /* 0x0000040006061812 */ /* 0x000fe200078efcff */
[----:B------:R-:W2:Y:S01]  /*ba5f0*/  LDL.LU R226, [R1+0x316c] ;  /* 0x00316c0001e27983 */ /* 0x000ea20000300800 */
[----:B------:R-:W-:-:S03]  /*ba600*/  R2UR UR32, R229 ;  /* 0x00000000e52072ca */ /* 0x000fc600000e0000 */
[----:B------:R-:W2:Y:S01]  /*ba610*/  LDL.LU R227, [R1+0x3168] ;  /* 0x0031680001e37983 */ /* 0x000ea20000300800 */
[----:B------:R-:W-:-:S03]  /*ba620*/  R2UR UR34, R230 ;  /* 0x00000000e62272ca */ /* 0x000fc600000e0000 */
[----:B------:R-:W2:Y:S01]  /*ba630*/  LDL.LU R228, [R1+0x3164] ;  /* 0x0031640001e47983 */ /* 0x000ea20000300800 */
[----:B------:R-:W-:Y:S02]  /*ba640*/  R2UR UR36, R231 ;  /* 0x00000000e72472ca */ /* 0x000fe400000e0000 */
[----:B------:R-:W-:Y:S01]  /*ba650*/  ISETP.GE.AND P2, PT, R249, UR10, PT ;  /* 0x0000000af9007c0c */ /* 0x000fe2000bf46270 */
[----:B------:R-:W2:Y:S01]  /*ba660*/  LDL.LU R229, [R1+0x3160] ;  /* 0x0031600001e57983 */ /* 0x000ea20000300800 */
[----:B------:R-:W-:Y:S02]  /*ba670*/  R2UR UR38, R232 ;  /* 0x00000000e82672ca */ /* 0x000fe400000e0000 */
[----:B------:R-:W-:Y:S01]  /*ba680*/  LOP3.LUT R6, R6, 0xffffefff, RZ, 0xc0, !PT ;  /* 0xffffefff06067812 */ /* 0x000fe200078ec0ff */
[----:B------:R-:W2:Y:S01]  /*ba690*/  LDL.LU R230, [R1+0x315c] ;  /* 0x00315c0001e67983 */ /* 0x000ea20000300800 */
[----:B------:R-:W-:-:S03]  /*ba6a0*/  R2UR UR40, R233 ;  /* 0x00000000e92872ca */ /* 0x000fc600000e0000 */
        /* <DEDUP_REMOVED lines=15> */
[----:B------:R-:W-:-:S03]  /*ba7a0*/  LOP3.LUT R6, R6, 0xffffbfff, RZ, 0xc0, !PT ;  /* 0xffffbfff06067812 */ /* 0x000fc600078ec0ff */
[----:B------:R-:W2:Y:S04]  /*ba7b0*/  LDL.LU R238, [R1+0x313c] ;  /* 0x00313c0001ee7983 */ /* 0x000ea80000300800 */
[----:B------:R-:W2:Y:S01]  /*ba7c0*/  LDL.LU R239, [R1+0x3138] ;  /* 0x0031380001ef7983 */ /* 0x000ea20000300800 */
[----:B------:R-:W-:Y:S02]  /*ba7d0*/  @P2 LOP3.LUT R6, R6, 0x4000, RZ, 0xfc, !PT ;  /* 0x0000400006062812 */ /* 0x000fe400078efcff */
[----:B---3--:R-:W-:Y:S02]  /*ba7e0*/  R2UR UR55, R240 ;  /* 0x00000000f03772ca */ /* 0x008fe400000e0000 */
[----:B------:R-:W3:Y:S01]  /*ba7f0*/  LDL.LU R240, [R1+0x3134] ;  /* 0x0031340001f07983 */ /* 0x000ee20000300800 */
[----:B----4-:R-:W-:-:S03]  /*ba800*/  R2UR UR4, R241 ;  /* 0x00000000f10472ca */ /* 0x010fc600000e0000 */
[----:B------:R-:W4:Y:S04]  /*ba810*/  LDL.LU R241, [R1+0x3130] ;  /* 0x0031300001f17983 */ /* 0x000f280000300800 */
[----:B------:R-:W2:Y:S04]  /*ba820*/  LDL.LU R242, [R1+0x312c] ;  /* 0x00312c0001f27983 */ /* 0x000ea80000300800 */
[----:B------:R-:W3:Y:S01]  /*ba830*/  LDL.LU R243, [R1+0x3128] ;  /* 0x0031280001f37983 */ /* 0x000ee20000300800 */
[----:B------:R-:W-:-:S03]  /*ba840*/  LOP3.LUT R6, R6, 0xffff7fff, RZ, 0xc0, !PT ;  /* 0xffff7fff06067812 */ /* 0x000fc600078ec0ff */
[----:B------:R-:W4:Y:S04]  /*ba850*/  LDL.LU R244, [R1+0x3124] ;  /* 0x0031240001f47983 */ /* 0x000f280000300800 */
[----:B------:R-:W2:Y:S04]  /*ba860*/  LDL.LU R245, [R1+0x3120] ;  /* 0x0031200001f57983 */ /* 0x000ea80000300800 */
[----:B------:R-:W3:Y:S01]  /*ba870*/  LDL.LU R246, [R1+0x311c] ;  /* 0x00311c0001f67983 */ /* 0x000ee20000300800 */
[----:B------:R-:W-:-:S03]  /*ba880*/  ISETP.GE.AND P0, PT, R250, UR14, PT ;  /* 0x0000000efa007c0c */ /* 0x000fc6000bf06270 */
[----:B------:R-:W4:Y:S01]  /*ba890*/  LDL.LU R247, [R1+0x3118] ;  /* 0x0031180001f77983 */ /* 0x000f220000300800 */
[----:B------:R-:W-:-:S03]  /*ba8a0*/  ISETP.GE.AND P2, PT, R251, UR16, PT ;  /* 0x00000010fb007c0c */ /* 0x000fc6000bf46270 */
[----:B------:R-:W2:Y:S01]  /*ba8b0*/  LDL.LU R248, [R1+0x3114] ;  /* 0x0031140001f87983 */ /* 0x000ea20000300800 */
[----:B------:R-:W-:-:S03]  /*ba8c0*/  @P1 LOP3.LUT R6, R6, 0x8000, RZ, 0xfc, !PT ;  /* 0x0000800006061812 */ /* 0x000fc600078efcff */
[----:B------:R-:W3:Y:S01]  /*ba8d0*/  LDL.LU R249, [R1+0x3110] ;  /* 0x0031100001f97983 */ /* 0x000ee20000300800 */
[----:B------:R-:W-:-:S03]  /*ba8e0*/  ISETP.GE.AND P1, PT, R32, UR18, PT ;  /* 0x0000001220007c0c */ /* 0x000fc6000bf26270 */
[----:B------:R-:W4:Y:S04]  /*ba8f0*/  LDL.LU R12, [R1+0x310c] ;  /* 0x00310c00010c7983 */ /* 0x000f280000300800 */
[----:B------:R-:W2:Y:S04]  /*ba900*/  LDL.LU R250, [R1+0x3108] ;  /* 0x0031080001fa7983 */ /* 0x000ea80000300800 */
[----:B------:R-:W4:Y:S04]  /*ba910*/  LDL.LU R251, [R1+0x3104] ;  /* 0x0031040001fb7983 */ /* 0x000f280000300800 */
[----:B------:R-:W2:Y:S01]  /*ba920*/  LDL.LU R32, [R1+0x3100] ;  /* 0x0031000001207983 */ /* 0x000ea20000300800 */
[----:B------:R-:W-:-:S04]  /*ba930*/  LOP3.LUT R6, R6, 0xfffbffff, RZ, 0xc0, !PT ;  /* 0xfffbffff06067812 */ /* 0x000fc800078ec0ff */
[----:B------:R-:W-:-:S04]  /*ba940*/  @P0 LOP3.LUT R6, R6, 0x40000, RZ, 0xfc, !PT ;  /* 0x0004000006060812 */ /* 0x000fc800078efcff */
[----:B------:R-:W-:-:S04]  /*ba950*/  LOP3.LUT R6, R6, 0xfff7ffff, RZ, 0xc0, !PT ;  /* 0xfff7ffff06067812 */ /* 0x000fc800078ec0ff */
[----:B------:R-:W-:Y:S02]  /*ba960*/  @P2 LOP3.LUT R6, R6, 0x80000, RZ, 0xfc, !PT ;  /* 0x0008000006062812 */ /* 0x000fe400078efcff */
[----:B------:R-:W-:Y:S02]  /*ba970*/  ISETP.GE.AND P0, PT, R13, UR20, PT ;  /* 0x000000140d007c0c */ /* 0x000fe4000bf06270 */
[----:B------:R-:W-:Y:S01]  /*ba980*/  LOP3.LUT R6, R6, 0xffbfffff, RZ, 0xc0, !PT ;  /* 0xffbfffff06067812 */ /* 0x000fe200078ec0ff */
[----:B------:R-:W4:Y:S03]  /*ba990*/  LDL.LU R13, [R1+0x30fc] ;  /* 0x0030fc00010d7983 */ /* 0x000f260000300800 */
[----:B------:R-:W-:Y:S02]  /*ba9a0*/  @P1 LOP3.LUT R6, R6, 0x400000, RZ, 0xfc, !PT ;  /* 0x0040000006061812 */ /* 0x000fe400078efcff */
[----:B------:R-:W-:-:S02]  /*ba9b0*/  ISETP.GE.AND P2, PT, R18, UR22, PT ;  /* 0x0000001612007c0c */ /* 0x000fc4000bf46270 */
[----:B------:R-:W-:Y:S01]  /*ba9c0*/  LOP3.LUT R6, R6, 0xff7fffff, RZ, 0xc0, !PT ;  /* 0xff7fffff06067812 */ /* 0x000fe200078ec0ff */
[----:B------:R-:W4:Y:S03]  /*ba9d0*/  LDL.LU R18, [R1+0x30f8] ;  /* 0x0030f80001127983 */ /* 0x000f260000300800 */
[----:B------:R-:W-:Y:S02]  /*ba9e0*/  @P0 LOP3.LUT R6, R6, 0x800000, RZ, 0xfc, !PT ;  /* 0x0080000006060812 */ /* 0x000fe400078efcff */
[----:B------:R-:W-:Y:S02]  /*ba9f0*/  ISETP.GE.AND P1, PT, R19, UR24, PT ;  /* 0x0000001813007c0c */ /* 0x000fe4000bf26270 */
[----:B------:R-:W-:Y:S01]  /*baa00*/  LOP3.LUT R6, R6, 0xfdffffff, RZ, 0xc0, !PT ;  /* 0xfdffffff06067812 */ /* 0x000fe200078ec0ff */
[----:B------:R-:W4:Y:S03]  /*baa10*/  LDL.LU R19, [R1+0x30f4] ;  /* 0x0030f40001137983 */ /* 0x000f260000300800 */
[----:B------:R-:W-:-:S02]  /*baa20*/  @P2 LOP3.LUT R6, R6, 0x2000000, RZ, 0xfc, !PT ;  /* 0x0200000006062812 */ /* 0x000fc400078efcff */
[----:B------:R-:W-:Y:S02]  /*baa30*/  ISETP.GE.AND P0, PT, R20, UR26, PT ;  /* 0x0000001a14007c0c */ /* 0x000fe4000bf06270 */
[----:B------:R-:W-:Y:S01]  /*baa40*/  LOP3.LUT R6, R6, 0xf7ffffff, RZ, 0xc0, !PT ;  /* 0xf7ffffff06067812 */ /* 0x000fe200078ec0ff */
[----:B------:R-:W4:Y:S03]  /*baa50*/  LDL.LU R20, [R1+0x30f0] ;  /* 0x0030f00001147983 */ /* 0x000f260000300800 */
[----:B------:R-:W-:Y:S02]  /*baa60*/  @P1 LOP3.LUT R6, R6, 0x8000000, RZ, 0xfc, !PT ;  /* 0x0800000006061812 */ /* 0x000fe400078efcff */
[----:B------:R-:W-:Y:S02]  /*baa70*/  ISETP.GE.AND P1, PT, R87, UR30, PT ;  /* 0x0000001e57007c0c */ /* 0x000fe4000bf26270 */
[----:B------:R-:W-:-:S02]  /*baa80*/  ISETP.GE.AND P2, PT, R21, UR28, PT ;  /* 0x0000001c15007c0c */ /* 0x000fc4000bf46270 */
[----:B------:R-:W-:Y:S01]  /*baa90*/  LOP3.LUT R6, R6, 0xdfffffff, RZ, 0xc0, !PT ;  /* 0xdfffffff06067812 */ /* 0x000fe200078ec0ff */
[----:B------:R-:W4:Y:S01]  /*baaa0*/  LDL.LU R21, [R1+0x30ec] ;  /* 0x0030ec0001157983 */ /* 0x000f220000300800 */
[----:B------:R-:W-:Y:S02]  /*baab0*/  LOP3.LUT R7, R7, 0xfffffffd, RZ, 0xc0, !PT ;  /* 0xfffffffd07077812 */ /* 0x000fe400078ec0ff */
[----:B------:R-:W-:Y:S01]  /*baac0*/  @P0 LOP3.LUT R6, R6, 0x20000000, RZ, 0xfc, !PT ;  /* 0x2000000006060812 */ /* 0x000fe200078efcff */
[----:B------:R-:W4:Y:S01]  /*baad0*/  LDL.LU R87, [R1+0x30e8] ;  /* 0x0030e80001577983 */ /* 0x000f220000300800 */
[----:B------:R-:W-:Y:S02]  /*baae0*/  ISETP.GE.AND P0, PT, R23, UR32, PT ;  /* 0x0000002017007c0c */ /* 0x000fe4000bf06270 */
[----:B------:R-:W-:Y:S01]  /*baaf0*/  LOP3.LUT R6, R6, 0x7fffffff, RZ, 0xc0, !PT ;  /* 0x7fffffff06067812 */ /* 0x000fe200078ec0ff */
[----:B------:R-:W4:Y:S01]  /*bab00*/  LDL.LU R23, [R1+0x30e4] ;  /* 0x0030e40001177983 */ /* 0x000f220000300800 */
[----:B------:R-:W-:-:S02]  /*bab10*/  @P1 LOP3.LUT R7, R7, 0x2, RZ, 0xfc, !PT ;  /* 0x0000000207071812 */ /* 0x000fc400078efcff */
        /* <DEDUP_REMOVED lines=48> */
[----:B------:R-:W-:-:S04]  /*bae20*/  @P1 LOP3.LUT R7, R7, 0x1000000, RZ, 0xfc, !PT ;  /* 0x0100000007071812 */ /* 0x000fc800078efcff */
[----:B------:R-:W-:-:S04]  /*bae30*/  LOP3.LUT R7, R7, 0xfdffffff, RZ, 0xc0, !PT ;  /* 0xfdffffff07077812 */ /* 0x000fc800078ec0ff */
[----:B------:R-:W-:-:S04]  /*bae40*/  @P0 LOP3.LUT R7, R7, 0x2000000, RZ, 0xfc, !PT ;  /* 0x0200000007070812 */ /* 0x000fc800078efcff */
[----:B------:R-:W-:Y:S02]  /*bae50*/  LOP3.LUT R7, R7, 0xf7ffffff, RZ, 0xc0, !PT ;  /* 0xf7ffffff07077812 */ /* 0x000fe400078ec0ff */
[----:B------:R-:W-:Y:S02]  /*bae60*/  LOP3.LUT R8, R8, 0xfffffffd, RZ, 0xc0, !PT ;  /* 0xfffffffd08087812 */ /* 0x000fe400078ec0ff */
[----:B---3--:R-:W-:Y:S02]  /*bae70*/  R2UR UR52, R249 ;  /* 0x00000000f93472ca */ /* 0x008fe400000e0000 */
[----:B--2---:R-:W-:Y:S02]  /*bae80*/  R2UR UR5, R32 ;  /* 0x00000000200572ca */ /* 0x004fe400000e0000 */
[----:B----4-:R-:W-:Y:S01]  /*bae90*/  R2UR UR6, R251 ;  /* 0x00000000fb0672ca */ /* 0x010fe200000e0000 */
[----:B------:R-:W2:Y:S01]  /*baea0*/  LDL.LU R32, [R1+0x30b0] ;  /* 0x0030b00001207983 */ /* 0x000ea20000300800 */
[----:B------:R-:W-:-:S02]  /*baeb0*/  R2UR UR60, R250 ;  /* 0x00000000fa3c72ca */ /* 0x000fc400000e0000 */
[----:B------:R-:W-:Y:S01]  /*baec0*/  R2UR UR58, R248 ;  /* 0x00000000f83a72ca */ /* 0x000fe200000e0000 */
[----:B------:R-:W3:Y:S01]  /*baed0*/  LDL.LU R251, [R1+0x30ac] ;  /* 0x0030ac0001fb7983 */ /* 0x000ee20000300800 */
[----:B------:R-:W-:Y:S02]  /*baee0*/  R2UR UR56, R247 ;  /* 0x00000000f73872ca */ /* 0x000fe400000e0000 */
[----:B------:R-:W-:Y:S01]  /*baef0*/  R2UR UR8, R246 ;  /* 0x00000000f60872ca */ /* 0x000fe200000e0000 */
[----:B------:R-:W4:Y:S02]  /*baf00*/  LDL.LU R250, [R1+0x30a8] ;  /* 0x0030a80001fa7983 */ /* 0x000f240000300800 */
[----:B------:R-:W-:Y:S02]  /*baf10*/  ISETP.GE.AND P0, PT, R221, UR5, PT ;  /* 0x00000005dd007c0c */ /* 0x000fe4000bf06270 */
[----:B------:R-:W-:Y:S01]  /*baf20*/  ISETP.GE.AND P2, PT, R220, UR6, PT ;  /* 0x00000006dc007c0c */ /* 0x000fe2000bf46270 */
[----:B------:R-:W3:Y:S01]  /*baf30*/  LDL.LU R249, [R1+0x30a4] ;  /* 0x0030a40001f97983 */ /* 0x000ee20000300800 */
[----:B------:R-:W-:-:S09]  /*baf40*/  ISETP.GE.AND P1, PT, R219, UR60, PT ;  /* 0x0000003cdb007c0c */ /* 0x000fd2000bf26270 */
[----:B------:R-:W-:Y:S01]  /*baf50*/  @P0 LOP3.LUT R7, R7, 0x8000000, RZ, 0xfc, !PT ;  /* 0x0800000007070812 */ /* 0x000fe200078efcff */
[----:B------:R-:W4:Y:S01]  /*baf60*/  LDL.LU R248, [R1+0x30a0] ;  /* 0x0030a00001f87983 */ /* 0x000f220000300800 */
[----:B------:R-:W-:Y:S02]  /*baf70*/  ISETP.GE.AND P0, PT, R218, UR52, PT ;  /* 0x00000034da007c0c */ /* 0x000fe4000bf06270 */
[----:B------:R-:W-:Y:S01]  /*baf80*/  LOP3.LUT R7, R7, 0xdfffffff, RZ, 0xc0, !PT ;  /* 0xdfffffff07077812 */ /* 0x000fe200078ec0ff */
[----:B------:R-:W3:Y:S03]  /*baf90*/  LDL.LU R247, [R1+0x309c] ;  /* 0x00309c0001f77983 */ /* 0x000ee60000300800 */
[----:B------:R-:W-:Y:S01]  /*bafa0*/  @P2 LOP3.LUT R7, R7, 0x20000000, RZ, 0xfc, !PT ;  /* 0x2000000007072812 */ /* 0x000fe200078efcff */
[----:B------:R-:W4:Y:S01]  /*bafb0*/  LDL.LU R246, [R1+0x3098] ;  /* 0x0030980001f67983 */ /* 0x000f220000300800 */
[----:B------:R-:W-:-:S02]  /*bafc0*/  ISETP.GE.AND P2, PT, R217, UR58, PT ;  /* 0x0000003ad9007c0c */ /* 0x000fc4000bf46270 */
[----:B------:R-:W-:-:S03]  /*bafd0*/  LOP3.LUT R7, R7, 0x7fffffff, RZ, 0xc0, !PT ;  /* 0x7fffffff07077812 */ /* 0x000fc600078ec0ff */
[----:B------:R-:W-:Y:S02]  /*bafe0*/  @P0 LOP3.LUT R8, R8, 0x2, RZ, 0xfc, !PT ;  /* 0x0000000208080812 */ /* 0x000fe400078efcff */
[----:B------:R-:W-:Y:S02]  /*baff0*/  @P1 LOP3.LUT R7, R7, 0x80000000, RZ, 0xfc, !PT ;  /* 0x8000000007071812 */ /* 0x000fe400078efcff */
[----:B------:R-:W-:Y:S02]  /*bb000*/  ISETP.GE.AND P1, PT, R216, UR56, PT ;  /* 0x00000038d8007c0c */ /* 0x000fe4000bf26270 */
[----:B------:R-:W-:Y:S02]  /*bb010*/  LOP3.LUT R8, R8, 0xfffffff7, RZ, 0xc0, !PT ;  /* 0xfffffff708087812 */ /* 0x000fe400078ec0ff */
[----:B------:R-:W-:Y:S02]  /*bb020*/  R2UR UR10, R245 ;  /* 0x00000000f50a72ca */ /* 0x000fe400000e0000 */
[----:B------:R-:W-:Y:S01]  /*bb030*/  @P2 LOP3.LUT R8, R8, 0x8, RZ, 0xfc, !PT ;  /* 0x0000000808082812 */ /* 0x000fe200078efcff */
[----:B------:R-:W3:Y:S01]  /*bb040*/  LDL.LU R245, [R1+0x3094] ;  /* 0x0030940001f57983 */ /* 0x000ee20000300800 */
[----:B------:R-:W-:-:S02]  /*bb050*/  ISETP.GE.AND P0, PT, R183, UR8, PT ;  /* 0x00000008b7007c0c */ /* 0x000fc4000bf06270 */
[----:B------:R-:W-:Y:S02]  /*bb060*/  LOP3.LUT R8, R8, 0xffffffdf, RZ, 0xc0, !PT ;  /* 0xffffffdf08087812 */ /* 0x000fe400078ec0ff */
[----:B------:R-:W-:Y:S02]  /*bb070*/  R2UR UR12, R244 ;  /* 0x00000000f40c72ca */ /* 0x000fe400000e0000 */
[----:B------:R-:W-:Y:S01]  /*bb080*/  @P1 LOP3.LUT R8, R8, 0x20, RZ, 0xfc, !PT ;  /* 0x0000002008081812 */ /* 0x000fe200078efcff */
[----:B------:R-:W4:Y:S02]  /*bb090*/  LDL.LU R244, [R1+0x3090] ;  /* 0x0030900001f47983 */ /* 0x000f240000300800 */
[----:B------:R-:W-:Y:S02]  /*bb0a0*/  ISETP.GE.AND P2, PT, R182, UR10, PT ;  /* 0x0000000ab6007c0c */ /* 0x000fe4000bf46270 */
[----:B------:R-:W-:Y:S02]  /*bb0b0*/  LOP3.LUT R8, R8, 0xffffffbf, RZ, 0xc0, !PT ;  /* 0xffffffbf08087812 */ /* 0x000fe400078ec0ff */
[----:B------:R-:W-:-:S02]  /*bb0c0*/  R2UR UR14, R243 ;  /* 0x00000000f30e72ca */ /* 0x000fc400000e0000 */
[----:B------:R-:W-:Y:S01]  /*bb0d0*/  @P0 LOP3.LUT R8, R8, 0x40, RZ, 0xfc, !PT ;  /* 0x0000004008080812 */ /* 0x000fe200078efcff */
[----:B------:R-:W3:Y:S01]  /*bb0e0*/  LDL.LU R243, [R1+0x308c] ;  /* 0x00308c0001f37983 */ /* 0x000ee20000300800 */
[----:B------:R-:W-:Y:S02]  /*bb0f0*/  ISETP.GE.AND P1, PT, R181, UR12, PT ;  /* 0x0000000cb5007c0c */ /* 0x000fe4000bf26270 */
[----:B------:R-:W-:Y:S02]  /*bb100*/  LOP3.LUT R8, R8, 0xfffffdff, RZ, 0xc0, !PT ;  /* 0xfffffdff08087812 */ /* 0x000fe400078ec0ff */
[----:B------:R-:W-:Y:S02]  /*bb110*/  R2UR UR16, R242 ;  /* 0x00000000f21072ca */ /* 0x000fe400000e0000 */
[----:B------:R-:W-:Y:S01]  /*bb120*/  @P2 LOP3.LUT R8, R8, 0x200, RZ, 0xfc, !PT ;  /* 0x0000020008082812 */ /* 0x000fe200078efcff */
[----:B------:R-:W3:Y:S02]  /*bb130*/  LDL.LU R242, [R1+0x3088] ;  /* 0x0030880001f27983 */ /* 0x000ee40000300800 */
[----:B------:R-:W-:-:S02]  /*bb140*/  ISETP.GE.AND P0, PT, R252, UR14, PT ;  /* 0x0000000efc007c0c */ /* 0x000fc4000bf06270 */
[----:B------:R-:W-:Y:S02]  /*bb150*/  LOP3.LUT R8, R8, 0xfffffbff, RZ, 0xc0, !PT ;  /* 0xfffffbff08087812 */ /* 0x000fe400078ec0ff */
[----:B------:R-:W-:Y:S02]  /*bb160*/  R2UR UR18, R241 ;  /* 0x00000000f11272ca */ /* 0x000fe400000e0000 */
[----:B------:R-:W-:Y:S01]  /*bb170*/  @P1 LOP3.LUT R8, R8, 0x400, RZ, 0xfc, !PT ;  /* 0x0000040008081812 */ /* 0x000fe200078efcff */
[----:B------:R-:W3:Y:S01]  /*bb180*/  LDL.LU R241, [R1+0x3084] ;  /* 0x0030840001f17983 */ /* 0x000ee20000300800 */
[----:B------:R-:W-:Y:S02]  /*bb190*/  ISETP.GE.AND P2, PT, R215, UR16, PT ;  /* 0x00000010d7007c0c */ /* 0x000fe4000bf46270 */
[----:B------:R-:W-:Y:S02]  /*bb1a0*/  LOP3.LUT R8, R8, 0xffffdfff, RZ, 0xc0, !PT ;  /* 0xffffdfff08087812 */ /* 0x000fe400078ec0ff */
[----:B------:R-:W-:-:S02]  /*bb1b0*/  R2UR UR20, R240 ;  /* 0x00000000f01472ca */ /* 0x000fc400000e0000 */
[----:B------:R-:W-:Y:S01]  /*bb1c0*/  @P0 LOP3.LUT R8, R8, 0x2000, RZ, 0xfc, !PT ;  /* 0x0000200008080812 */ /* 0x000fe200078efcff */
[----:B------:R-:W3:Y:S02]  /*bb1d0*/  LDL.LU R240, [R1+0x3080] ;  /* 0x0030800001f07983 */ /* 0x000ee40000300800 */
        /* <DEDUP_REMOVED lines=24> */
[----:B------:R-:W4:Y:S01]  /*bb360*/  LDL.LU R235, [R1+0x306c] ;  /* 0x00306c0001eb7983 */ /* 0x000f220000300800 */
[----:B------:R-:W-:Y:S02]  /*bb370*/  ISETP.GE.AND P2, PT, R209, UR28, PT ;  /* 0x0000001cd1007c0c */ /* 0x000fe4000bf46270 */
[----:B------:R-:W-:Y:S02]  /*bb380*/  LOP3.LUT R8, R8, 0xff7fffff, RZ, 0xc0, !PT ;  /* 0xff7fffff08087812 */ /* 0x000fe400078ec0ff */
[----:B------:R-:W-:-:S02]  /*bb390*/  R2UR UR32, R234 ;  /* 0x00000000ea2072ca */ /* 0x000fc400000e0000 */
[----:B------:R-:W-:Y:S01]  /*bb3a0*/  @P0 LOP3.LUT R8, R8, 0x800000, RZ, 0xfc, !PT ;  /* 0x0080000008080812 */ /* 0x000fe200078efcff */
[----:B------:R-:W3:Y:S01]  /*bb3b0*/  LDL.LU R234, [R1+0x3068] ;  /* 0x0030680001ea7983 */ /* 0x000ee20000300800 */
[----:B------:R-:W-:Y:S02]  /*bb3c0*/  R2UR UR36, R232 ;  /* 0x00000000e82472ca */ /* 0x000fe400000e0000 */
[----:B------:R-:W-:Y:S02]  /*bb3d0*/  ISETP.GE.AND P1, PT, R208, UR30, PT ;  /* 0x0000001ed0007c0c */ /* 0x000fe4000bf26270 */
[----:B------:R-:W-:Y:S02]  /*bb3e0*/  LOP3.LUT R8, R8, 0xfbffffff, RZ, 0xc0, !PT ;  /* 0xfbffffff08087812 */ /* 0x000fe400078ec0ff */
[----:B------:R-:W-:Y:S02]  /*bb3f0*/  R2UR UR34, R233 ;  /* 0x00000000e92272ca */ /* 0x000fe400000e0000 */
[----:B------:R-:W-:Y:S01]  /*bb400*/  @P2 LOP3.LUT R8, R8, 0x4000000, RZ, 0xfc, !PT ;  /* 0x0400000008082812 */ /* 0x000fe200078efcff */
[----:B------:R-:W4:Y:S01]  /*bb410*/  LDL.LU R233, [R1+0x3064] ;  /* 0x0030640001e97983 */ /* 0x000f220000300800 */
        /* <DEDUP_REMOVED lines=8> */
[----:B------:R-:W4:Y:S01]  /*bb4a0*/  LDL.LU R230, [R1+0x3058] ;  /* 0x0030580001e67983 */ /* 0x000f220000300800 */
[----:B------:R-:W-:-:S02]  /*bb4b0*/  ISETP.GE.AND P2, PT, R206, UR34, PT ;  /* 0x00000022ce007c0c */ /* 0x000fc4000bf46270 */
[----:B------:R-:W-:Y:S02]  /*bb4c0*/  LOP3.LUT R8, R8, 0xdfffffff, RZ, 0xc0, !PT ;  /* 0xdfffffff08087812 */ /* 0x000fe400078ec0ff */
[----:B------:R-:W-:Y:S02]  /*bb4d0*/  LOP3.LUT R9, R9, 0xfffffffd, RZ, 0xc0, !PT ;  /* 0xfffffffd09097812 */ /* 0x000fe400078ec0ff */
[----:B------:R-:W-:Y:S02]  /*bb4e0*/  @P0 LOP3.LUT R8, R8, 0x20000000, RZ, 0xfc, !PT ;  /* 0x2000000008080812 */ /* 0x000fe400078efcff */
[----:B------:R-:W-:Y:S02]  /*bb4f0*/  ISETP.GE.AND P0, PT, R204, UR38, PT ;  /* 0x00000026cc007c0c */ /* 0x000fe4000bf06270 */
[----:B------:R-:W-:Y:S02]  /*bb500*/  R2UR UR42, R229 ;  /* 0x00000000e52a72ca */ /* 0x000fe400000e0000 */
[----:B------:R-:W-:Y:S01]  /*bb510*/  LOP3.LUT R8, R8, 0x7fffffff, RZ, 0xc0, !PT ;  /* 0x7fffffff08087812 */ /* 0x000fe200078ec0ff */
[----:B------:R-:W4:Y:S01]  /*bb520*/  LDL.LU R229, [R1+0x3054] ;  /* 0x0030540001e57983 */ /* 0x000f220000300800 */
[----:B------:R-:W-:-:S02]  /*bb530*/  @P1 LOP3.LUT R9, R9, 0x2, RZ, 0xfc, !PT ;  /* 0x0000000209091812 */ /* 0x000fc400078efcff */
[----:B------:R-:W-:Y:S02]  /*bb540*/  @P2 LOP3.LUT R8, R8, 0x80000000, RZ, 0xfc, !PT ;  /* 0x8000000008082812 */ /* 0x000fe400078efcff */
[----:B------:R-:W-:Y:S02]  /*bb550*/  ISETP.GE.AND P2, PT, R203, UR40, PT ;  /* 0x00000028cb007c0c */ /* 0x000fe4000bf46270 */
[----:B------:R-:W-:Y:S02]  /*bb560*/  LOP3.LUT R9, R9, 0xfffffff7, RZ, 0xc0, !PT ;  /* 0xfffffff709097812 */ /* 0x000fe400078ec0ff */
[----:B------:R-:W-:Y:S02]  /*bb570*/  R2UR UR44, R228 ;  /* 0x00000000e42c72ca */ /* 0x000fe400000e0000 */
[----:B------:R-:W-:Y:S01]  /*bb580*/  @P0 LOP3.LUT R9, R9, 0x8, RZ, 0xfc, !PT ;  /* 0x0000000809090812 */ /* 0x000fe200078efcff */
[----:B------:R-:W4:Y:S01]  /*bb590*/  LDL.LU R228, [R1+0x3050] ;  /* 0x0030500001e47983 */ /* 0x000f220000300800 */
        /* <DEDUP_REMOVED lines=9> */
[----:B------:R-:W4:Y:S01]  /*bb630*/  LDL.LU R226, [R1+0x3048] ;  /* 0x0030480001e27983 */ /* 0x000f220000300800 */
[----:B------:R-:W-:Y:S02]  /*bb640*/  ISETP.GE.AND P2, PT, R200, UR46, PT ;  /* 0x0000002ec8007c0c */ /* 0x000fe4000bf46270 */
[----:B------:R-:W-:Y:S02]  /*bb650*/  LOP3.LUT R9, R9, 0xfffffeff, RZ, 0xc0, !PT ;  /* 0xfffffeff09097812 */ /* 0x000fe400078ec0ff */
[----:B------:R-:W-:Y:S02]  /*bb660*/  R2UR UR50, R225 ;  /* 0x00000000e13272ca */ /* 0x000fe400000e0000 */
[----:B------:R-:W-:Y:S01]  /*bb670*/  @P0 LOP3.LUT R9, R9, 0x100, RZ, 0xfc, !PT ;  /* 0x0000010009090812 */ /* 0x000fe200078efcff */
[----:B------:R-:W4:Y:S02]  /*bb680*/  LDL.LU R225, [R1+0x3044] ;  /* 0x0030440001e17983 */ /* 0x000f240000300800 */
        /* <DEDUP_REMOVED lines=9> */
[----:B------:R-:W4:Y:S02]  /*bb720*/  LDL.LU R223, [R1+0x303c] ;  /* 0x00303c0001df7983 */ /* 0x000f240000300800 */
[----:B------:R-:W-:Y:S02]  /*bb730*/  ISETP.GE.AND P2, PT, R197, UR54, PT ;  /* 0x00000036c5007c0c */ /* 0x000fe4000bf46270 */
[----:B------:R-:W-:Y:S02]  /*bb740*/  LOP3.LUT R9, R9, 0xffff7fff, RZ, 0xc0, !PT ;  /* 0xffff7fff09097812 */ /* 0x000fe400078ec0ff */
[----:B------:R-:W-:Y:S02]  /*bb750*/  R2UR UR4, R222 ;  /* 0x00000000de0472ca */ /* 0x000fe400000e0000 */
[----:B------:R-:W-:Y:S01]  /*bb760*/  @P0 LOP3.LUT R9, R9, 0x8000, RZ, 0xfc, !PT ;  /* 0x0000800009090812 */ /* 0x000fe200078efcff */
[----:B------:R-:W4:Y:S01]  /*bb770*/  LDL.LU R222, [R1+0x3038] ;  /* 0x0030380001de7983 */ /* 0x000f220000300800 */
[----:B------:R-:W-:-:S02]  /*bb780*/  ISETP.GE.AND P1, PT, R196, UR55, PT ;  /* 0x00000037c4007c0c */ /* 0x000fc4000bf26270 */
[----:B------:R-:W-:Y:S01]  /*bb790*/  LOP3.LUT R9, R9, 0xfffeffff, RZ, 0xc0, !PT ;  /* 0xfffeffff09097812 */ /* 0x000fe200078ec0ff */
[----:B------:R-:W4:Y:S03]  /*bb7a0*/  LDL.LU R221, [R1+0x3034] ;  /* 0x0030340001dd7983 */ /* 0x000f260000300800 */
[----:B------:R-:W-:Y:S01]  /*bb7b0*/  @P2 LOP3.LUT R9, R9, 0x10000, RZ, 0xfc, !PT ;  /* 0x0001000009092812 */ /* 0x000fe200078efcff */
[----:B------:R-:W4:Y:S01]  /*bb7c0*/  LDL.LU R220, [R1+0x3030] ;  /* 0x0030300001dc7983 */ /* 0x000f220000300800 */
[----:B------:R-:W-:Y:S02]  /*bb7d0*/  R2UR UR5, R180 ;  /* 0x00000000b40572ca */ /* 0x000fe400000e0000 */
[----:B------:R-:W-:Y:S01]  /*bb7e0*/  ISETP.GE.AND P0, PT, R195, UR4, PT ;  /* 0x00000004c3007c0c */ /* 0x000fe2000bf06270 */
[----:B------:R-:W4:Y:S01]  /*bb7f0*/  LDL.LU R219, [R1+0x302c] ;  /* 0x00302c0001db7983 */ /* 0x000f220000300800 */
[----:B------:R-:W-:-:S02]  /*bb800*/  LOP3.LUT R9, R9, 0xfffbffff, RZ, 0xc0, !PT ;  /* 0xfffbffff09097812 */ /* 0x000fc400078ec0ff */
[----:B------:R-:W-:Y:S01]  /*bb810*/  R2UR UR6, R179 ;  /* 0x00000000b30672ca */ /* 0x000fe200000e0000 */
[----:B------:R-:W4:Y:S01]  /*bb820*/  LDL.LU R218, [R1+0x3028] ;  /* 0x0030280001da7983 */ /* 0x000f220000300800 */
[----:B------:R-:W-:Y:S02]  /*bb830*/  @P1 LOP3.LUT R9, R9, 0x40000, RZ, 0xfc, !PT ;  /* 0x0004000009091812 */ /* 0x000fe400078efcff */
[----:B------:R-:W-:Y:S01]  /*bb840*/  R2UR UR60, R178 ;  /* 0x00000000b23c72ca */ /* 0x000fe200000e0000 */
[----:B------:R-:W4:Y:S01]  /*bb850*/  LDL.LU R217, [R1+0x3024] ;  /* 0x0030240001d97983 */ /* 0x000f220000300800 */
[----:B------:R-:W-:Y:S02]  /*bb860*/  LOP3.LUT R9, R9, 0xffefffff, RZ, 0xc0, !PT ;  /* 0xffefffff09097812 */ /* 0x000fe400078ec0ff */
[----:B------:R-:W-:Y:S01]  /*bb870*/  R2UR UR52, R177 ;  /* 0x00000000b13472ca */ /* 0x000fe200000e0000 */
[----:B------:R-:W4:Y:S01]  /*bb880*/  LDL.LU R216, [R1+0x3020] ;  /* 0x0030200001d87983 */ /* 0x000f220000300800 */
[----:B------:R-:W-:-:S02]  /*bb890*/  @P0 LOP3.LUT R9, R9, 0x100000, RZ, 0xfc, !PT ;  /* 0x0010000009090812 */ /* 0x000fc400078efcff */
[----:B------:R-:W-:Y:S01]  /*bb8a0*/  ISETP.GE.AND P0, PT, R194, UR5, PT ;  /* 0x00000005c2007c0c */ /* 0x000fe2000bf06270 */
[----:B------:R-:W4:Y:S01]  /*bb8b0*/  LDL.LU R183, [R1+0x301c] ;  /* 0x00301c0001b77983 */ /* 0x000f220000300800 */
[----:B------:R-:W-:Y:S02]  /*bb8c0*/  ISETP.GE.AND P2, PT, R193, UR6, PT ;  /* 0x00000006c1007c0c */ /* 0x000fe4000bf46270 */
[----:B------:R-:W-:Y:S01]  /*bb8d0*/  LOP3.LUT R9, R9, 0xffdfffff, RZ, 0xc0, !PT ;  /* 0xffdfffff09097812 */ /* 0x000fe200078ec0ff */
[----:B------:R-:W4:Y:S01]  /*bb8e0*/  LDL.LU R182, [R1+0x3018] ;  /* 0x0030180001b67983 */ /* 0x000f220000300800 */
[----:B------:R-:W-:-:S07]  /*bb8f0*/  ISETP.GE.AND P1, PT, R192, UR60, PT ;  /* 0x0000003cc0007c0c */ /* 0x000fce000bf26270 */
[----:B------:R-:W-:Y:S01]  /*bb900*/  @P0 LOP3.LUT R9, R9, 0x200000, RZ, 0xfc, !PT ;  /* 0x0020000009090812 */ /* 0x000fe200078efcff */
[----:B------:R-:W4:Y:S01]  /*bb910*/  LDL.LU R181, [R1+0x3014] ;  /* 0x0030140001b57983 */ /* 0x000f220000300800 */
[----:B------:R-:W-:Y:S02]  /*bb920*/  R2UR UR58, R176 ;  /* 0x00000000b03a72ca */ /* 0x000fe400000e0000 */
[----:B------:R-:W-:Y:S01]  /*bb930*/  LOP3.LUT R9, R9, 0xfeffffff, RZ, 0xc0, !PT ;  /* 0xfeffffff09097812 */ /* 0x000fe200078ec0ff */
[----:B------:R-:W4:Y:S03]  /*bb940*/  LDL.LU R180, [R1+0x3010] ;  /* 0x0030100001b47983 */ /* 0x000f260000300800 */
[----:B------:R-:W-:Y:S01]  /*bb950*/  @P2 LOP3.LUT R9, R9, 0x1000000, RZ, 0xfc, !PT ;  /* 0x0100000009092812 */ /* 0x000fe200078efcff */
[----:B------:R-:W4:Y:S01]  /*bb960*/  LDL.LU R179, [R1+0x300c] ;  /* 0x00300c0001b37983 */ /* 0x000f220000300800 */
[----:B------:R-:W-:-:S02]  /*bb970*/  ISETP.GE.AND P0, PT, R191, UR52, PT ;  /* 0x00000034bf007c0c */ /* 0x000fc4000bf06270 */
[----:B------:R-:W-:Y:S01]  /*bb980*/  R2UR UR8, R174 ;  /* 0x00000000ae0872ca */ /* 0x000fe200000e0000 */
[----:B------:R-:W4:Y:S01]  /*bb990*/  LDL.LU R178, [R1+0x3008] ;  /* 0x0030080001b27983 */ /* 0x000f220000300800 */
[----:B------:R-:W-:Y:S02]  /*bb9a0*/  LOP3.LUT R9, R9, 0xfdffffff, RZ, 0xc0, !PT ;  /* 0xfdffffff09097812 */ /* 0x000fe400078ec0ff */
[----:B------:R-:W-:Y:S01]  /*bb9b0*/  R2UR UR56, R175 ;  /* 0x00000000af3872ca */ /* 0x000fe200000e0000 */
[----:B------:R-:W4:Y:S01]  /*bb9c0*/  LDL.LU R177, [R1+0x3004] ;  /* 0x0030040001b17983 */ /* 0x000f220000300800 */
[----:B------:R-:W-:Y:S02]  /*bb9d0*/  @P1 LOP3.LUT R9, R9, 0x2000000, RZ, 0xfc, !PT ;  /* 0x0200000009091812 */ /* 0x000fe400078efcff */
[----:B------:R-:W-:Y:S01]  /*bb9e0*/  ISETP.GE.AND P2, PT, R190, UR58, PT ;  /* 0x0000003abe007c0c */ /* 0x000fe2000bf46270 */
[----:B------:R-:W4:Y:S01]  /*bb9f0*/  LDL.LU R176, [R1+0x3000] ;  /* 0x0030000001b07983 */ /* 0x000f220000300800 */
[----:B------:R-:W-:-:S02]  /*bba00*/  R2UR UR10, R173 ;  /* 0x00000000ad0a72ca */ /* 0x000fc400000e0000 */
[----:B------:R-:W-:Y:S01]  /*bba10*/  LOP3.LUT R9, R9, 0xefffffff, RZ, 0xc0, !PT ;  /* 0xefffffff09097812 */ /* 0x000fe200078ec0ff */
[----:B------:R-:W4:Y:S03]  /*bba20*/  LDL.LU R175, [R1+0x2ffc] ;  /* 0x002ffc0001af7983 */ /* 0x000f260000300800 */
[----:B------:R-:W-:Y:S01]  /*bba30*/  @P0 LOP3.LUT R9, R9, 0x10000000, RZ, 0xfc, !PT ;  /* 0x1000000009090812 */ /* 0x000fe200078efcff */
[----:B------:R-:W4:Y:S01]  /*bba40*/  LDL.LU R174, [R1+0x2ff8] ;  /* 0x002ff80001ae7983 */ /* 0x000f220000300800 */
[----:B------:R-:W-:Y:S02]  /*bba50*/  ISETP.GE.AND P0, PT, R188, UR8, PT ;  /* 0x00000008bc007c0c */ /* 0x000fe4000bf06270 */
[----:B------:R-:W-:Y:S01]  /*bba60*/  ISETP.GE.AND P1, PT, R189, UR56, PT ;  /* 0x00000038bd007c0c */ /* 0x000fe2000bf26270 */
[----:B------:R-:W4:Y:S01]  /*bba70*/  LDL.LU R173, [R1+0x2ff4] ;  /* 0x002ff40001ad7983 */ /* 0x000f220000300800 */
[----:B------:R-:W-:-:S02]  /*bba80*/  R2UR UR12, R172 ;  /* 0x00000000ac0c72ca */ /* 0x000fc400000e0000 */
[----:B------:R-:W-:Y:S01]  /*bba90*/  LOP3.LUT R9, R9, 0xdfffffff, RZ, 0xc0, !PT ;  /* 0xdfffffff09097812 */ /* 0x000fe200078ec0ff */
[----:B------:R-:W4:Y:S01]  /*bbaa0*/  LDL.LU R172, [R1+0x2ff0] ;  /* 0x002ff00001ac7983 */ /* 0x000f220000300800 */
        /* <DEDUP_REMOVED lines=82> */
[----:B------:R-:W3:Y:S01]  /*bbfd0*/  LDL.LU R155, [R1+0x2fac] ;  /* 0x002fac00019b7983 */ /* 0x000ee20000300800 */
[----:B------:R-:W-:-:S02]  /*bbfe0*/  ISETP.GE.AND P2, PT, R128, UR40, PT ;  /* 0x0000002880007c0c */ /* 0x000fc4000bf46270 */
[----:B------:R-:W-:Y:S02]  /*bbff0*/  LOP3.LUT R10, R10, 0xbfffffff, RZ, 0xc0, !PT ;  /* 0xbfffffff0a0a7812 */ /* 0x000fe400078ec0ff */
[----:B------:R-:W-:Y:S02]  /*bc000*/  LOP3.LUT R11, R11, 0xfffffffd, RZ, 0xc0, !PT ;  /* 0xfffffffd0b0b7812 */ /* 0x000fe400078ec0ff */
[----:B------:R-:W-:Y:S02]  /*bc010*/  @P0 LOP3.LUT R10, R10, 0x40000000, RZ, 0xfc, !PT ;  /* 0x400000000a0a0812 */ /* 0x000fe400078efcff */
[----:B------:R-:W-:Y:S02]  /*bc020*/  ISETP.GE.AND P0, PT, R126, UR44, PT ;  /* 0x0000002c7e007c0c */ /* 0x000fe4000bf06270 */
[----:B------:R-:W-:Y:S02]  /*bc030*/  R2UR UR48, R154 ;  /* 0x000000009a3072ca */ /* 0x000fe400000e0000 */
[----:B------:R-:W-:Y:S01]  /*bc040*/  LOP3.LUT R10, R10, 0x7fffffff, RZ, 0xc0, !PT ;  /* 0x7fffffff0a0a7812 */ /* 0x000fe200078ec0ff */
[----:B------:R-:W3:Y:S01]  /*bc050*/  LDL.LU R154, [R1+0x2fa8] ;  /* 0x002fa800019a7983 */ /* 0x000ee20000300800 */
[----:B------:R-:W-:-:S02]  /*bc060*/  @P1 LOP3.LUT R11, R11, 0x2, RZ, 0xfc, !PT ;  /* 0x000000020b0b1812 */ /* 0x000fc400078efcff */
        /* <DEDUP_REMOVED lines=22> */
[----:B------:R-:W-:-:S04]  /*bc1d0*/  LOP3.LUT R11, R11, 0xfffff7ff, RZ, 0xc0, !PT ;  /* 0xfffff7ff0b0b7812 */ /* 0x000fc800078ec0ff */
[----:B------:R-:W-:Y:S02]  /*bc1e0*/  @P2 LOP3.LUT R11, R11, 0x800, RZ, 0xfc, !PT ;  /* 0x000008000b0b2812 */ /* 0x000fe400078efcff */
[----:B------:R-:W-:Y:S02]  /*bc1f0*/  ISETP.GE.AND P0, PT, R120, UR4, PT ;  /* 0x0000000478007c0c */ /* 0x000fe4000bf06270 */
[----:B------:R-:W-:Y:S02]  /*bc200*/  LOP3.LUT R11, R11, 0xffffefff, RZ, 0xc0, !PT ;  /* 0xffffefff0b0b7812 */ /* 0x000fe400078ec0ff */
[----:B------:R-:W-:Y:S02]  /*bc210*/  R2UR UR5, R146 ;  /* 0x00000000920572ca */ /* 0x000fe400000e0000 */
[----:B------:R-:W-:Y:S02]  /*bc220*/  @P1 LOP3.LUT R11, R11, 0x1000, RZ, 0xfc, !PT ;  /* 0x000010000b0b1812 */ /* 0x000fe400078efcff */
[----:B------:R-:W-:-:S02]  /*bc230*/  R2UR UR6, R145 ;  /* 0x00000000910672ca */ /* 0x000fc400000e0000 */
[----:B------:R-:W-:-:S04]  /*bc240*/  LOP3.LUT R11, R11, 0xffffbfff, RZ, 0xc0, !PT ;  /* 0xffffbfff0b0b7812 */ /* 0x000fc800078ec0ff */
[----:B------:R-:W-:-:S03]  /*bc250*/  @P0 LOP3.LUT R11, R11, 0x4000, RZ, 0xfc, !PT ;  /* 0x000040000b0b0812 */ /* 0x000fc600078efcff */
[----:B------:R-:W-:Y:S02]  /*bc260*/  ISETP.GE.AND P0, PT, R96, UR5, PT ;  /* 0x0000000560007c0c */ /* 0x000fe4000bf06270 */
[----:B------:R-:W-:Y:S02]  /*bc270*/  R2UR UR60, R144 ;  /* 0x00000000903c72ca */ /* 0x000fe400000e0000 */
[----:B------:R-:W-:Y:S02]  /*bc280*/  ISETP.GE.AND P2, PT, R95, UR6, PT ;  /* 0x000000065f007c0c */ /* 0x000fe4000bf46270 */
[----:B------:R-:W-:Y:S02]  /*bc290*/  LOP3.LUT R13, R13, 0xffff7fff, RZ, 0xc0, !PT ;  /* 0xffff7fff0d0d7812 */ /* 0x000fe400078ec0ff */
[----:B------:R-:W-:-:S05]  /*bc2a0*/  R2UR UR52, R143 ;  /* 0x000000008f3472ca */ /* 0x000fca00000e0000 */
[----:B------:R-:W-:Y:S02]  /*bc2b0*/  @P0 LOP3.LUT R13, R13, 0x8000, RZ, 0xfc, !PT ;  /* 0x000080000d0d0812 */ /* 0x000fe400078efcff */
[----:B------:R-:W-:Y:S02]  /*bc2c0*/  ISETP.GE.AND P1, PT, R94, UR60, PT ;  /* 0x0000003c5e007c0c */ /* 0x000fe4000bf26270 */
[----:B------:R-:W-:Y:S02]  /*bc2d0*/  LOP3.LUT R13, R13, 0xfffdffff, RZ, 0xc0, !PT ;  /* 0xfffdffff0d0d7812 */ /* 0x000fe400078ec0ff */
[----:B------:R-:W-:Y:S02]  /*bc2e0*/  R2UR UR58, R142 ;  /* 0x000000008e3a72ca */ /* 0x000fe400000e0000 */
[----:B------:R-:W-:Y:S02]  /*bc2f0*/  @P2 LOP3.LUT R13, R13, 0x20000, RZ, 0xfc, !PT ;  /* 0x000200000d0d2812 */ /* 0x000fe400078efcff */
[----:B------:R-:W-:-:S02]  /*bc300*/  ISETP.GE.AND P0, PT, R93, UR52, PT ;  /* 0x000000345d007c0c */ /* 0x000fc4000bf06270 */
[----:B------:R-:W-:Y:S02]  /*bc310*/  LOP3.LUT R13, R13, 0xfff7ffff, RZ, 0xc0, !PT ;  /* 0xfff7ffff0d0d7812 */ /* 0x000fe400078ec0ff */
[----:B------:R-:W-:Y:S02]  /*bc320*/  R2UR UR56, R141 ;  /* 0x000000008d3872ca */ /* 0x000fe400000e0000 */
[----:B------:R-:W-:-:S03]  /*bc330*/  @P1 LOP3.LUT R13, R13, 0x80000, RZ, 0xfc, !PT ;  /* 0x000800000d0d1812 */ /* 0x000fc600078efcff */
[----:B------:R-:W-:Y:S02]  /*bc340*/  ISETP.GE.AND P2, PT, R92, UR58, PT ;  /* 0x0000003a5c007c0c */ /* 0x000fe4000bf46270 */
[----:B------:R-:W-:Y:S02]  /*bc350*/  LOP3.LUT R13, R13, 0xffbfffff, RZ, 0xc0, !PT ;  /* 0xffbfffff0d0d7812 */ /* 0x000fe400078ec0ff */
[----:B------:R-:W-:Y:S02]  /*bc360*/  R2UR UR8, R140 ;  /* 0x000000008c0872ca */ /* 0x000fe400000e0000 */
[----:B------:R-:W-:Y:S02]  /*bc370*/  @P0 LOP3.LUT R13, R13, 0x400000, RZ, 0xfc, !PT ;  /* 0x004000000d0d0812 */ /* 0x000fe400078efcff */
[----:B------:R-:W-:Y:S02]  /*bc380*/  ISETP.GE.AND P1, PT, R83, UR56, PT ;  /* 0x0000003853007c0c */ /* 0x000fe4000bf26270 */
[----:B------:R-:W-:-:S02]  /*bc390*/  R2UR UR12, R118 ;  /* 0x00000000760c72ca */ /* 0x000fc400000e0000 */
[----:B------:R-:W-:Y:S02]  /*bc3a0*/  LOP3.LUT R13, R13, 0xff7fffff, RZ, 0xc0, !PT ;  /* 0xff7fffff0d0d7812 */ /* 0x000fe400078ec0ff */
[----:B------:R-:W-:Y:S02]  /*bc3b0*/  R2UR UR10, R119 ;  /* 0x00000000770a72ca */ /* 0x000fe400000e0000 */
[----:B------:R-:W-:Y:S02]  /*bc3c0*/  @P2 LOP3.LUT R13, R13, 0x800000, RZ, 0xfc, !PT ;  /* 0x008000000d0d2812 */ /* 0x000fe400078efcff */
[----:B------:R-:W-:Y:S02]  /*bc3d0*/  ISETP.GE.AND P0, PT, R82, UR8, PT ;  /* 0x0000000852007c0c */ /* 0x000fe4000bf06270 */
[----:B------:R-:W-:Y:S02]  /*bc3e0*/  R2UR UR14, R117 ;  /* 0x00000000750e72ca */ /* 0x000fe400000e0000 */
[----:B------:R-:W-:-:S04]  /*bc3f0*/  LOP3.LUT R13, R13, 0xfbffffff, RZ, 0xc0, !PT ;  /* 0xfbffffff0d0d7812 */ /* 0x000fc800078ec0ff */
[----:B------:R-:W-:Y:S02]  /*bc400*/  @P1 LOP3.LUT R13, R13, 0x4000000, RZ, 0xfc, !PT ;  /* 0x040000000d0d1812 */ /* 0x000fe400078efcff */
[----:B------:R-:W-:Y:S02]  /*bc410*/  ISETP.GE.AND P1, PT, R80, UR12, PT ;  /* 0x0000000c50007c0c */ /* 0x000fe4000bf26270 */
[----:B------:R-:W-:Y:S02]  /*bc420*/  ISETP.GE.AND P2, PT, R81, UR10, PT ;  /* 0x0000000a51007c0c */ /* 0x000fe4000bf46270 */
[----:B------:R-:W-:Y:S02]  /*bc430*/  R2UR UR16, R116 ;  /* 0x00000000741072ca */ /* 0x000fe400000e0000 */
[----:B------:R-:W-:Y:S02]  /*bc440*/  LOP3.LUT R13, R13, 0xefffffff, RZ, 0xc0, !PT ;  /* 0xefffffff0d0d7812 */ /* 0x000fe400078ec0ff */
[----:B------:R-:W-:-:S02]  /*bc450*/  LOP3.LUT R18, R18, 0xfffffffd, RZ, 0xc0, !PT ;  /* 0xfffffffd12127812 */ /* 0x000fc400078ec0ff */
[----:B------:R-:W-:Y:S02]  /*bc460*/  @P0 LOP3.LUT R13, R13, 0x10000000, RZ, 0xfc, !PT ;  /* 0x100000000d0d0812 */ /* 0x000fe400078efcff */
[----:B------:R-:W-:Y:S02]  /*bc470*/  ISETP.GE.AND P0, PT, R79, UR14, PT ;  /* 0x0000000e4f007c0c */ /* 0x000fe4000bf06270 */
[----:B------:R-:W-:Y:S02]  /*bc480*/  R2UR UR18, R115 ;  /* 0x00000000731272ca */ /* 0x000fe400000e0000 */
[----:B------:R-:W-:Y:S02]  /*bc490*/  LOP3.LUT R13, R13, 0xbfffffff, RZ, 0xc0, !PT ;  /* 0xbfffffff0d0d7812 */ /* 0x000fe400078ec0ff */
[----:B------:R-:W-:Y:S02]  /*bc4a0*/  @P1 LOP3.LUT R18, R18, 0x2, RZ, 0xfc, !PT ;  /* 0x0000000212121812 */ /* 0x000fe400078efcff */
[----:B------:R-:W-:-:S02]  /*bc4b0*/  @P2 LOP3.LUT R13, R13, 0x40000000, RZ, 0xfc, !PT ;  /* 0x400000000d0d2812 */ /* 0x000fc400078efcff */
[----:B------:R-:W-:Y:S02]  /*bc4c0*/  ISETP.GE.AND P2, PT, R78, UR16, PT ;  /* 0x000000104e007c0c */ /* 0x000fe4000bf46270 */
[----:B------:R-:W-:Y:S02]  /*bc4d0*/  LOP3.LUT R18, R18, 0xfffffffb, RZ, 0xc0, !PT ;  /* 0xfffffffb12127812 */ /* 0x000fe400078ec0ff */
[----:B------:R-:W-:Y:S02]  /*bc4e0*/  R2UR UR20, R114 ;  /* 0x00000000721472ca */ /* 0x000fe400000e0000 */
[----:B------:R-:W-:Y:S02]  /*bc4f0*/  @P0 LOP3.LUT R18, R18, 0x4, RZ, 0xfc, !PT ;  /* 0x0000000412120812 */ /* 0x000fe400078efcff */
[----:B------:R-:W-:Y:S02]  /*bc500*/  ISETP.GE.AND P1, PT, R77, UR18, PT ;  /* 0x000000124d007c0c */ /* 0x000fe4000bf26270 */
[----:B------:R-:W-:-:S02]  /*bc510*/  LOP3.LUT R18, R18, 0xffffffdf, RZ, 0xc0, !PT ;  /* 0xffffffdf12127812 */ /* 0x000fc400078ec0ff */
[----:B------:R-:W-:Y:S02]  /*bc520*/  R2UR UR22, R113 ;  /* 0x00000000711672ca */ /* 0x000fe400000e0000 */
[----:B------:R-:W-:-:S03]  /*bc530*/  @P2 LOP3.LUT R18, R18, 0x20, RZ, 0xfc, !PT ;  /* 0x0000002012122812 */ /* 0x000fc600078efcff */
        /* <DEDUP_REMOVED lines=31> */
[----:B------:R-:W-:Y:S02]  /*bc730*/  @P0 LOP3.LUT R18, R18, 0x800000, RZ, 0xfc, !PT ;  /* 0x0080000012120812 */ /* 0x000fe400078efcff */
[----:B------:R-:W-:Y:S02]  /*bc740*/  R2UR UR42, R103 ;  /* 0x00000000672a72ca */ /* 0x000fe400000e0000 */
[----:B------:R-:W-:Y:S02]  /*bc750*/  ISETP.GE.AND P1, PT, R68, UR36, PT ;  /* 0x0000002444007c0c */ /* 0x000fe4000bf26270 */
[----:B------:R-:W-:Y:S02]  /*bc760*/  LOP3.LUT R18, R18, 0xfeffffff, RZ, 0xc0, !PT ;  /* 0xfeffffff12127812 */ /* 0x000fe400078ec0ff */
[----:B------:R-:W-:-:S02]  /*bc770*/  R2UR UR40, R104 ;  /* 0x00000000682872ca */ /* 0x000fc400000e0000 */
        /* <DEDUP_REMOVED lines=14> */
[----:B------:R-:W-:Y:S02]  /*bc860*/  R2UR UR54, R149 ;  /* 0x00000000953672ca */ /* 0x000fe400000e0000 */
[----:B------:R-:W-:Y:S01]  /*bc870*/  @P1 LOP3.LUT R19, R19, 0x4, RZ, 0xfc, !PT ;  /* 0x0000000413131812 */ /* 0x000fe200078efcff */
[----:B------:R-:W3:Y:S01]  /*bc880*/  LDL.LU R149, [R1+0x2f94] ;  /* 0x002f940001957983 */ /* 0x000ee20000300800 */
[----:B------:R-:W-:-:S02]  /*bc890*/  @P2 LOP3.LUT R18, R18, 0x80000000, RZ, 0xfc, !PT ;  /* 0x8000000012122812 */ /* 0x000fc400078efcff */
[----:B------:R-:W-:Y:S02]  /*bc8a0*/  ISETP.GE.AND P2, PT, R63, UR46, PT ;  /* 0x0000002e3f007c0c */ /* 0x000fe4000bf46270 */
[----:B------:R-:W-:Y:S02]  /*bc8b0*/  LOP3.LUT R19, R19, 0xfffffff7, RZ, 0xc0, !PT ;  /* 0xfffffff713137812 */ /* 0x000fe400078ec0ff */
[----:B------:R-:W-:Y:S02]  /*bc8c0*/  R2UR UR50, R91 ;  /* 0x000000005b3272ca */ /* 0x000fe400000e0000 */
[----:B------:R-:W-:Y:S02]  /*bc8d0*/  @P0 LOP3.LUT R19, R19, 0x8, RZ, 0xfc, !PT ;  /* 0x0000000813130812 */ /* 0x000fe400078efcff */
[----:B------:R-:W-:Y:S02]  /*bc8e0*/  ISETP.GE.AND P1, PT, R62, UR48, PT ;  /* 0x000000303e007c0c */ /* 0x000fe4000bf26270 */
[----:B------:R-:W-:-:S02]  /*bc8f0*/  LOP3.LUT R19, R19, 0xffffffbf, RZ, 0xc0, !PT ;  /* 0xffffffbf13137812 */ /* 0x000fc400078ec0ff */
[----:B------:R-:W-:Y:S02]  /*bc900*/  ISETP.GE.AND P5, PT, R99, UR54, PT ;  /* 0x0000003663007c0c */ /* 0x000fe4000bfa6270 */
[----:B------:R-:W-:-:S03]  /*bc910*/  @P2 LOP3.LUT R19, R19, 0x40, RZ, 0xfc, !PT ;  /* 0x0000004013132812 */ /* 0x000fc600078efcff */
[----:B------:R-:W-:Y:S02]  /*bc920*/  ISETP.GE.AND P0, PT, R61, UR50, PT ;  /* 0x000000323d007c0c */ /* 0x000fe4000bf06270 */
[----:B------:R-:W-:Y:S02]  /*bc930*/  LOP3.LUT R19, R19, 0xfffffeff, RZ, 0xc0, !PT ;  /* 0xfffffeff13137812 */ /* 0x000fe400078ec0ff */
[----:B--2---:R-:W-:Y:S02]  /*bc940*/  LOP3.LUT R32, R32, 0xffffdfff, RZ, 0xc0, !PT ;  /* 0xffffdfff20207812 */ /* 0x004fe400078ec0ff */
[----:B------:R-:W-:Y:S02]  /*bc950*/  @P1 LOP3.LUT R19, R19, 0x100, RZ, 0xfc, !PT ;  /* 0x0000010013131812 */ /* 0x000fe400078efcff */
[----:B------:R-:W-:Y:S02]  /*bc960*/  @P5 LOP3.LUT R32, R32, 0x2000, RZ, 0xfc, !PT ;  /* 0x0000200020205812 */ /* 0x000fe400078efcff */
[----:B------:R-:W-:-:S02]  /*bc970*/  ISETP.GE.AND P5, PT, R57, UR51, PT ;  /* 0x0000003339007c0c */ /* 0x000fc4000bfa6270 */
[----:B------:R-:W-:-:S04]  /*bc980*/  LOP3.LUT R19, R19, 0xfffffbff, RZ, 0xc0, !PT ;  /* 0xfffffbff13137812 */ /* 0x000fc800078ec0ff */
[----:B------:R-:W-:-:S04]  /*bc990*/  @P0 LOP3.LUT R19, R19, 0x400, RZ, 0xfc, !PT ;  /* 0x0000040013130812 */ /* 0x000fc800078efcff */
[----:B------:R-:W-:-:S04]  /*bc9a0*/  LOP3.LUT R19, R19, 0xfff7ffff, RZ, 0xc0, !PT ;  /* 0xfff7ffff13137812 */ /* 0x000fc800078ec0ff */
[----:B------:R-:W-:Y:S02]  /*bc9b0*/  @P5 LOP3.LUT R19, R19, 0x80000, RZ, 0xfc, !PT ;  /* 0x0008000013135812 */ /* 0x000fe400078efcff */
[----:B------:R-:W-:Y:S02]  /*bc9c0*/  ISETP.GE.AND P5, PT, R56, UR49, PT ;  /* 0x0000003138007c0c */ /* 0x000fe4000bfa6270 */
[----:B------:R-:W-:-:S11]  /*bc9d0*/  LOP3.LUT R19, R19, 0xffdfffff, RZ, 0xc0, !PT ;  /* 0xffdfffff13137812 */ /* 0x000fd600078ec0ff */
        /* <DEDUP_REMOVED lines=56> */
[----:B------:R-:W-:Y:S02]  /*bcd60*/  LOP3.LUT R13, R13, 0xfffff7ff, RZ, 0xc0, !PT ;  /* 0xfffff7ff0d0d7812 */ /* 0x000fe400078ec0ff */
[----:B------:R-:W-:Y:S02]  /*bcd70*/  R2UR UR55, R148 ;  /* 0x00000000943772ca */ /* 0x000fe400000e0000 */
[----:B------:R-:W2:Y:S01]  /*bcd80*/  LDL.LU R148, [R1+0x2f90] ;  /* 0x002f900001947983 */ /* 0x000ea20000300800 */
[----:B------:R-:W-:-:S03]  /*bcd90*/  R2UR UR4, R147 ;  /* 0x00000000930472ca */ /* 0x000fc600000e0000 */
[----:B------:R-:W2:Y:S03]  /*bcda0*/  LDL.LU R147, [R1+0x2f8c] ;  /* 0x002f8c0001937983 */ /* 0x000ea60000300800 */
[----:B------:R-:W-:Y:S01]  /*bcdb0*/  @P5 LOP3.LUT R13, R13, 0x800, RZ, 0xfc, !PT ;  /* 0x000008000d0d5812 */ /* 0x000fe200078efcff */
[----:B------:R-:W2:Y:S01]  /*bcdc0*/  LDL.LU R146, [R1+0x2f88] ;  /* 0x002f880001927983 */ /* 0x000ea20000300800 */
[----:B------:R-:W-:-:S03]  /*bcdd0*/  ISETP.GE.AND P5, PT, R33, UR9, PT ;  /* 0x0000000921007c0c */ /* 0x000fc6000bfa6270 */
[----:B------:R-:W2:Y:S04]  /*bcde0*/  LDL.LU R145, [R1+0x2f84] ;  /* 0x002f840001917983 */ /* 0x000ea80000300800 */
[----:B------:R-:W2:Y:S04]  /*bcdf0*/  LDL.LU R144, [R1+0x2f80] ;  /* 0x002f800001907983 */ /* 0x000ea80000300800 */
[----:B------:R-:W2:Y:S04]  /*bce00*/  LDL.LU R143, [R1+0x2f7c] ;  /* 0x002f7c00018f7983 */ /* 0x000ea80000300800 */
[----:B------:R-:W2:Y:S04]  /*bce10*/  LDL.LU R142, [R1+0x2f78] ;  /* 0x002f7800018e7983 */ /* 0x000ea80000300800 */
[----:B------:R-:W2:Y:S01]  /*bce20*/  LDL.LU R141, [R1+0x2f74] ;  /* 0x002f7400018d7983 */ /* 0x000ea20000300800 */
[----:B------:R-:W-:-:S03]  /*bce30*/  LOP3.LUT R3, R3, 0xfffffffe, RZ, 0xc0, !PT ;  /* 0xfffffffe03037812 */ /* 0x000fc600078ec0ff */
[----:B------:R-:W2:Y:S04]  /*bce40*/  LDL.LU R140, [R1+0x2f70] ;  /* 0x002f7000018c7983 */ /* 0x000ea80000300800 */
[----:B------:R-:W2:Y:S04]  /*bce50*/  LDL.LU R119, [R1+0x2f6c] ;  /* 0x002f6c0001777983 */ /* 0x000ea80000300800 */
[----:B------:R-:W2:Y:S04]  /*bce60*/  LDL.LU R118, [R1+0x2f68] ;  /* 0x002f680001767983 */ /* 0x000ea80000300800 */
[----:B------:R-:W2:Y:S01]  /*bce70*/  LDL.LU R117, [R1+0x2f64] ;  /* 0x002f640001757983 */ /* 0x000ea20000300800 */
[----:B------:R-:W-:-:S03]  /*bce80*/  @P5 LOP3.LUT R3, R3, 0x1, RZ, 0xfc, !PT ;  /* 0x0000000103035812 */ /* 0x000fc600078efcff */
[----:B------:R-:W2:Y:S01]  /*bce90*/  LDL.LU R116, [R1+0x2f60] ;  /* 0x002f600001747983 */ /* 0x000ea20000300800 */
[----:B------:R-:W-:-:S03]  /*bcea0*/  ISETP.GE.AND P3, PT, R97, UR4, PT ;  /* 0x0000000461007c0c */ /* 0x000fc6000bf66270 */
[----:B------:R-:W2:Y:S01]  /*bceb0*/  LDL.LU R115, [R1+0x2f5c] ;  /* 0x002f5c0001737983 */ /* 0x000ea20000300800 */
[----:B------:R-:W-:-:S03]  /*bcec0*/  ISETP.GE.AND P5, PT, R34, UR59, PT ;  /* 0x0000003b22007c0c */ /* 0x000fc6000bfa6270 */
[----:B------:R-:W2:Y:S01]  /*bced0*/  LDL.LU R114, [R1+0x2f58] ;  /* 0x002f580001727983 */ /* 0x000ea20000300800 */
[----:B------:R-:W-:-:S03]  /*bcee0*/  R2UR UR4, R88 ;  /* 0x00000000580472ca */ /* 0x000fc600000e0000 */
[----:B------:R-:W2:Y:S04]  /*bcef0*/  LDL.LU R113, [R1+0x2f54] ;  /* 0x002f540001717983 */ /* 0x000ea80000300800 */
[----:B------:R-:W2:Y:S04]  /*bcf00*/  LDL.LU R112, [R1+0x2f50] ;  /* 0x002f500001707983 */ /* 0x000ea80000300800 */
        /* <DEDUP_REMOVED lines=10> */
[----:B------:R-:W-:-:S03]  /*bcfb0*/  R2UR UR54, R90 ;  /* 0x000000005a3672ca */ /* 0x000fc600000e0000 */
[----:B------:R-:W2:Y:S01]  /*bcfc0*/  LDL.LU R102, [R1+0x2f28] ;  /* 0x002f280001667983 */ /* 0x000ea20000300800 */
[----:B------:R-:W-:-:S03]  /*bcfd0*/  ISETP.GE.AND P4, PT, R98, UR55, PT ;  /* 0x0000003762007c0c */ /* 0x000fc6000bf86270 */
[----:B------:R-:W2:Y:S01]  /*bcfe0*/  LDL.LU R101, [R1+0x2f24] ;  /* 0x002f240001657983 */ /* 0x000ea20000300800 */
[----:B------:R-:W-:-:S03]  /*bcff0*/  @P5 LOP3.LUT R13, R13, 0x100, RZ, 0xfc, !PT ;  /* 0x000001000d0d5812 */ /* 0x000fc600078efcff */
[----:B------:R-:W2:Y:S01]  /*bd000*/  LDL.LU R100, [R1+0x2f20] ;  /* 0x002f200001647983 */ /* 0x000ea20000300800 */
[----:B------:R-:W-:Y:S02]  /*bd010*/  R2UR UR55, R89 ;  /* 0x00000000593772ca */ /* 0x000fe400000e0000 */
[----:B------:R-:W-:Y:S01]  /*bd020*/  ISETP.GE.AND P2, PT, R60, UR4, PT ;  /* 0x000000043c007c0c */ /* 0x000fe2000bf46270 */
[----:B------:R-:W2:Y:S01]  /*bd030*/  LDL.LU R91, [R1+0x2f1c] ;  /* 0x002f1c00015b7983 */ /* 0x000ea20000300800 */
[----:B------:R-:W-:Y:S02]  /*bd040*/  ISETP.GE.AND P5, PT, R0, UR57, PT ;  /* 0x0000003900007c0c */ /* 0x000fe4000bfa6270 */
[----:B------:R-:W-:Y:S01]  /*bd050*/  R2UR UR4, R87 ;  /* 0x00000000570472ca */ /* 0x000fe200000e0000 */
[----:B------:R-:W2:Y:S04]  /*bd060*/  LDL.LU R90, [R1+0x2f18] ;  /* 0x002f1800015a7983 */ /* 0x000ea80000300800 */
[----:B------:R-:W2:Y:S04]  /*bd070*/  LDL.LU R89, [R1+0x2f14] ;  /* 0x002f140001597983 */ /* 0x000ea80000300800 */
[----:B------:R-:W2:Y:S04]  /*bd080*/  LDL.LU R88, [R1+0x2f10] ;  /* 0x002f100001587983 */ /* 0x000ea80000300800 */
[----:B------:R-:W4:Y:S01]  /*bd090*/  LDL.LU R252, [R1+0xb74] ;  /* 0x000b740001fc7983 */ /* 0x000f220000300800 */
[----:B------:R-:W-:-:S02]  /*bd0a0*/  LOP3.LUT R3, R3, 0xffffffef, RZ, 0xc0, !PT ;  /* 0xffffffef03037812 */ /* 0x000fc400078ec0ff */
[----:B------:R-:W-:Y:S01]  /*bd0b0*/  ISETP.GE.AND P0, PT, R58, UR54, PT ;  /* 0x000000363a007c0c */ /* 0x000fe2000bf06270 */
[----:B------:R-:W2:Y:S01]  /*bd0c0*/  LDL.LU R87, [R1+0x2f0c] ;  /* 0x002f0c0001577983 */ /* 0x000ea20000300800 */
[----:B------:R-:W-:Y:S02]  /*bd0d0*/  R2UR UR54, R86 ;  /* 0x00000000563672ca */ /* 0x000fe400000e0000 */
[----:B------:R-:W-:Y:S01]  /*bd0e0*/  @P5 LOP3.LUT R3, R3, 0x10, RZ, 0xfc, !PT ;  /* 0x0000001003035812 */ /* 0x000fe200078efcff */
[----:B------:R-:W2:Y:S01]  /*bd0f0*/  LDL.LU R86, [R1+0x2f08] ;  /* 0x002f080001567983 */ /* 0x000ea20000300800 */
[----:B------:R-:W-:Y:S02]  /*bd100*/  ISETP.LT.AND P5, PT, R85, UR4, !P6 ;  /* 0x0000000455007c0c */ /* 0x000fe4000f7a1270 */
[----:B------:R-:W-:Y:S01]  /*bd110*/  R2UR UR4, R84 ;  /* 0x00000000540472ca */ /* 0x000fe200000e0000 */
[----:B------:R-:W2:Y:S04]  /*bd120*/  LDL.LU R85, [R1+0x2f04] ;  /* 0x002f040001557983 */ /* 0x000ea80000300800 */
[----:B------:R-:W2:Y:S01]  /*bd130*/  LDL.LU R84, [R1+0x2f00] ;  /* 0x002f000001547983 */ /* 0x000ea20000300800 */
[----:B------:R-:W-:Y:S01]  /*bd140*/  ISETP.GE.AND P1, PT, R59, UR55, PT ;  /* 0x000000373b007c0c */ /* 0x000fe2000bf26270 */
[----:B------:R-:W-:Y:S01]  /*bd150*/  IMAD.SHL.U32 R31, R30, 0x20, RZ ;  /* 0x000000201e1f7824 */ /* 0x000fe200078e00ff */
[----:B------:R-:W-:-:S02]  /*bd160*/  LOP3.LUT R3, R3, 0xffefffff, RZ, 0xc0, !PT ;  /* 0xffefffff03037812 */ /* 0x000fc400078ec0ff */
[----:B------:R-:W-:Y:S02]  /*bd170*/  SHF.L.U32 R30, R30, 0x4, RZ ;  /* 0x000000041e1e7819 */ /* 0x000fe400000006ff */
[----:B------:R-:W-:Y:S02]  /*bd180*/  @P5 LOP3.LUT R3, R3, 0x100000, RZ, 0xfc, !PT ;  /* 0x0010000003035812 */ /* 0x000fe400078efcff */
[----:B------:R-:W-:Y:S02]  /*bd190*/  LOP3.LUT R31, R31, 0x400, RZ, 0xc0, !PT ;  /* 0x000004001f1f7812 */ /* 0x000fe400078ec0ff */
[----:B------:R-:W-:Y:S02]  /*bd1a0*/  LOP3.LUT R30, R30, 0x1f0, RZ, 0xc0, !PT ;  /* 0x000001f01e1e7812 */ /* 0x000fe400078ec0ff */
[----:B------:R-:W-:Y:S02]  /*bd1b0*/  LOP3.LUT P5, RZ, R32, 0x2000, RZ, 0xc0, !PT ;  /* 0x0000200020ff7812 */ /* 0x000fe400078ac0ff */
[----:B----4-:R-:W-:-:S02]  /*bd1c0*/  R2UR UR55, R252 ;  /* 0x00000000fc3772ca */ /* 0x010fc400000e0000 */
[----:B------:R-:W-:Y:S01]  /*bd1d0*/  LOP3.LUT R2, R2, 0xfff7ffff, RZ, 0xc0, !PT ;  /* 0xfff7ffff02027812 */ /* 0x000fe200078ec0ff */
[----:B------:R-:W-:Y:S01]  /*bd1e0*/  STL [R1+0x2fb4], R4 ;  /* 0x002fb40401007387 */ /* 0x000fe20000100800 */
[----:B------:R-:W-:Y:S01]  /*bd1f0*/  IADD3 R252, R30, UR4, R31 ;  /* 0x000000041efc7c10 */ /* 0x000fe2000fffe01f */
[----:B------:R-:W1:Y:S01]  /*bd200*/  S2R R215, SR_TID.X ;  /* 0x0000000000d77919 */ /* 0x000e620000002100 */
[----:B------:R-:W-:Y:S01]  /*bd210*/  @P6 LOP3.LUT R2, R2, 0x80000, RZ, 0xfc, !PT ;  /* 0x0008000002026812 */ /* 0x000fe200078efcff */
[----:B------:R-:W-:Y:S02]  /*bd220*/  IMAD.MOV.U32 R46, RZ, RZ, R156 ;  /* 0x000000ffff2e7224 */ /* 0x000fe400078e009c */
[----:B------:R-:W-:Y:S01]  /*bd230*/  IMAD.MOV.U32 R47, RZ, RZ, R158 ;  /* 0x000000ffff2f7224 */ /* 0x000fe200078e009e */
[----:B------:R-:W-:Y:S01]  /*bd240*/  LOP3.LUT R2, R2, 0xfffbffff, RZ, 0xc0, !PT ;  /* 0xfffbffff02027812 */ /* 0x000fe200078ec0ff */
[----:B------:R-:W-:Y:S01]  /*bd250*/  STL [R1+0x2fb0], R5 ;  /* 0x002fb00501007387 */ /* 0x000fe20000100800 */
[----:B------:R-:W-:Y:S01]  /*bd260*/  LOP3.LUT R32, R32, 0xfffff7ff, RZ, 0xc0, !PT ;  /* 0xfffff7ff20207812 */ /* 0x000fe200078ec0ff */
[----:B------:R-:W-:Y:S01]  /*bd270*/  ULDC UR5, c[0x0][0x228] ;  /* 0x00008a0000057ab9 */ /* 0x000fe20000000800 */
[----:B------:R-:W-:Y:S01]  /*bd280*/  @P5 LOP3.LUT R2, R2, 0x40000, RZ, 0xfc, !PT ;  /* 0x0004000002025812 */ /* 0x000fe200078efcff */
[----:B------:R-:W-:Y:S03]  /*bd290*/  STL [R1+0x2fa8], R6 ;  /* 0x002fa80601007387 */ /* 0x000fe60000100800 */
[----:B------:R-:W-:Y:S01]  /*bd2a0*/  LOP3.LUT R2, R2, 0xfffdffff, RZ, 0xc0, !PT ;  /* 0xfffdffff02027812 */ /* 0x000fe200078ec0ff */
[----:B------:R-:W-:Y:S03]  /*bd2b0*/  STL [R1+0x2fa0], R7 ;  /* 0x002fa00701007387 */ /* 0x000fe60000100800 */
        /* <DEDUP_REMOVED lines=33> */
[----:B------:R-:W4:Y:S04]  /*bd4d0*/  LDL.LU R42, [R1+0x3d0] ;  /* 0x0003d000012a7983 */ /* 0x000f280000300800 */
[----:B------:R-:W4:Y:S04]  /*bd4e0*/  LDL.LU R43, [R1+0x3d8] ;  /* 0x0003d800012b7983 */ /* 0x000f280000300800 */
[----:B------:R-:W3:Y:S04]  /*bd4f0*/  LDL.LU R36, [R1+0x1460] ;  /* 0x0014600001247983 */ /* 0x000ee80000300800 */
[----:B------:R-:W3:Y:S04]  /*bd500*/  LDL.LU R37, [R1+0x1468] ;  /* 0x0014680001257983 */ /* 0x000ee80000300800 */
[----:B------:R-:W3:Y:S04]  /*bd510*/  LDL.LU R38, [R1+0xb0] ;  /* 0x0000b00001267983 */ /* 0x000ee80000300800 */
[----:B------:R-:W3:Y:S04]  /*bd520*/  LDL.LU R39, [R1+0xb8] ;  /* 0x0000b80001277983 */ /* 0x000ee80000300800 */
[----:B------:R-:W2:Y:S04]  /*bd530*/  LDL.LU R44, [R1+0x1130] ;  /* 0x00113000012c7983 */ /* 0x000ea80000300800 */
[----:B------:R-:W2:Y:S01]  /*bd540*/  LDL.LU R45, [R1+0x1138] ;  /* 0x00113800012d7983 */ /* 0x000ea20000300800 */
[----:B-1----:R-:W-:-:S04]  /*bd550*/  LOP3.LUT R215, R215, 0x3f, RZ, 0xc0, !PT ;  /* 0x0000003fd7d77812 */ /* 0x002fc800078ec0ff */
[----:B------:R-:W-:Y:S01]  /*bd560*/  LEA R92, R215, UR4, 0x4 ;  /* 0x00000004d75c7c11 */ /* 0x000fe2000f8e20ff */
[----:B------:R-:W-:Y:S01]  /*bd570*/  ULDC UR4, c[0x0][0x22c] ;  /* 0x00008b0000047ab9 */ /* 0x000fe20000000800 */
[----:B----4-:R1:W-:Y:S04]  /*bd580*/  STSM.16.M88.4 [R252], R40 ;  /* 0x00000028fc007844 */ /* 0x0103e80000000200 */
[----:B-1----:R-:W4:Y:S04]  /*bd590*/  LDL.LU R40, [R1+0x1030] ;  /* 0x0010300001287983 */ /* 0x002f280000300800 */
[----:B------:R-:W4:Y:S04]  /*bd5a0*/  LDL.LU R41, [R1+0x1038] ;  /* 0x0010380001297983 */ /* 0x000f280000300800 */
[----:B------:R-:W4:Y:S04]  /*bd5b0*/  LDL.LU R42, [R1+0x50] ;  /* 0x00005000012a7983 */ /* 0x000f280000300800 */
[----:B------:R-:W4:Y:S04]  /*bd5c0*/  LDL.LU R43, [R1+0x58] ;  /* 0x00005800012b7983 */ /* 0x000f280000300800 */
[----:B---3--:R-:W-:Y:S01]  /*bd5d0*/  STSM.16.M88.4 [R252+0x200], R36 ;  /* 0x00020024fc007844 */ /* 0x008fe20000000200 */
[----:B------:R-:W-:Y:S06]  /*bd5e0*/  BAR.SYNC.DEFER_BLOCKING 0x0 ;  /* 0x0000000000007b1d */ /* 0x000fec0000010000 */
[----:B------:R-:W1:Y:S04]  /*bd5f0*/  LDS.128 R8, [R92] ;  /* 0x000000005c087984 */ /* 0x000e680000000c00 */
[----:B------:R-:W3:Y:S04]  /*bd600*/  LDS.128 R4, [R92+0x400] ;  /* 0x000400005c047984 */ /* 0x000ee80000000c00 */
[----:B------:R-:W-:Y:S01]  /*bd610*/  STL [R1+0xe70], R92 ;  /* 0x000e705c01007387 */ /* 0x000fe20000100800 */
[----:B------:R-:W-:Y:S06]  /*bd620*/  BAR.SYNC.DEFER_BLOCKING 0x0 ;  /* 0x0000000000007b1d */ /* 0x000fec0000010000 */
[----:B-1----:R-:W-:Y:S04]  /*bd630*/  STL.64 [R1+0x4e0], R8 ;  /* 0x0004e00801007387 */ /* 0x002fe80000100a00 */
[----:B------:R-:W-:Y:S04]  /*bd640*/  STL.64 [R1+0x4e8], R10 ;  /* 0x0004e80a01007387 */ /* 0x000fe80000100a00 */
[----:B---3--:R-:W-:Y:S04]  /*bd650*/  STL.64 [R1+0x550], R4 ;  /* 0x0005500401007387 */ /* 0x008fe80000100a00 */
[----:B------:R-:W-:Y:S04]  /*bd660*/  STL.64 [R1+0x558], R6 ;  /* 0x0005580601007387 */ /* 0x000fe80000100a00 */
[----:B------:R-:W3:Y:S04]  /*bd670*/  LDL.LU R36, [R1+0x4c4] ;  /* 0x0004c40001247983 */ /* 0x000ee80000300800 */
[----:B------:R-:W3:Y:S04]  /*bd680*/  LDL.LU R37, [R1+0x4cc] ;  /* 0x0004cc0001257983 */ /* 0x000ee80000300800 */
[----:B------:R-:W3:Y:S04]  /*bd690*/  LDL.LU R38, [R1+0x3d4] ;  /* 0x0003d40001267983 */ /* 0x000ee80000300800 */
[----:B------:R-:W3:Y:S04]  /*bd6a0*/  LDL.LU R39, [R1+0x3dc] ;  /* 0x0003dc0001277983 */ /* 0x000ee80000300800 */
[----:B--2---:R-:W-:Y:S04]  /*bd6b0*/  STSM.16.M88.4 [R252], R44 ;  /* 0x0000002cfc007844 */ /* 0x004fe80000000200 */
[----:B----4-:R1:W-:Y:S01]  /*bd6c0*/  STSM.16.M88.4 [R252+0x200], R40 ;  /* 0x00020028fc007844 */ /* 0x0103e20000000200 */
[----:B------:R-:W-:Y:S06]  /*bd6d0*/  BAR.SYNC.DEFER_BLOCKING 0x0 ;  /* 0x0000000000007b1d */ /* 0x000fec0000010000 */
[----:B-1----:R-:W2:Y:S04]  /*bd6e0*/  LDL.LU R40, [R1+0x1464] ;  /* 0x0014640001287983 */ /* 0x002ea80000300800 */
[----:B------:R-:W2:Y:S04]  /*bd6f0*/  LDL.LU R41, [R1+0x146c] ;  /* 0x00146c0001297983 */ /* 0x000ea80000300800 */
[----:B------:R-:W2:Y:S04]  /*bd700*/  LDL.LU R42, [R1+0xb4] ;  /* 0x0000b400012a7983 */ /* 0x000ea80000300800 */
[----:B------:R-:W2:Y:S04]  /*bd710*/  LDL.LU R43, [R1+0xbc] ;  /* 0x0000bc00012b7983 */ /* 0x000ea80000300800 */
[----:B------:R-:W1:Y:S04]  /*bd720*/  LDS.128 R4, [R92+0x400] ;  /* 0x000400005c047984 */ /* 0x000e680000000c00 */
[----:B------:R-:W4:Y:S01]  /*bd730*/  LDS.128 R8, [R92] ;  /* 0x000000005c087984 */ /* 0x000f220000000c00 */
[----:B------:R-:W-:Y:S06]  /*bd740*/  BAR.SYNC.DEFER_BLOCKING 0x0 ;  /* 0x0000000000007b1d */ /* 0x000fec0000010000 */
[----:B-1----:R-:W-:Y:S04]  /*bd750*/  STL.64 [R1+0x510], R4 ;  /* 0x0005100401007387 */ /* 0x002fe80000100a00 */
[----:B----4-:R-:W-:Y:S04]  /*bd760*/  STL.64 [R1+0x3d0], R8 ;  /* 0x0003d00801007387 */ /* 0x010fe80000100a00 */
[----:B------:R-:W-:Y:S04]  /*bd770*/  STL.64 [R1+0x3d8], R10 ;  /* 0x0003d80a01007387 */ /* 0x000fe80000100a00 */
[----:B------:R-:W-:Y:S04]  /*bd780*/  STL [R1+0x51c], R7 ;  /* 0x00051c0701007387 */ /* 0x000fe80000100800 */
[----:B------:R-:W-:Y:S04]  /*bd790*/  STL [R1+0x2fac], R6 ;  /* 0x002fac0601007387 */ /* 0x000fe80000100800 */
[----:B---3--:R1:W-:Y:S04]  /*bd7a0*/  STSM.16.M88.4 [R252], R36 ;  /* 0x00000024fc007844 */ /* 0x0083e80000000200 */
[----:B-1----:R-:W3:Y:S04]  /*bd7b0*/  LDL.LU R36, [R1+0x1134] ;  /* 0x0011340001247983 */ /* 0x002ee80000300800 */
[----:B------:R-:W3:Y:S01]  /*bd7c0*/  LDL.LU R37, [R1+0x113c] ;  /* 0x00113c0001257983 */ /* 0x000ee20000300800 */
[----:B------:R-:W-:Y:S01]  /*bd7d0*/  IMAD.MOV.U32 R38, RZ, RZ, R157 ;  /* 0x000000ffff267224 */ /* 0x000fe200078e009d */
[----:B------:R-:W-:-:S02]  /*bd7e0*/  MOV R39, R159 ;  /* 0x0000009f00277202 */ /* 0x000fc40000000f00 */
[----:B--2---:R1:W-:Y:S01]  /*bd7f0*/  STSM.16.M88.4 [R252+0x200], R40 ;  /* 0x00020028fc007844 */ /* 0x0043e20000000200 */
[----:B------:R-:W-:Y:S06]  /*bd800*/  BAR.SYNC.DEFER_BLOCKING 0x0 ;  /* 0x0000000000007b1d */ /* 0x000fec0000010000 */
[----:B-1----:R-:W2:Y:S04]  /*bd810*/  LDL.LU R40, [R1+0x1034] ;  /* 0x0010340001287983 */ /* 0x002ea80000300800 */
[----:B------:R-:W2:Y:S04]  /*bd820*/  LDL.LU R41, [R1+0x103c] ;  /* 0x00103c0001297983 */ /* 0x000ea80000300800 */
[----:B------:R-:W2:Y:S04]  /*bd830*/  LDL.LU R42, [R1+0x54] ;  /* 0x00005400012a7983 */ /* 0x000ea80000300800 */
[----:B------:R-:W2:Y:S04]  /*bd840*/  LDL.LU R43, [R1+0x5c] ;  /* 0x00005c00012b7983 */ /* 0x000ea80000300800 */
[----:B------:R-:W1:Y:S04]  /*bd850*/  LDS.128 R4, [R92] ;  /* 0x000000005c047984 */ /* 0x000e680000000c00 */
[----:B-1----:R1:W-:Y:S04]  /*bd860*/  STL.64 [R1+0xb0], R4 ;  /* 0x0000b00401007387 */ /* 0x0023e80000100a00 */
[----:B------:R-:W-:Y:S01]  /*bd870*/  STL [R1+0xbc], R7 ;  /* 0x0000bc0701007387 */ /* 0x000fe20000100800 */
[----:B-1----:R-:W-:-:S05]  /*bd880*/  IMAD.MOV.U32 R4, RZ, RZ, R6 ;  /* 0x000000ffff047224 */ /* 0x002fca00078e0006 */
[----:B------:R-:W-:Y:S04]  /*bd890*/  STL [R1+0x2fb8], R4 ;  /* 0x002fb80401007387 */ /* 0x000fe80000100800 */
[----:B------:R-:W1:Y:S01]  /*bd8a0*/  LDS.128 R4, [R92+0x400] ;  /* 0x000400005c047984 */ /* 0x000e620000000c00 */
[----:B------:R-:W-:Y:S06]  /*bd8b0*/  BAR.SYNC.DEFER_BLOCKING 0x0 ;  /* 0x0000000000007b1d */ /* 0x000fec0000010000 */
[----:B---3--:R3:W-:Y:S04]  /*bd8c0*/  STSM.16.M88.4 [R252], R36 ;  /* 0x00000024fc007844 */ /* 0x0087e80000000200 */
[----:B-1----:R-:W-:Y:S04]  /*bd8d0*/  STL.64 [R1+0x500], R4 ;  /* 0x0005000401007387 */ /* 0x002fe80000100a00 */
[----:B------:R-:W-:Y:S04]  /*bd8e0*/  STL.64 [R1+0x508], R6 ;  /* 0x0005080601007387 */ /* 0x000fe80000100a00 */
[----:B---3--:R-:W3:Y:S04]  /*bd8f0*/  LDL.LU R36, [R1+0x4b0] ;  /* 0x0004b00001247983 */ /* 0x008ee80000300800 */
[----:B------:R-:W3:Y:S04]  /*bd900*/  LDL.LU R37, [R1+0x4b8] ;  /* 0x0004b80001257983 */ /* 0x000ee80000300800 */
[----:B------:R-:W3:Y:S04]  /*bd910*/  LDL.LU R38, [R1+0x3c0] ;  /* 0x0003c00001267983 */ /* 0x000ee80000300800 */
[----:B------:R-:W3:Y:S04]  /*bd920*/  LDL.LU R39, [R1+0x3c8] ;  /* 0x0003c80001277983 */ /* 0x000ee80000300800 */
[----:B--2---:R1:W-:Y:S01]  /*bd930*/  STSM.16.M88.4 [R252+0x200], R40 ;  /* 0x00020028fc007844 */ /* 0x0043e20000000200 */
[----:B------:R-:W-:Y:S06]  /*bd940*/  BAR.SYNC.DEFER_BLOCKING 0x0 ;  /* 0x0000000000007b1d */ /* 0x000fec0000010000 */
[----:B-1----:R-:W2:Y:S04]  /*bd950*/  LDL.LU R40, [R1+0x1450] ;  /* 0x0014500001287983 */ /* 0x002ea80000300800 */
[----:B------:R-:W2:Y:S04]  /*bd960*/  LDL.LU R41, [R1+0x1458] ;  /* 0x0014580001297983 */ /* 0x000ea80000300800 */
[----:B------:R-:W2:Y:S04]  /*bd970*/  LDL.LU R42, [R1+0xa0] ;  /* 0x0000a000012a7983 */ /* 0x000ea80000300800 */
[----:B------:R-:W2:Y:S04]  /*bd980*/  LDL.LU R43, [R1+0xa8] ;  /* 0x0000a800012b7983 */ /* 0x000ea80000300800 */
[----:B------:R-:W1:Y:S04]  /*bd990*/  LDS.128 R8, [R92] ;  /* 0x000000005c087984 */ /* 0x000e680000000c00 */
[----:B-1----:R-:W-:Y:S01]  /*bd9a0*/  STL [R1+0x54], R9 ;  /* 0x0000540901007387 */ /* 0x002fe20000100800 */
[----:B------:R-:W-:-:S02]  /*bd9b0*/  IMAD.MOV.U32 R4, RZ, RZ, R8 ;  /* 0x000000ffff047224 */ /* 0x000fc400078e0008 */
[----:B------:R-:W-:Y:S01]  /*bd9c0*/  IMAD.MOV.U32 R5, RZ, RZ, R10 ;  /* 0x000000ffff057224 */ /* 0x000fe200078e000a */
[----:B------:R-:W-:Y:S04]  /*bd9d0*/  STL [R1+0x5c], R11 ;  /* 0x00005c0b01007387 */ /* 0x000fe80000100800 */
[----:B------:R-:W1:Y:S01]  /*bd9e0*/  LDS.128 R8, [R92+0x400] ;  /* 0x000400005c087984 */ /* 0x000e620000000c00 */
[----:B------:R-:W-:Y:S06]  /*bd9f0*/  BAR.SYNC.DEFER_BLOCKING 0x0 ;  /* 0x0000000000007b1d */ /* 0x000fec0000010000 */
[----:B-1----:R-:W-:Y:S04]  /*bda00*/  STL [R1+0x4c4], R9 ;  /* 0x0004c40901007387 */ /* 0x002fe80000100800 */
[----:B------:R-:W-:Y:S04]  /*bda10*/  STL [R1+0x4c8], R10 ;  /* 0x0004c80a01007387 */ /* 0x000fe80000100800 */
[----:B---3--:R1:W-:Y:S04]  /*bda20*/  STSM.16.M88.4 [R252], R36 ;  /* 0x00000024fc007844 */ /* 0x0083e80000000200 */
[----:B-1----:R-:W3:Y:S04]  /*bda30*/  LDL.LU R36, [R1+0x1120] ;  /* 0x0011200001247983 */ /* 0x002ee80000300800 */
[----:B------:R-:W3:Y:S01]  /*bda40*/  LDL.LU R37, [R1+0x1128] ;  /* 0x0011280001257983 */ /* 0x000ee20000300800 */
[----:B------:R-:W-:Y:S01]  /*bda50*/  IMAD.MOV.U32 R6, RZ, RZ, R8 ;  /* 0x000000ffff067224 */ /* 0x000fe200078e0008 */
[----:B------:R-:W-:Y:S01]  /*bda60*/  MOV R30, R11 ;  /* 0x0000000b001e7202 */ /* 0x000fe20000000f00 */
[----:B------:R-:W-:-:S02]  /*bda70*/  IMAD.MOV.U32 R38, RZ, RZ, R152 ;  /* 0x000000ffff267224 */ /* 0x000fc400078e0098 */
[----:B------:R-:W-:Y:S01]  /*bda80*/  IMAD.MOV.U32 R39, RZ, RZ, R154 ;  /* 0x000000ffff277224 */ /* 0x000fe200078e009a */
        /* <DEDUP_REMOVED lines=8> */
[----:B------:R-:W-:-:S03]  /*bdb10*/  IMAD.MOV.U32 R7, RZ, RZ, R8 ;  /* 0x000000ffff077224 */ /* 0x000fc600078e0008 */
[----:B------:R-:W-:Y:S04]  /*bdb20*/  STL.64 [R1+0x548], R10 ;  /* 0x0005480a01007387 */ /* 0x000fe80000100a00 */
[----:B------:R-:W1:Y:S01]  /*bdb30*/  LDS.128 R8, [R92+0x400] ;  /* 0x000400005c087984 */ /* 0x000e620000000c00 */
[----:B------:R-:W-:Y:S06]  /*bdb40*/  BAR.SYNC.DEFER_BLOCKING 0x0 ;  /* 0x0000000000007b1d */ /* 0x000fec0000010000 */
[----:B-1----:R-:W-:Y:S04]  /*bdb50*/  STL.64 [R1+0x700], R8 ;  /* 0x0007000801007387 */ /* 0x002fe80000100a00 */
[----:B---3--:R1:W-:Y:S04]  /*bdb60*/  STSM.16.M88.4 [R252], R36 ;  /* 0x00000024fc007844 */ /* 0x0083e80000000200 */
[----:B------:R-:W-:Y:S04]  /*bdb70*/  STL.64 [R1+0x708], R10 ;  /* 0x0007080a01007387 */ /* 0x000fe80000100a00 */
[----:B-1----:R-:W3:Y:S04]  /*bdb80*/  LDL.LU R36, [R1+0x4b4] ;  /* 0x0004b40001247983 */ /* 0x002ee80000300800 */
        /* <DEDUP_REMOVED lines=12> */
[----:B-1----:R-:W-:Y:S04]  /*bdc50*/  STL [R1+0x574], R9 ;  /* 0x0005740901007387 */ /* 0x002fe80000100800 */
[----:B----4-:R-:W-:Y:S04]  /*bdc60*/  STL.64 [R1+0x3c0], R20 ;  /* 0x0003c01401007387 */ /* 0x010fe80000100a00 */
[----:B------:R-:W-:Y:S04]  /*bdc70*/  STL.64 [R1+0x3c8], R22 ;  /* 0x0003c81601007387 */ /* 0x000fe80000100a00 */
[----:B------:R-:W-:Y:S04]  /*bdc80*/  STL.64 [R1+0x578], R10 ;  /* 0x0005780a01007387 */ /* 0x000fe80000100a00 */
        /* <DEDUP_REMOVED lines=13> */
[----:B------:R-:W4:Y:S01]  /*bdd60*/  LDS.128 R8, [R92+0x400] ;  /* 0x000400005c087984 */ /* 0x000f220000000c00 */
[----:B------:R-:W-:Y:S06]  /*bdd70*/  BAR.SYNC.DEFER_BLOCKING 0x0 ;  /* 0x0000000000007b1d */ /* 0x000fec0000010000 */
[----:B-1----:R-:W-:Y:S04]  /*bdd80*/  STL.64 [R1+0xa0], R20 ;  /* 0x0000a01401007387 */ /* 0x002fe80000100a00 */
[----:B------:R-:W-:Y:S04]  /*bdd90*/  STL.64 [R1+0xa8], R22 ;  /* 0x0000a81601007387 */ /* 0x000fe80000100a00 */
[----:B----4-:R-:W-:Y:S04]  /*bdda0*/  STL.64 [R1+0x560], R8 ;  /* 0x0005600801007387 */ /* 0x010fe80000100a00 */
[----:B------:R-:W-:Y:S04]  /*bddb0*/  STL.64 [R1+0x568], R10 ;  /* 0x0005680a01007387 */ /* 0x000fe80000100a00 */
[----:B---3--:R1:W-:Y:S04]  /*bddc0*/  STSM.16.M88.4 [R252], R36 ;  /* 0x00000024fc007844 */ /* 0x0083e80000000200 */
        /* <DEDUP_REMOVED lines=14> */
[----:B------:R-:W-:Y:S04]  /*bdeb0*/  STL [R1+0x4c], R11 ;  /* 0x00004c0b01007387 */ /* 0x000fe80000100800 */
[----:B----4-:R-:W-:Y:S04]  /*bdec0*/  STL.64 [R1+0x4b0], R20 ;  /* 0x0004b01401007387 */ /* 0x010fe80000100a00 */
[----:B------:R-:W-:Y:S04]  /*bded0*/  STL.64 [R1+0x4b8], R22 ;  /* 0x0004b81601007387 */ /* 0x000fe80000100a00 */
[----:B---3--:R1:W-:Y:S04]  /*bdee0*/  STSM.16.M88.4 [R252], R36 ;  /* 0x00000024fc007844 */ /* 0x0083e80000000200 */
[----:B-1----:R-:W3:Y:S04]  /*bdef0*/  LDL.LU R36, [R1+0x1110] ;  /* 0x0011100001247983 */ /* 0x002ee80000300800 */
[----:B------:R-:W3:Y:S01]  /*bdf00*/  LDL.LU R37, [R1+0x1118] ;  /* 0x0011180001257983 */ /* 0x000ee20000300800 */
        /* <DEDUP_REMOVED lines=36> */
[----:B------:R-:W3:Y:S01]  /*be150*/  LDL.LU R37, [R1+0x111c] ;  /* 0x00111c0001257983 */ /* 0x000ee20000300800 */
[----:B------:R-:W-:Y:S01]  /*be160*/  IMAD.MOV.U32 R8, RZ, RZ, R10 ;  /* 0x000000ffff087224 */ /* 0x000fe200078e000a */
[----:B------:R-:W-:Y:S01]  /*be170*/  MOV R38, R149 ;  /* 0x0000009500267202 */ /* 0x000fe20000000f00 */
[----:B------:R-:W-:Y:S01]  /*be180*/  IMAD.MOV.U32 R39, RZ, RZ, R151 ;  /* 0x000000ffff277224 */ /* 0x000fe200078e0097 */
        /* <DEDUP_REMOVED lines=8> */
[----:B------:R-:W-:Y:S01]  /*be210*/  BAR.SYNC.DEFER_BLOCKING 0x0 ;  /* 0x0000000000007b1d */ /* 0x000fe20000010000 */
[----:B-1----:R-:W-:-:S02]  /*be220*/  IMAD.MOV.U32 R10, RZ, RZ, R21 ;  /* 0x000000ffff0a7224 */ /* 0x002fc400078e0015 */
[----:B------:R-:W-:-:S03]  /*be230*/  IMAD.MOV.U32 R11, RZ, RZ, R22 ;  /* 0x000000ffff0b7224 */ /* 0x000fc600078e0016 */
[----:B----4-:R-:W-:Y:S04]  /*be240*/  STL.64 [R1+0x90], R24 ;  /* 0x0000901801007387 */ /* 0x010fe80000100a00 */
[----:B------:R-:W-:Y:S04]  /*be250*/  STL.64 [R1+0x98], R26 ;  /* 0x0000981a01007387 */ /* 0x000fe80000100a00 */
[----:B------:R-:W-:Y:S04]  /*be260*/  STL [R1+0x710], R20 ;  /* 0x0007101401007387 */ /* 0x000fe80000100800 */
[----:B------:R-:W-:Y:S04]  /*be270*/  STL [R1+0x71c], R23 ;  /* 0x00071c1701007387 */ /* 0x000fe80000100800 */
[----:B------:R-:W-:Y:S04]  /*be280*/  STL [R1+0x2f90], R10 ;  /* 0x002f900a01007387 */ /* 0x000fe80000100800 */
[----:B------:R-:W-:Y:S04]  /*be290*/  STL [R1+0x2f88], R11 ;  /* 0x002f880b01007387 */ /* 0x000fe80000100800 */
        /* <DEDUP_REMOVED lines=12> */
[----:B-1----:R-:W-:Y:S01]  /*be360*/  STL.64 [R1+0x30], R20 ;  /* 0x0000301401007387 */ /* 0x002fe20000100a00 */
[----:B------:R-:W-:-:S03]  /*be370*/  IMAD.MOV.U32 R10, RZ, RZ, R23 ;  /* 0x000000ffff0a7224 */ /* 0x000fc600078e0017 */
[----:B------:R-:W-:Y:S04]  /*be380*/  STL [R1+0x38], R22 ;  /* 0x0000381601007387 */ /* 0x000fe80000100800 */
[----:B------:R-:W1:Y:S01]  /*be390*/  LDS.128 R20, [R92+0x400] ;  /* 0x000400005c147984 */ /* 0x000e620000000c00 */
[----:B------:R-:W-:Y:S06]  /*be3a0*/  BAR.SYNC.DEFER_BLOCKING 0x0 ;  /* 0x0000000000007b1d */ /* 0x000fec0000010000 */
[----:B---3--:R3:W-:Y:S04]  /*be3b0*/  STSM.16.M88.4 [R252], R36 ;  /* 0x00000024fc007844 */ /* 0x0087e80000000200 */
[----:B-1----:R-:W-:Y:S04]  /*be3c0*/  STL [R1+0x4a0], R20 ;  /* 0x0004a01401007387 */ /* 0x002fe80000100800 */
[----:B------:R-:W-:Y:S04]  /*be3d0*/  STL.64 [R1+0x4a8], R22 ;  /* 0x0004a81601007387 */ /* 0x000fe80000100a00 */
[----:B---3--:R-:W3:Y:S04]  /*be3e0*/  LDL.LU R36, [R1+0x1100] ;  /* 0x0011000001247983 */ /* 0x008ee80000300800 */
[----:B------:R-:W3:Y:S01]  /*be3f0*/  LDL.LU R37, [R1+0x1108] ;  /* 0x0011080001257983 */ /* 0x000ee20000300800 */
        /* <DEDUP_REMOVED lines=30> */
[----:B-1----:R-:W-:-:S05]  /*be5e0*/  IMAD.MOV.U32 R12, RZ, RZ, R23 ;  /* 0x000000ffff0c7224 */ /* 0x002fca00078e0017 */
[----:B------:R-:W-:Y:S04]  /*be5f0*/  STL.64 [R1+0x760], R20 ;  /* 0x0007601401007387 */ /* 0x000fe80000100a00 */
        /* <DEDUP_REMOVED lines=44> */
[----:B------:R-:W-:-:S02]  /*be8c0*/  IMAD.MOV.U32 R12, RZ, RZ, R21 ;  /* 0x000000ffff0c7224 */ /* 0x000fc400078e0015 */
[----:B------:R-:W-:Y:S02]  /*be8d0*/  IMAD.MOV.U32 R38, RZ, RZ, R140 ;  /* 0x000000ffff267224 */ /* 0x000fe400078e008c */
        /* <DEDUP_REMOVED lines=35> */
[----:B------:R-:W-:Y:S01]  /*beb10*/  MOV R38, R141 ;  /* 0x0000008d00267202 */ /* 0x000fe20000000f00 */
[----:B------:R-:W-:-:S02]  /*beb20*/  IMAD.MOV.U32 R39, RZ, RZ, R143 ;  /* 0x000000ffff277224 */ /* 0x000fc400078e008f */
        /* <DEDUP_REMOVED lines=10> */
[----:B------:R-:W-:Y:S04]  /*bebd0*/  STL [R1+0x7b4], R21 ;  /* 0x0007b41501007387 */ /* 0x000fe80000100800 */
[----:B----4-:R-:W-:Y:S04]  /*bebe0*/  STL.64 [R1+0x70], R24 ;  /* 0x0000701801007387 */ /* 0x010fe80000100a00 */
[----:B------:R-:W-:Y:S04]  /*bebf0*/  STL.64 [R1+0x78], R26 ;  /* 0x0000781a01007387 */ /* 0x000fe80000100a00 */
[----:B------:R-:W-:Y:S04]  /*bec00*/  STL.64 [R1+0x7b8], R22 ;  /* 0x0007b81601007387 */ /* 0x000fe80000100a00 */
        /* <DEDUP_REMOVED lines=10> */
[----:B------:R-:W1:Y:S04]  /*becb0*/  LDS.128 R20, [R92] ;  /* 0x000000005c147984 */ /* 0x000e680000000c00 */
[----:B-1----:R-:W-:Y:S01]  /*becc0*/  STL.64 [R1+0x10], R20 ;  /* 0x0000101401007387 */ /* 0x002fe20000100a00 */
[----:B------:R-:W-:-:S03]  /*becd0*/  MOV R13, R23 ;  /* 0x00000017000d7202 */ /* 0x000fc60000000f00 */
[----:B------:R-:W-:Y:S04]  /*bece0*/  STL [R1+0x18], R22 ;  /* 0x0000181601007387 */ /* 0x000fe80000100800 */
[----:B------:R-:W1:Y:S01]  /*becf0*/  LDS.128 R20, [R92+0x400] ;  /* 0x000400005c147984 */ /* 0x000e620000000c00 */
[----:B------:R-:W-:Y:S06]  /*bed00*/  BAR.SYNC.DEFER_BLOCKING 0x0 ;  /* 0x0000000000007b1d */ /* 0x000fec0000010000 */
[----:B---3--:R3:W-:Y:S04]  /*bed10*/  STSM.16.M88.4 [R252], R36 ;  /* 0x00000024fc007844 */ /* 0x0087e80000000200 */
[----:B-1----:R-:W-:Y:S04]  /*bed20*/  STL.64 [R1+0x790], R20 ;  /* 0x0007901401007387 */ /* 0x002fe80000100a00 */
[----:B------:R-:W-:Y:S04]  /*bed30*/  STL.64 [R1+0x798], R22 ;  /* 0x0007981601007387 */ /* 0x000fe80000100a00 */
[----:B---3--:R-:W3:Y:S04]  /*bed40*/  LDL.LU R36, [R1+0x10e0] ;  /* 0x0010e00001247983 */ /* 0x008ee80000300800 */
[----:B------:R-:W3:Y:S01]  /*bed50*/  LDL.LU R37, [R1+0x10e8] ;  /* 0x0010e80001257983 */ /* 0x000ee20000300800 */
[----:B------:R-:W-:-:S02]  /*bed60*/  IMAD.MOV.U32 R42, RZ, RZ, R232 ;  /* 0x000000ffff2a7224 */ /* 0x000fc400078e00e8 */
[----:B------:R-:W-:Y:S02]  /*bed70*/  IMAD.MOV.U32 R43, RZ, RZ, R234 ;  /* 0x000000ffff2b7224 */ /* 0x000fe400078e00ea */
[----:B------:R-:W-:Y:S02]  /*bed80*/  IMAD.MOV.U32 R38, RZ, RZ, R116 ;  /* 0x000000ffff267224 */ /* 0x000fe400078e0074 */
[----:B------:R-:W-:Y:S01]  /*bed90*/  IMAD.MOV.U32 R39, RZ, RZ, R118 ;  /* 0x000000ffff277224 */ /* 0x000fe200078e0076 */
[----:B--2---:R1:W-:Y:S01]  /*beda0*/  STSM.16.M88.4 [R252+0x200], R40 ;  /* 0x00020028fc007844 */ /* 0x0043e20000000200 */
[----:B------:R-:W-:Y:S06]  /*bedb0*/  BAR.SYNC.DEFER_BLOCKING 0x0 ;  /* 0x0000000000007b1d */ /* 0x000fec0000010000 */
[----:B-1----:R-:W2:Y:S04]  /*bedc0*/  LDL.LU R40, [R1+0xfe0] ;  /* 0x000fe00001287983 */ /* 0x002ea80000300800 */
[----:B------:R-:W2:Y:S04]  /*bedd0*/  LDL.LU R41, [R1+0xfe8] ;  /* 0x000fe80001297983 */ /* 0x000ea80000300800 */
[----:B------:R-:W2:Y:S04]  /*bede0*/  LDL.LU R42, [R1] ;  /* 0x00000000012a7983 */ /* 0x000ea80000300800 */
        /* <DEDUP_REMOVED lines=32> */
[----:B------:R-:W-:Y:S01]  /*beff0*/  MOV R43, R235 ;  /* 0x000000eb002b7202 */ /* 0x000fe20000000f00 */
[----:B------:R-:W-:-:S02]  /*bf000*/  IMAD.MOV.U32 R38, RZ, RZ, R117 ;  /* 0x000000ffff267224 */ /* 0x000fc400078e0075 */
[----:B------:R-:W-:Y:S02]  /*bf010*/  IMAD.MOV.U32 R39, RZ, RZ, R119 ;  /* 0x000000ffff277224 */ /* 0x000fe400078e0077 */
        /* <DEDUP_REMOVED lines=24> */
[----:B------:R-:W-:-:S03]  /*bf1a0*/  IMAD.MOV.U32 R18, RZ, RZ, R22 ;  /* 0x000000ffff127224 */ /* 0x000fc600078e0016 */
[----:B------:R-:W-:Y:S04]  /*bf1b0*/  STL [R1+0x38c], R23 ;  /* 0x00038c1701007387 */ /* 0x000fe80000100800 */
[----:B------:R-:W1:Y:S01]  /*bf1c0*/  LDS.128 R20, [R92+0x400] ;  /* 0x000400005c147984 */ /* 0x000e620000000c00 */
[----:B------:R-:W-:Y:S06]  /*bf1d0*/  BAR.SYNC.DEFER_BLOCKING 0x0 ;  /* 0x0000000000007b1d */ /* 0x000fec0000010000 */
[----:B------:R-:W-:Y:S04]  /*bf1e0*/  STL [R1+0x2f68], R18 ;  /* 0x002f681201007387 */ /* 0x000fe80000100800 */
[----:B---3--:R3:W-:Y:S01]  /*bf1f0*/  STSM.16.M88.4 [R252], R36 ;  /* 0x00000024fc007844 */ /* 0x0087e20000000200 */
[----:B-1----:R-:W-:-:S03]  /*bf200*/  IMAD.MOV.U32 R19, RZ, RZ, R21 ;  /* 0x000000ffff137224 */ /* 0x002fc600078e0015 */
[----:B------:R-:W-:Y:S04]  /*bf210*/  STL [R1+0x800], R20 ;  /* 0x0008001401007387 */ /* 0x000fe80000100800 */
[----:B------:R-:W-:Y:S04]  /*bf220*/  STL.64 [R1+0x808], R22 ;  /* 0x0008081601007387 */ /* 0x000fe80000100a00 */
[----:B------:R-:W-:Y:S04]  /*bf230*/  STL [R1+0x2f6c], R19 ;  /* 0x002f6c1301007387 */ /* 0x000fe80000100800 */
[----:B---3--:R-:W3:Y:S04]  /*bf240*/  LDL.LU R36, [R1+0x10d0] ;  /* 0x0010d00001247983 */ /* 0x008ee80000300800 */
        /* <DEDUP_REMOVED lines=20> */
[----:B------:R-:W3:Y:S01]  /*bf390*/  LDL.LU R39, [R1+0x37c] ;  /* 0x00037c0001277983 */ /* 0x000ee20000300800 */
[----:B------:R-:W-:Y:S01]  /*bf3a0*/  MOV R42, R244 ;  /* 0x000000f4002a7202 */ /* 0x000fe20000000f00 */
[----:B------:R-:W-:-:S05]  /*bf3b0*/  IMAD.MOV.U32 R43, RZ, RZ, R246 ;  /* 0x000000ffff2b7224 */ /* 0x000fca00078e00f6 */
        /* <DEDUP_REMOVED lines=14> */
[----:B------:R-:W-:-:S02]  /*bf4a0*/  IMAD.MOV.U32 R42, RZ, RZ, R229 ;  /* 0x000000ffff2a7224 */ /* 0x000fc400078e00e5 */
[----:B------:R-:W-:Y:S01]  /*bf4b0*/  IMAD.MOV.U32 R43, RZ, RZ, R231 ;  /* 0x000000ffff2b7224 */ /* 0x000fe200078e00e7 */
[----:B------:R-:W-:Y:S01]  /*bf4c0*/  MOV R39, R115 ;  /* 0x0000007300277202 */ /* 0x000fe20000000f00 */
[----:B------:R-:W-:-:S03]  /*bf4d0*/  IMAD.MOV.U32 R38, RZ, RZ, R113 ;  /* 0x000000ffff267224 */ /* 0x000fc600078e0071 */
[----:B--2---:R1:W-:Y:S01]  /*bf4e0*/  STSM.16.M88.4 [R252+0x200], R40 ;  /* 0x00020028fc007844 */ /* 0x0043e20000000200 */
[----:B------:R-:W-:Y:S06]  /*bf4f0*/  BAR.SYNC.DEFER_BLOCKING 0x0 ;  /* 0x0000000000007b1d */ /* 0x000fec0000010000 */
[----:B-1----:R-:W2:Y:S04]  /*bf500*/  LDL.LU R40, [R1+0xfd4] ;  /* 0x000fd40001287983 */ /* 0x002ea80000300800 */
        /* <DEDUP_REMOVED lines=14> */
[----:B------:R-:W3:Y:S01]  /*bf5f0*/  LDL.LU R39, [R1+0x358] ;  /* 0x0003580001277983 */ /* 0x000ee20000300800 */
[----:B------:R-:W-:-:S02]  /*bf600*/  IMAD.MOV.U32 R42, RZ, RZ, R245 ;  /* 0x000000ffff2a7224 */ /* 0x000fc400078e00f5 */
        /* <DEDUP_REMOVED lines=8> */
[----:B-1----:R-:W-:Y:S04]  /*bf690*/  STL [R1+0x374], R21 ;  /* 0x0003741501007387 */ /* 0x002fe80000100800 */
        /* <DEDUP_REMOVED lines=33> */
[----:B------:R-:W1:Y:S04]  /*bf8b0*/  LDS.128 R24, [R92+0x400] ;  /* 0x000400005c187984 */ /* 0x000e680000000c00 */
[----:B------:R-:W4:Y:S01]  /*bf8c0*/  LDS.128 R44, [R92] ;  /* 0x000000005c2c7984 */ /* 0x000f220000000c00 */
[----:B------:R-:W-:Y:S06]  /*bf8d0*/  BAR.SYNC.DEFER_BLOCKING 0x0 ;  /* 0x0000000000007b1d */ /* 0x000fec0000010000 */
[----:B-1----:R1:W-:Y:S04]  /*bf8e0*/  STL.64 [R1+0x8f0], R24 ;  /* 0x0008f01801007387 */ /* 0x0023e80000100a00 */
[----:B----4-:R-:W-:Y:S04]  /*bf8f0*/  STL.64 [R1+0x890], R44 ;  /* 0x0008902c01007387 */ /* 0x010fe80000100a00 */
[----:B------:R-:W-:Y:S01]  /*bf900*/  STL.64 [R1+0x898], R46 ;  /* 0x0008982e01007387 */ /* 0x000fe20000100a00 */
[----:B-1----:R-:W-:-:S03]  /*bf910*/  IMAD.MOV.U32 R25, RZ, RZ, R27 ;  /* 0x000000ffff197224 */ /* 0x002fc600078e001b */
[----:B------:R-:W-:Y:S04]  /*bf920*/  STL [R1+0x8f8], R26 ;  /* 0x0008f81a01007387 */ /* 0x000fe80000100800 */
[----:B------:R-:W-:Y:S04]  /*bf930*/  STL [R1+0x2f30], R25 ;  /* 0x002f301901007387 */ /* 0x000fe80000100800 */
[----:B---3--:R1:W-:Y:S04]  /*bf940*/  STSM.16.M88.4 [R252], R36 ;  /* 0x00000024fc007844 */ /* 0x0083e80000000200 */
[----:B-1----:R-:W3:Y:S04]  /*bf950*/  LDL.LU R36, [R1+0x6f4] ;  /* 0x0006f40001247983 */ /* 0x002ee80000300800 */
[----:B------:R-:W3:Y:S01]  /*bf960*/  LDL.LU R37, [R1+0x6fc] ;  /* 0x0006fc0001257983 */ /* 0x000ee20000300800 */
[----:B------:R-:W-:Y:S01]  /*bf970*/  MOV R42, R177 ;  /* 0x000000b1002a7202 */ /* 0x000fe20000000f00 */
[----:B------:R-:W-:-:S02]  /*bf980*/  IMAD.MOV.U32 R43, RZ, RZ, R179 ;  /* 0x000000ffff2b7224 */ /* 0x000fc400078e00b3 */
[----:B------:R-:W-:Y:S02]  /*bf990*/  IMAD.MOV.U32 R38, RZ, RZ, R109 ;  /* 0x000000ffff267224 */ /* 0x000fe400078e006d */
[----:B------:R-:W-:Y:S01]  /*bf9a0*/  IMAD.MOV.U32 R39, RZ, RZ, R111 ;  /* 0x000000ffff277224 */ /* 0x000fe200078e006f */
[----:B--2---:R1:W-:Y:S01]  /*bf9b0*/  STSM.16.M88.4 [R252+0x200], R40 ;  /* 0x00020028fc007844 */ /* 0x0043e20000000200 */
[----:B------:R-:W-:Y:S06]  /*bf9c0*/  BAR.SYNC.DEFER_BLOCKING 0x0 ;  /* 0x0000000000007b1d */ /* 0x000fec0000010000 */
[----:B-1----:R-:W2:Y:S04]  /*bf9d0*/  LDL.LU R40, [R1+0x2f4] ;  /* 0x0002f40001287983 */ /* 0x002ea80000300800 */
[----:B------:R-:W2:Y:S04]  /*bf9e0*/  LDL.LU R41, [R1+0x2fc] ;  /* 0x0002fc0001297983 */ /* 0x000ea80000300800 */
[----:B------:R-:W1:Y:S02]  /*bf9f0*/  LDS.128 R44, [R92] ;  /* 0x000000005c2c7984 */ /* 0x000e640000000c00 */
[----:B-1----:R-:W-:-:S02]  /*bfa00*/  IMAD.MOV.U32 R24, RZ, RZ, R46 ;  /* 0x000000ffff187224 */ /* 0x002fc400078e002e */
[----:B------:R-:W-:Y:S04]  /*bfa10*/  STL.64 [R1+0x350], R44 ;  /* 0x0003502c01007387 */ /* 0x000fe80000100a00 */
[----:B------:R-:W-:Y:S04]  /*bfa20*/  STL [R1+0x2f4c], R24 ;  /* 0x002f4c1801007387 */ /* 0x000fe80000100800 */
[----:B------:R-:W1:Y:S01]  /*bfa30*/  LDS.128 R24, [R92+0x400] ;  /* 0x000400005c187984 */ /* 0x000e620000000c00 */
[----:B------:R-:W-:Y:S01]  /*bfa40*/  BAR.SYNC.DEFER_BLOCKING 0x0 ;  /* 0x0000000000007b1d */ /* 0x000fe20000010000 */
[----:B------:R-:W-:-:S05]  /*bfa50*/  IMAD.MOV.U32 R22, RZ, RZ, R47 ;  /* 0x000000ffff167224 */ /* 0x000fca00078e002f */
[----:B------:R-:W-:Y:S04]  /*bfa60*/  STL [R1+0x2f48], R22 ;  /* 0x002f481601007387 */ /* 0x000fe80000100800 */
[----:B-1----:R-:W-:Y:S04]  /*bfa70*/  STL.64 [R1+0x8d0], R24 ;  /* 0x0008d01801007387 */ /* 0x002fe80000100a00 */
        /* <DEDUP_REMOVED lines=12> */
[----:B------:R-:W1:Y:S02]  /*bfb40*/  LDS.128 R44, [R92] ;  /* 0x000000005c2c7984 */ /* 0x000e640000000c00 */
[----:B-1----:R-:W-:-:S02]  /*bfb50*/  IMAD.MOV.U32 R24, RZ, RZ, R44 ;  /* 0x000000ffff187224 */ /* 0x002fc400078e002c */
[----:B------:R-:W-:Y:S02]  /*bfb60*/  IMAD.MOV.U32 R22, RZ, RZ, R45 ;  /* 0x000000ffff167224 */ /* 0x000fe400078e002d */
[----:B------:R-:W-:Y:S02]  /*bfb70*/  IMAD.MOV.U32 R21, RZ, RZ, R46 ;  /* 0x000000ffff157224 */ /* 0x000fe400078e002e */
[----:B------:R-:W-:Y:S02]  /*bfb80*/  IMAD.MOV.U32 R23, RZ, RZ, R47 ;  /* 0x000000ffff177224 */ /* 0x000fe400078e002f */
[----:B------:R-:W1:Y:S01]  /*bfb90*/  LDS.128 R44, [R92+0x400] ;  /* 0x000400005c2c7984 */ /* 0x000e620000000c00 */
[----:B------:R-:W-:Y:S06]  /*bfba0*/  BAR.SYNC.DEFER_BLOCKING 0x0 ;  /* 0x0000000000007b1d */ /* 0x000fec0000010000 */
[----:B-1----:R-:W-:Y:S04]  /*bfbb0*/  STL [R1+0x6f0], R44 ;  /* 0x0006f02c01007387 */ /* 0x002fe80000100800 */
[----:B------:R-:W-:Y:S04]  /*bfbc0*/  STL.64 [R1+0x6f8], R46 ;  /* 0x0006f82e01007387 */ /* 0x000fe80000100a00 */
[----:B---3--:R1:W-:Y:S04]  /*bfbd0*/  STSM.16.M88.4 [R252], R36 ;  /* 0x00000024fc007844 */ /* 0x0083e80000000200 */
[----:B-1----:R-:W3:Y:S04]  /*bfbe0*/  LDL.LU R36, [R1+0x6e0] ;  /* 0x0006e00001247983 */ /* 0x002ee80000300800 */
[----:B------:R-:W3:Y:S01]  /*bfbf0*/  LDL.LU R37, [R1+0x6e8] ;  /* 0x0006e80001257983 */ /* 0x000ee20000300800 */
[----:B------:R-:W-:Y:S01]  /*bfc00*/  IMAD.MOV.U32 R42, RZ, RZ, R172 ;  /* 0x000000ffff2a7224 */ /* 0x000fe200078e00ac */
[----:B------:R-:W-:-:S02]  /*bfc10*/  MOV R43, R174 ;  /* 0x000000ae002b7202 */ /* 0x000fc40000000f00 */
[----:B------:R-:W-:Y:S01]  /*bfc20*/  MOV R25, R45 ;  /* 0x0000002d00197202 */ /* 0x000fe20000000f00 */
[----:B------:R-:W-:Y:S02]  /*bfc30*/  IMAD.MOV.U32 R38, RZ, RZ, R104 ;  /* 0x000000ffff267224 */ /* 0x000fe400078e0068 */
[----:B------:R-:W-:Y:S01]  /*bfc40*/  IMAD.MOV.U32 R39, RZ, RZ, R106 ;  /* 0x000000ffff277224 */ /* 0x000fe200078e006a */
        /* <DEDUP_REMOVED lines=40> */
[----:B------:R-:W1:Y:S04]  /*bfed0*/  LDS.128 R44, [R92] ;  /* 0x000000005c2c7984 */ /* 0x000e680000000c00 */
[----:B-1----:R-:W-:Y:S01]  /*bfee0*/  STL [R1+0x334], R45 ;  /* 0x0003342d01007387 */ /* 0x002fe20000100800 */
[----:B------:R-:W-:-:S03]  /*bfef0*/  IMAD.MOV.U32 R26, RZ, RZ, R44 ;  /* 0x000000ffff1a7224 */ /* 0x000fc600078e002c */
[----:B------:R-:W-:Y:S04]  /*bff00*/  STL.64 [R1+0x338], R46 ;  /* 0x0003382e01007387 */ /* 0x000fe80000100a00 */
[----:B------:R-:W1:Y:S01]  /*bff10*/  LDS.128 R44, [R92+0x400] ;  /* 0x000400005c2c7984 */ /* 0x000e620000000c00 */
[----:B------:R-:W-:Y:S01]  /*bff20*/  BAR.SYNC.DEFER_BLOCKING 0x0 ;  /* 0x0000000000007b1d */ /* 0x000fe20000010000 */
[----:B-1----:R-:W-:-:S05]  /*bff30*/  IMAD.MOV.U32 R27, RZ, RZ, R45 ;  /* 0x000000ffff1b7224 */ /* 0x002fca00078e002d */
[----:B------:R-:W-:Y:S04]  /*bff40*/  STL [R1+0x920], R44 ;  /* 0x0009202c01007387 */ /* 0x000fe80000100800 */
[----:B------:R-:W-:Y:S04]  /*bff50*/  STL.64 [R1+0x928], R46 ;  /* 0x0009282e01007387 */ /* 0x000fe80000100a00 */
[----:B------:R-:W-:Y:S04]  /*bff60*/  STL [R1+0x2f20], R27 ;  /* 0x002f201b01007387 */ /* 0x000fe80000100800 */
[----:B---3--:R1:W-:Y:S04]  /*bff70*/  STSM.16.M88.4 [R252], R36 ;  /* 0x00000024fc007844 */ /* 0x0083e80000000200 */
[----:B-1----:R-:W3:Y:S04]  /*bff80*/  LDL.LU R36, [R1+0xf40] ;  /* 0x000f400001247983 */ /* 0x002ee80000300800 */
[----:B------:R-:W3:Y:S04]  /*bff90*/  LDL.LU R37, [R1+0xf48] ;  /* 0x000f480001257983 */ /* 0x000ee80000300800 */
[----:B------:R-:W3:Y:S04]  /*bffa0*/  LDL.LU R38, [R1+0x310] ;  /* 0x0003100001267983 */ /* 0x000ee80000300800 */
[----:B------:R-:W3:Y:S01]  /*bffb0*/  LDL.LU R39, [R1+0x318] ;  /* 0x0003180001277983 */ /* 0x000ee20000300800 */
[----:B------:R-:W-:Y:S01]  /*bffc0*/  IMAD.MOV.U32 R42, RZ, RZ, R237 ;  /* 0x000000ffff2a7224 */ /* 0x000fe200078e00ed */
[----:B------:R-:W-:-:S05]  /*bffd0*/  MOV R43, R239 ;  /* 0x000000ef002b7202 */ /* 0x000fca0000000f00 */
[----:B--2---:R1:W-:Y:S01]  /*bffe0*/  STSM.16.M88.4 [R252+0x200], R40 ;  /* 0x00020028fc007844 */ /* 0x0043e20000000200 */
[----:B------:R-:W-:Y:S06]  /*bfff0*/  BAR.SYNC.DEFER_BLOCKING 0x0 ;  /* 0x0000000000007b1d */ /* 0x000fec0000010000 */
[----:B-1----:R-:W2:Y:S04]  /*c0000*/  LDL.LU R40, [R1+0x13d0] ;  /* 0x0013d00001287983 */ /* 0x002ea80000300800 */
[----:B------:R-:W2:Y:S04]  /*c0010*/  LDL.LU R41, [R1+0x13d8] ;  /* 0x0013d80001297983 */ /* 0x000ea80000300800 */
[----:B------:R-:W1:Y:S04]  /*c0020*/  LDS.128 R44, [R92] ;  /* 0x000000005c2c7984 */ /* 0x000e680000000c00 */
[----:B-1----:R-:W-:Y:S01]  /*c0030*/  STL [R1+0x2d4], R45 ;  /* 0x0002d42d01007387 */ /* 0x002fe20000100800 */
[----:B------:R-:W-:Y:S01]  /*c0040*/  MOV R33, R44 ;  /* 0x0000002c00217202 */ /* 0x000fe20000000f00 */
[----:B------:R-:W-:-:S02]  /*c0050*/  IMAD.MOV.U32 R27, RZ, RZ, R47 ;  /* 0x000000ffff1b7224 */ /* 0x000fc400078e002f */
[----:B------:R-:W-:Y:S04]  /*c0060*/  STL [R1+0x2d8], R46 ;  /* 0x0002d82e01007387 */ /* 0x000fe80000100800 */
[----:B------:R-:W1:Y:S01]  /*c0070*/  LDS.128 R44, [R92+0x400] ;  /* 0x000400005c2c7984 */ /* 0x000e620000000c00 */
[----:B------:R-:W-:Y:S06]  /*c0080*/  BAR.SYNC.DEFER_BLOCKING 0x0 ;  /* 0x0000000000007b1d */ /* 0x000fec0000010000 */
[----:B-1----:R-:W-:Y:S04]  /*c0090*/  STL.64 [R1+0x6e0], R44 ;  /* 0x0006e02c01007387 */ /* 0x002fe80000100a00 */
[----:B------:R-:W-:Y:S04]  /*c00a0*/  STL.64 [R1+0x6e8], R46 ;  /* 0x0006e82e01007387 */ /* 0x000fe80000100a00 */
[----:B---3--:R1:W-:Y:S04]  /*c00b0*/  STSM.16.M88.4 [R252], R36 ;  /* 0x00000024fc007844 */ /* 0x0083e80000000200 */
[----:B-1----:R-:W3:Y:S04]  /*c00c0*/  LDL.LU R36, [R1+0x6d0] ;  /* 0x0006d00001247983 */ /* 0x002ee80000300800 */
        /* <DEDUP_REMOVED lines=143> */
[----:B-1----:R-:W-:Y:S04]  /*c09c0*/  STL.64 [R1+0x9c0], R44 ;  /* 0x0009c02c01007387 */ /* 0x002fe80000100a00 */
        /* <DEDUP_REMOVED lines=149> */
[----:B---3--:R1:W-:Y:S04]  /*c1320*/  STSM.16.M88.4 [R252], R36 ;  /* 0x00000024fc007844 */ /* 0x0083e80000000200 */
[----:B-1----:R-:W3:Y:S04]  /*c1330*/  LDL.LU R36, [R1+0x690] ;  /* 0x0006900001247983 */ /* 0x002ee80000300800 */
[----:B------:R-:W3:Y:S04]  /*c1340*/  LDL.LU R37, [R1+0x698] ;  /* 0x0006980001257983 */ /* 0x000ee80000300800 */
[----:B------:R-:W3:Y:S04]  /*c1350*/  LDL.LU R38, [R1+0x4d0] ;  /* 0x0004d00001267983 */ /* 0x000ee80000300800 */
[----:B------:R-:W3:Y:S01]  /*c1360*/  LDL.LU R39, [R1+0x4d8] ;  /* 0x0004d80001277983 */ /* 0x000ee20000300800 */
[----:B------:R-:W-:-:S03]  /*c1370*/  IMAD.MOV.U32 R35, RZ, RZ, R46 ;  /* 0x000000ffff237224 */ /* 0x000fc600078e002e */
        /* <DEDUP_REMOVED lines=186> */
[----:B------:R-:W1:Y:S04]  /*c1f20*/  LDS.128 R44, [R92] ;  /* 0x000000005c2c7984 */ /* 0x000e680000000c00 */
[----:B------:R-:W2:Y:S04]  /*c1f30*/  LDL.LU R43, [R1+0x36c] ;  /* 0x00036c00012b7983 */ /* 0x000ea80000300800 */
        /* <DEDUP_REMOVED lines=721> */
[----:B------:R-:W-:Y:S01]  /*c4c50*/  LDS.128 R248, [R92+0x400] ;  /* 0x000400005cf87984 */ /* 0x000fe20000000c00 */
[----:B------:R-:W-:Y:S06]  /*c4c60*/  BAR.SYNC.DEFER_BLOCKING 0x0 ;  /* 0x0000000000007b1d */ /* 0x000fec0000010000 */
[----:B-1----:R-:W-:Y:S04]  /*c4c70*/  STL.64 [R1], R44 ;  /* 0x0000002c01007387 */ /* 0x002fe80000100a00 */
        /* <DEDUP_REMOVED lines=15> */
[----:B---3--:R3:W-:Y:S04]  /*c4d70*/  STSM.16.M88.4 [R252], R36 ;  /* 0x00000024fc007844 */ /* 0x0087e80000000200 */
[----:B---3--:R-:W3:Y:S04]  /*c4d80*/  LDL.LU R36, [R1+0x5a0] ;  /* 0x0005a00001247983 */ /* 0x008ee80000300800 */
[----:B------:R-:W3:Y:S04]  /*c4d90*/  LDL.LU R37, [R1+0x5a8] ;  /* 0x0005a80001257983 */ /* 0x000ee80000300800 */
[----:B------:R-:W3:Y:S04]  /*c4da0*/  LDL.LU R38, [R1+0x400] ;  /* 0x0004000001267983 */ /* 0x000ee80000300800 */
[----:B------:R-:W3:Y:S04]  /*c4db0*/  LDL.LU R39, [R1+0x408] ;  /* 0x0004080001277983 */ /* 0x000ee80000300800 */
[----:B--2---:R2:W-:Y:S01]  /*c4dc0*/  STSM.16.M88.4 [R252+0x200], R40 ;  /* 0x00020028fc007844 */ /* 0x0045e20000000200 */
[----:B------:R-:W-:Y:S06]  /*c4dd0*/  BAR.SYNC.DEFER_BLOCKING 0x0 ;  /* 0x0000000000007b1d */ /* 0x000fec0000010000 */
[----:B--2---:R-:W2:Y:S04]  /*c4de0*/  LDL.LU R40, [R1+0xe0] ;  /* 0x0000e00001287983 */ /* 0x004ea80000300800 */
[----:B------:R-:W2:Y:S04]  /*c4df0*/  LDL.LU R41, [R1+0xe8] ;  /* 0x0000e80001297983 */ /* 0x000ea80000300800 */
[----:B------:R-:W2:Y:S04]  /*c4e00*/  LDL.LU R42, [R1+0x240] ;  /* 0x00024000012a7983 */ /* 0x000ea80000300800 */
[----:B------:R-:W2:Y:S04]  /*c4e10*/  LDL.LU R43, [R1+0x248] ;  /* 0x00024800012b7983 */ /* 0x000ea80000300800 */
[----:B------:R-:W4:Y:S04]  /*c4e20*/  LDS.128 R236, [R92] ;  /* 0x000000005cec7984 */ /* 0x000f280000000c00 */
[----:B------:R-:W-:Y:S01]  /*c4e30*/  LDS.128 R232, [R92+0x400] ;  /* 0x000400005ce87984 */ /* 0x000fe20000000c00 */
        /* <DEDUP_REMOVED lines=41> */
[----:B------:R-:W4:Y:S01]  /*c50d0*/  LDS.128 R208, [R92+0x400] ;  /* 0x000400005cd07984 */ /* 0x000f220000000c00 */
[----:B------:R-:W-:Y:S06]  /*c50e0*/  BAR.SYNC.DEFER_BLOCKING 0x0 ;  /* 0x0000000000007b1d */ /* 0x000fec0000010000 */
[----:B---3--:R3:W-:Y:S04]  /*c50f0*/  STSM.16.M88.4 [R252], R36 ;  /* 0x00000024fc007844 */ /* 0x0087e80000000200 */
[----:B---3--:R-:W3:Y:S04]  /*c5100*/  LDL.LU R36, [R1+0x590] ;  /* 0x0005900001247983 */ /* 0x008ee80000300800 */
[----:B------:R-:W3:Y:S04]  /*c5110*/  LDL.LU R37, [R1+0x598] ;  /* 0x0005980001257983 */ /* 0x000ee80000300800 */
[----:B------:R-:W3:Y:S04]  /*c5120*/  LDL.LU R38, [R1+0x3f0] ;  /* 0x0003f00001267983 */ /* 0x000ee80000300800 */
[----:B------:R-:W3:Y:S04]  /*c5130*/  LDL.LU R39, [R1+0x3f8] ;  /* 0x0003f80001277983 */ /* 0x000ee80000300800 */
[----:B------:R-:W4:Y:S04]  /*c5140*/  LDL.LU R44, [R1+0xfc0] ;  /* 0x000fc000012c7983 */ /* 0x000f280000300800 */
[----:B------:R-:W4:Y:S04]  /*c5150*/  LDL.LU R45, [R1+0xfc8] ;  /* 0x000fc800012d7983 */ /* 0x000f280000300800 */
[----:B------:R-:W4:Y:S04]  /*c5160*/  LDL.LU R46, [R1+0x230] ;  /* 0x00023000012e7983 */ /* 0x000f280000300800 */
[----:B------:R-:W4:Y:S04]  /*c5170*/  LDL.LU R47, [R1+0x238] ;  /* 0x00023800012f7983 */ /* 0x000f280000300800 */
[----:B--2---:R2:W-:Y:S01]  /*c5180*/  STSM.16.M88.4 [R252+0x200], R40 ;  /* 0x00020028fc007844 */ /* 0x0045e20000000200 */
[----:B------:R-:W-:Y:S06]  /*c5190*/  BAR.SYNC.DEFER_BLOCKING 0x0 ;  /* 0x0000000000007b1d */ /* 0x000fec0000010000 */
[----:B--2---:R-:W2:Y:S04]  /*c51a0*/  LDL.LU R40, [R1+0x15f4] ;  /* 0x0015f40001287983 */ /* 0x004ea80000300800 */
[----:B------:R-:W2:Y:S04]  /*c51b0*/  LDL.LU R41, [R1+0x15fc] ;  /* 0x0015fc0001297983 */ /* 0x000ea80000300800 */
[----:B------:R-:W2:Y:S04]  /*c51c0*/  LDL.LU R42, [R1+0x14a4] ;  /* 0x0014a400012a7983 */ /* 0x000ea80000300800 */
[----:B------:R-:W1:Y:S04]  /*c51d0*/  LDS.128 R204, [R92] ;  /* 0x000000005ccc7984 */ /* 0x000e680000000c00 */
[----:B------:R-:W-:Y:S01]  /*c51e0*/  LDS.128 R200, [R92+0x400] ;  /* 0x000400005cc87984 */ /* 0x000fe20000000c00 */
[----:B------:R-:W-:Y:S06]  /*c51f0*/  BAR.SYNC.DEFER_BLOCKING 0x0 ;  /* 0x0000000000007b1d */ /* 0x000fec0000010000 */
[----:B------:R-:W2:Y:S04]  /*c5200*/  LDL.LU R43, [R1+0x14ac] ;  /* 0x0014ac00012b7983 */ /* 0x000ea80000300800 */
[----:B---3--:R3:W-:Y:S04]  /*c5210*/  STSM.16.M88.4 [R252], R36 ;  /* 0x00000024fc007844 */ /* 0x0087e80000000200 */
[----:B---3--:R-:W3:Y:S04]  /*c5220*/  LDL.LU R36, [R1+0x12b4] ;  /* 0x0012b40001247983 */ /* 0x008ee80000300800 */
[----:B------:R-:W3:Y:S04]  /*c5230*/  LDL.LU R37, [R1+0x12bc] ;  /* 0x0012bc0001257983 */ /* 0x000ee80000300800 */
[----:B------:R-:W3:Y:S04]  /*c5240*/  LDL.LU R38, [R1+0x1164] ;  /* 0x0011640001267983 */ /* 0x000ee80000300800 */
[----:B------:R-:W3:Y:S04]  /*c5250*/  LDL.LU R39, [R1+0x116c] ;  /* 0x00116c0001277983 */ /* 0x000ee80000300800 */
[----:B----4-:R-:W-:Y:S01]  /*c5260*/  STSM.16.M88.4 [R252+0x200], R44 ;  /* 0x0002002cfc007844 */ /* 0x010fe20000000200 */
[----:B------:R-:W-:Y:S06]  /*c5270*/  BAR.SYNC.DEFER_BLOCKING 0x0 ;  /* 0x0000000000007b1d */ /* 0x000fec0000010000 */
[----:B------:R-:W4:Y:S04]  /*c5280*/  LDS.128 R196, [R92] ;  /* 0x000000005cc47984 */ /* 0x000f280000000c00 */
[----:B------:R-:W-:Y:S01]  /*c5290*/  LDS.128 R192, [R92+0x400] ;  /* 0x000400005cc07984 */ /* 0x000fe20000000c00 */
[----:B------:R-:W-:Y:S06]  /*c52a0*/  BAR.SYNC.DEFER_BLOCKING 0x0 ;  /* 0x0000000000007b1d */ /* 0x000fec0000010000 */
[----:B--2---:R2:W-:Y:S04]  /*c52b0*/  STSM.16.M88.4 [R252], R40 ;  /* 0x00000028fc007844 */ /* 0x0045e80000000200 */
[----:B--2---:R-:W2:Y:S04]  /*c52c0*/  LDL.LU R40, [R1+0x594] ;  /* 0x0005940001287983 */ /* 0x004ea80000300800 */
[----:B------:R-:W2:Y:S04]  /*c52d0*/  LDL.LU R41, [R1+0x59c] ;  /* 0x00059c0001297983 */ /* 0x000ea80000300800 */
[----:B------:R-:W2:Y:S04]  /*c52e0*/  LDL.LU R42, [R1+0x3f4] ;  /* 0x0003f400012a7983 */ /* 0x000ea80000300800 */
[----:B------:R-:W2:Y:S04]  /*c52f0*/  LDL.LU R43, [R1+0x3fc] ;  /* 0x0003fc00012b7983 */ /* 0x000ea80000300800 */
[----:B---3--:R3:W-:Y:S01]  /*c5300*/  STSM.16.M88.4 [R252+0x200], R36 ;  /* 0x00020024fc007844 */ /* 0x0087e20000000200 */
[----:B------:R-:W-:Y:S06]  /*c5310*/  BAR.SYNC.DEFER_BLOCKING 0x0 ;  /* 0x0000000000007b1d */ /* 0x000fec0000010000 */
[----:B---3--:R-:W3:Y:S04]  /*c5320*/  LDL.LU R36, [R1+0xfc4] ;  /* 0x000fc40001247983 */ /* 0x008ee80000300800 */
[----:B------:R-:W3:Y:S04]  /*c5330*/  LDL.LU R37, [R1+0xfcc] ;  /* 0x000fcc0001257983 */ /* 0x000ee80000300800 */
[----:B------:R-:W3:Y:S04]  /*c5340*/  LDL.LU R38, [R1+0x234] ;  /* 0x0002340001267983 */ /* 0x000ee80000300800 */
[----:B------:R-:W3:Y:S04]  /*c5350*/  LDL.LU R39, [R1+0x23c] ;  /* 0x00023c0001277983 */ /* 0x000ee80000300800 */
        /* <DEDUP_REMOVED lines=15> */
[----:B------:R-:W4:Y:S01]  /*c5450*/  LDS.128 R172, [R92+0x400] ;  /* 0x000400005cac7984 */ /* 0x000f220000000c00 */
        /* <DEDUP_REMOVED lines=52> */
[----:B------:R-:W1:Y:S04]  /*c57a0*/  LDS.128 R144, [R92] ;  /* 0x000000005c907984 */ /* 0x000e680000000c00 */
[----:B------:R-:W-:Y:S01]  /*c57b0*/  LDS.128 R140, [R92+0x400] ;  /* 0x000400005c8c7984 */ /* 0x000fe20000000c00 */
[----:B------:R-:W-:Y:S06]  /*c57c0*/  BAR.SYNC.DEFER_BLOCKING 0x0 ;  /* 0x0000000000007b1d */ /* 0x000fec0000010000 */
[----:B--2---:R2:W-:Y:S04]  /*c57d0*/  STSM.16.M88.4 [R252], R40 ;  /* 0x00000028fc007844 */ /* 0x0045e80000000200 */
[----:B--2---:R-:W2:Y:S04]  /*c57e0*/  LDL.LU R40, [R1+0xfa0] ;  /* 0x000fa00001287983 */ /* 0x004ea80000300800 */
[----:B------:R-:W2:Y:S04]  /*c57f0*/  LDL.LU R41, [R1+0xfa8] ;  /* 0x000fa80001297983 */ /* 0x000ea80000300800 */
[----:B------:R-:W2:Y:S04]  /*c5800*/  LDL.LU R42, [R1+0x210] ;  /* 0x00021000012a7983 */ /* 0x000ea80000300800 */
[----:B------:R-:W2:Y:S04]  /*c5810*/  LDL.LU R43, [R1+0x218] ;  /* 0x00021800012b7983 */ /* 0x000ea80000300800 */
[----:B---3--:R-:W-:Y:S01]  /*c5820*/  STSM.16.M88.4 [R252+0x200], R36 ;  /* 0x00020024fc007844 */ /* 0x008fe20000000200 */
[----:B------:R-:W-:Y:S06]  /*c5830*/  BAR.SYNC.DEFER_BLOCKING 0x0 ;  /* 0x0000000000007b1d */ /* 0x000fec0000010000 */
[----:B------:R-:W3:Y:S04]  /*c5840*/  LDS.128 R128, [R92] ;  /* 0x000000005c807984 */ /* 0x000ee80000000c00 */
[----:B------:R-:W3:Y:S01]  /*c5850*/  LDS.128 R124, [R92+0x400] ;  /* 0x000400005c7c7984 */ /* 0x000ee20000000c00 */
[----:B------:R-:W-:Y:S06]  /*c5860*/  BAR.SYNC.DEFER_BLOCKING 0x0 ;  /* 0x0000000000007b1d */ /* 0x000fec0000010000 */
[----:B----4-:R-:W-:Y:S04]  /*c5870*/  STSM.16.M88.4 [R252], R52 ;  /* 0x00000034fc007844 */ /* 0x010fe80000000200 */
[----:B------:R-:W-:Y:S01]  /*c5880*/  STSM.16.M88.4 [R252+0x200], R48 ;  /* 0x00020030fc007844 */ /* 0x000fe20000000200 */
[----:B------:R-:W-:Y:S06]  /*c5890*/  BAR.SYNC.DEFER_BLOCKING 0x0 ;  /* 0x0000000000007b1d */ /* 0x000fec0000010000 */
[----:B------:R-:W4:Y:S04]  /*c58a0*/  LDS.128 R112, [R92] ;  /* 0x000000005c707984 */ /* 0x000f280000000c00 */
[----:B------:R-:W-:Y:S01]  /*c58b0*/  LDS.128 R36, [R92+0x400] ;  /* 0x000400005c247984 */ /* 0x000fe20000000c00 */
[----:B------:R-:W-:Y:S06]  /*c58c0*/  BAR.SYNC.DEFER_BLOCKING 0x0 ;  /* 0x0000000000007b1d */ /* 0x000fec0000010000 */
[----:B------:R1:W-:Y:S04]  /*c58d0*/  STSM.16.M88.4 [R252], R44 ;  /* 0x0000002cfc007844 */ /* 0x0003e80000000200 */
[----:B-1----:R-:W3:Y:S04]  /*c58e0*/  LDL.LU R44, [R1+0x15d4] ;  /* 0x0015d400012c7983 */ /* 0x002ee80000300800 */
[----:B------:R-:W3:Y:S04]  /*c58f0*/  LDL.LU R45, [R1+0x15dc] ;  /* 0x0015dc00012d7983 */ /* 0x000ee80000300800 */
[----:B------:R-:W3:Y:S04]  /*c5900*/  LDL.LU R46, [R1+0x1484] ;  /* 0x00148400012e7983 */ /* 0x000ee80000300800 */
[----:B------:R-:W3:Y:S04]  /*c5910*/  LDL.LU R47, [R1+0x148c] ;  /* 0x00148c00012f7983 */ /* 0x000ee80000300800 */
[----:B--2---:R-:W-:Y:S04]  /*c5920*/  STSM.16.M88.4 [R252+0x200], R40 ;  /* 0x00020028fc007844 */ /* 0x004fe80000000200 */
[----:B------:R-:W2:Y:S01]  /*c5930*/  LDL.LU R52, [R1+0x1294] ;  /* 0x0012940001347983 */ /* 0x000ea20000300800 */
[----:B------:R-:W-:Y:S06]  /*c5940*/  BAR.SYNC.DEFER_BLOCKING 0x0 ;  /* 0x0000000000007b1d */ /* 0x000fec0000010000 */
[----:B------:R-:W2:Y:S04]  /*c5950*/  LDL.LU R53, [R1+0x129c] ;  /* 0x00129c0001357983 */ /* 0x000ea80000300800 */
[----:B------:R-:W2:Y:S04]  /*c5960*/  LDL.LU R54, [R1+0x1144] ;  /* 0x0011440001367983 */ /* 0x000ea80000300800 */
[----:B------:R-:W2:Y:S04]  /*c5970*/  LDL.LU R55, [R1+0x114c] ;  /* 0x00114c0001377983 */ /* 0x000ea80000300800 */
[----:B------:R-:W1:Y:S04]  /*c5980*/  LDS.128 R48, [R92] ;  /* 0x000000005c307984 */ /* 0x000e680000000c00 */
        /* <DEDUP_REMOVED lines=29> */
[----:B--2---:R-:W-:Y:S01]  /*c5b60*/  STSM.16.M88.4 [R252+0x200], R52 ;  /* 0x00020034fc007844 */ /* 0x004fe20000000200 */
[----:B------:R-:W-:Y:S06]  /*c5b70*/  BAR.SYNC.DEFER_BLOCKING 0x0 ;  /* 0x0000000000007b1d */ /* 0x000fec0000010000 */
[----:B------:R-:W2:Y:S04]  /*c5b80*/  LDL.LU R72, [R1+0x150] ;  /* 0x0001500001487983 */ /* 0x000ea80000300800 */
[----:B------:R-:W2:Y:S04]  /*c5b90*/  LDL.LU R73, [R1+0x158] ;  /* 0x0001580001497983 */ /* 0x000ea80000300800 */
[----:B------:R-:W2:Y:S04]  /*c5ba0*/  LDL.LU R74, [R1+0x200] ;  /* 0x00020000014a7983 */ /* 0x000ea80000300800 */
[----:B------:R-:W2:Y:S04]  /*c5bb0*/  LDL.LU R75, [R1+0x208] ;  /* 0x00020800014b7983 */ /* 0x000ea80000300800 */
[----:B------:R-:W1:Y:S04]  /*c5bc0*/  LDS.128 R64, [R92] ;  /* 0x000000005c407984 */ /* 0x000e680000000c00 */
[----:B------:R-:W1:Y:S01]  /*c5bd0*/  LDS.128 R56, [R92+0x400] ;  /* 0x000400005c387984 */ /* 0x000e620000000c00 */
[----:B------:R-:W-:Y:S06]  /*c5be0*/  BAR.SYNC.DEFER_BLOCKING 0x0 ;  /* 0x0000000000007b1d */ /* 0x000fec0000010000 */
[----:B---3--:R-:W-:Y:S04]  /*c5bf0*/  STSM.16.M88.4 [R252], R44 ;  /* 0x0000002cfc007844 */ /* 0x008fe80000000200 */
[----:B----4-:R-:W-:Y:S01]  /*c5c00*/  STSM.16.M88.4 [R252+0x200], R80 ;  /* 0x00020050fc007844 */ /* 0x010fe20000000200 */
[----:B------:R-:W-:Y:S06]  /*c5c10*/  BAR.SYNC.DEFER_BLOCKING 0x0 ;  /* 0x0000000000007b1d */ /* 0x000fec0000010000 */
[----:B------:R-:W3:Y:S04]  /*c5c20*/  LDS.128 R52, [R92] ;  /* 0x000000005c347984 */ /* 0x000ee80000000c00 */
[----:B------:R-:W-:Y:S01]  /*c5c30*/  LDS.128 R44, [R92+0x400] ;  /* 0x000400005c2c7984 */ /* 0x000fe20000000c00 */
[----:B------:R-:W-:Y:S06]  /*c5c40*/  BAR.SYNC.DEFER_BLOCKING 0x0 ;  /* 0x0000000000007b1d */ /* 0x000fec0000010000 */
[----:B------:R4:W-:Y:S04]  /*c5c50*/  STSM.16.M88.4 [R252], R76 ;  /* 0x0000004cfc007844 */ /* 0x0009e80000000200 */
[----:B----4-:R-:W4:Y:S04]  /*c5c60*/  LDL.LU R76, [R1+0x15c4] ;  /* 0x0015c400014c7983 */ /* 0x010f280000300800 */
[----:B------:R-:W4:Y:S04]  /*c5c70*/  LDL.LU R77, [R1+0x15cc] ;  /* 0x0015cc00014d7983 */ /* 0x000f280000300800 */
[----:B------:R-:W4:Y:S04]  /*c5c80*/  LDL.LU R78, [R1+0x1474] ;  /* 0x00147400014e7983 */ /* 0x000f280000300800 */
[----:B------:R-:W4:Y:S04]  /*c5c90*/  LDL.LU R79, [R1+0x147c] ;  /* 0x00147c00014f7983 */ /* 0x000f280000300800 */
[----:B--2---:R-:W-:Y:S04]  /*c5ca0*/  STSM.16.M88.4 [R252+0x200], R72 ;  /* 0x00020048fc007844 */ /* 0x004fe80000000200 */
[----:B------:R-:W2:Y:S04]  /*c5cb0*/  LDL.LU R84, [R1+0x1284] ;  /* 0x0012840001547983 */ /* 0x000ea80000300800 */
[----:B------:R-:W2:Y:S01]  /*c5cc0*/  LDL.LU R85, [R1+0x128c] ;  /* 0x00128c0001557983 */ /* 0x000ea20000300800 */
[----:B------:R-:W-:Y:S06]  /*c5cd0*/  BAR.SYNC.DEFER_BLOCKING 0x0 ;  /* 0x0000000000007b1d */ /* 0x000fec0000010000 */
[----:B------:R-:W2:Y:S04]  /*c5ce0*/  LDL.LU R86, [R1+0x5b4] ;  /* 0x0005b40001567983 */ /* 0x000ea80000300800 */
[----:B------:R-:W2:Y:S04]  /*c5cf0*/  LDL.LU R87, [R1+0x5bc] ;  /* 0x0005bc0001577983 */ /* 0x000ea80000300800 */
[----:B------:R-:W3:Y:S04]  /*c5d00*/  LDS.128 R80, [R92] ;  /* 0x000000005c507984 */ /* 0x000ee80000000c00 */
[----:B------:R-:W-:Y:S01]  /*c5d10*/  LDS.128 R72, [R92+0x400] ;  /* 0x000400005c487984 */ /* 0x000fe20000000c00 */
[----:B------:R-:W-:Y:S06]  /*c5d20*/  BAR.SYNC.DEFER_BLOCKING 0x0 ;  /* 0x0000000000007b1d */ /* 0x000fec0000010000 */
[----:B----4-:R4:W-:Y:S04]  /*c5d30*/  STSM.16.M88.4 [R252], R76 ;  /* 0x0000004cfc007844 */ /* 0x0109e80000000200 */
[----:B----4-:R-:W4:Y:S04]  /*c5d40*/  LDL.LU R76, [R1+0x524] ;  /* 0x00052400014c7983 */ /* 0x010f280000300800 */
        /* <DEDUP_REMOVED lines=8> */
[----:B------:R-:W3:Y:S04]  /*c5dd0*/  LDS.128 R100, [R92] ;  /* 0x000000005c647984 */ /* 0x000ee80000000c00 */
[----:B------:R-:W-:Y:S01]  /*c5de0*/  LDS.128 R92, [R92+0x400] ;  /* 0x000400005c5c7984 */ /* 0x000fe20000000c00 */
[----:B------:R-:W-:Y:S06]  /*c5df0*/  BAR.SYNC.DEFER_BLOCKING 0x0 ;  /* 0x0000000000007b1d */ /* 0x000fec0000010000 */
[----:B------:R-:W2:Y:S04]  /*c5e00*/  LDL.LU R87, [R1+0x20c] ;  /* 0x00020c0001577983 */ /* 0x000ea80000300800 */
[----:B------:R-:W3:Y:S01]  /*c5e10*/  LDL.LU R2, [R1+0x2ec8] ;  /* 0x002ec80001027983 */ /* 0x000ee20000300800 */
[----:B------:R-:W-:-:S03]  /*c5e20*/  IMAD.MOV.U32 R118, RZ, RZ, R164 ;  /* 0x000000ffff767224 */ /* 0x000fc600078e00a4 */
[----:B----4-:R4:W-:Y:S04]  /*c5e30*/  STSM.16.M88.4 [R252], R76 ;  /* 0x0000004cfc007844 */ /* 0x0109e80000000200 */
[----:B----4-:R-:W4:Y:S04]  /*c5e40*/  LDL.LU R76, [R1+0x3e0] ;  /* 0x0003e000014c7983 */ /* 0x010f280000300800 */
[----:B------:R-:W4:Y:S04]  /*c5e50*/  LDL.LU R77, [R1+0x3e8] ;  /* 0x0003e800014d7983 */ /* 0x000f280000300800 */
[----:B------:R-:W4:Y:S04]  /*c5e60*/  LDL.LU R78, [R1+0xd0] ;  /* 0x0000d000014e7983 */ /* 0x000f280000300800 */
[----:B------:R-:W4:Y:S04]  /*c5e70*/  LDL.LU R79, [R1+0xd8] ;  /* 0x0000d800014f7983 */ /* 0x000f280000300800 */
[----:B------:R-:W3:Y:S04]  /*c5e80*/  LDL.LU R116, [R1+0xc0] ;  /* 0x0000c00001747983 */ /* 0x000ee80000300800 */
[----:B------:R-:W3:Y:S04]  /*c5e90*/  LDL.LU R117, [R1+0xc8] ;  /* 0x0000c80001757983 */ /* 0x000ee80000300800 */
[----:B------:R-:W4:Y:S04]  /*c5ea0*/  LDL.LU R164, [R1+0xe70] ;  /* 0x000e700001a47983 */ /* 0x000f280000300800 */
[----:B------:R-:W3:Y:S04]  /*c5eb0*/  LDL.LU R104, [R1+0x60] ;  /* 0x0000600001687983 */ /* 0x000ee80000300800 */
[----:B------:R-:W3:Y:S04]  /*c5ec0*/  LDL.LU R105, [R1+0x68] ;  /* 0x0000680001697983 */ /* 0x000ee80000300800 */
[----:B------:R-:W3:Y:S04]  /*c5ed0*/  LDL.LU R106, [R1+0x170] ;  /* 0x00017000016a7983 */ /* 0x000ee80000300800 */
[----:B------:R-:W3:Y:S04]  /*c5ee0*/  LDL.LU R107, [R1+0x178] ;  /* 0x00017800016b7983 */ /* 0x000ee80000300800 */
[----:B--2---:R-:W-:Y:S01]  /*c5ef0*/  STSM.16.M88.4 [R252+0x200], R84 ;  /* 0x00020054fc007844 */ /* 0x004fe20000000200 */
[----:B------:R-:W-:Y:S01]  /*c5f00*/  BAR.SYNC.DEFER_BLOCKING 0x0 ;  /* 0x0000000000007b1d */ /* 0x000fe20000010000 */
[----:B------:R-:W-:Y:S01]  /*c5f10*/  IMAD.MOV.U32 R119, RZ, RZ, R166 ;  /* 0x000000ffff777224 */ /* 0x000fe200078e00a6 */
[----:B------:R-:W-:Y:S01]  /*c5f20*/  MOV R108, R160 ;  /* 0x000000a0006c7202 */ /* 0x000fe20000000f00 */
[----:B------:R-:W-:-:S02]  /*c5f30*/  IMAD.MOV.U32 R109, RZ, RZ, R162 ;  /* 0x000000ffff6d7224 */ /* 0x000fc400078e00a2 */
[----:B------:R-:W-:Y:S02]  /*c5f40*/  IMAD.MOV.U32 R110, RZ, RZ, R180 ;  /* 0x000000ffff6e7224 */ /* 0x000fe400078e00b4 */
[----:B------:R-:W-:Y:S01]  /*c5f50*/  IMAD.MOV.U32 R111, RZ, RZ, R182 ;  /* 0x000000ffff6f7224 */ /* 0x000fe200078e00b6 */
[----:B----4-:R-:W2:Y:S04]  /*c5f60*/  LDS.128 R96, [R164] ;  /* 0x00000000a4607984 */ /* 0x010ea80000000c00 */
[----:B------:R-:W4:Y:S01]  /*c5f70*/  LDS.128 R88, [R164+0x400] ;  /* 0x00040000a4587984 */ /* 0x000f220000000c00 */
[----:B------:R-:W-:Y:S06]  /*c5f80*/  BAR.SYNC.DEFER_BLOCKING 0x0 ;  /* 0x0000000000007b1d */ /* 0x000fec0000010000 */
[----:B------:R-:W-:Y:S04]  /*c5f90*/  STSM.16.M88.4 [R252], R76 ;  /* 0x0000004cfc007844 */ /* 0x000fe80000000200 */
[----:B---3--:R-:W-:Y:S01]  /*c5fa0*/  STSM.16.M88.4 [R252+0x200], R116 ;  /* 0x00020074fc007844 */ /* 0x008fe20000000200 */
[----:B------:R-:W-:Y:S06]  /*c5fb0*/  BAR.SYNC.DEFER_BLOCKING 0x0 ;  /* 0x0000000000007b1d */ /* 0x000fec0000010000 */
[----:B------:R-:W3:Y:S04]  /*c5fc0*/  LDS.128 R84, [R164] ;  /* 0x00000000a4547984 */ /* 0x000ee80000000c00 */
[----:B------:R-:W-:Y:S01]  /*c5fd0*/  LDS.128 R76, [R164+0x400] ;  /* 0x00040000a44c7984 */ /* 0x000fe20000000c00 */
[----:B------:R-:W-:Y:S06]  /*c5fe0*/  BAR.SYNC.DEFER_BLOCKING 0x0 ;  /* 0x0000000000007b1d */ /* 0x000fec0000010000 */
[----:B------:R1:W-:Y:S04]  /*c5ff0*/  STSM.16.M88.4 [R252], R108 ;  /* 0x0000006cfc007844 */ /* 0x0003e80000000200 */
[----:B------:R2:W-:Y:S01]  /*c6000*/  STSM.16.M88.4 [R252+0x200], R104 ;  /* 0x00020068fc007844 */ /* 0x0005e20000000200 */
[----:B------:R-:W-:Y:S06]  /*c6010*/  BAR.SYNC.DEFER_BLOCKING 0x0 ;  /* 0x0000000000007b1d */ /* 0x000fec0000010000 */
[----:B-1----:R-:W4:Y:S04]  /*c6020*/  LDL.LU R108, [R1+0x3e4] ;  /* 0x0003e400016c7983 */ /* 0x002f280000300800 */
[----:B------:R-:W4:Y:S04]  /*c6030*/  LDL.LU R109, [R1+0x3ec] ;  /* 0x0003ec00016d7983 */ /* 0x000f280000300800 */
[----:B------:R-:W4:Y:S04]  /*c6040*/  LDL.LU R110, [R1+0xd4] ;  /* 0x0000d400016e7983 */ /* 0x000f280000300800 */
[----:B------:R-:W4:Y:S04]  /*c6050*/  LDL.LU R111, [R1+0xdc] ;  /* 0x0000dc00016f7983 */ /* 0x000f280000300800 */
[----:B--2---:R-:W2:Y:S04]  /*c6060*/  LDL.LU R104, [R1+0xc4] ;  /* 0x0000c40001687983 */ /* 0x004ea80000300800 */
[----:B------:R-:W2:Y:S04]  /*c6070*/  LDL.LU R105, [R1+0xcc] ;  /* 0x0000cc0001697983 */ /* 0x000ea80000300800 */
[----:B------:R-:W1:Y:S04]  /*c6080*/  LDS.128 R116, [R164] ;  /* 0x00000000a4747984 */ /* 0x000e680000000c00 */
[----:B------:R-:W-:Y:S01]  /*c6090*/  LDS.128 R120, [R164+0x400] ;  /* 0x00040000a4787984 */ /* 0x000fe20000000c00 */
[----:B------:R-:W-:Y:S01]  /*c60a0*/  BAR.SYNC.DEFER_BLOCKING 0x0 ;  /* 0x0000000000007b1d */ /* 0x000fe20000010000 */
[----:B------:R-:W-:Y:S01]  /*c60b0*/  IMAD.MOV.U32 R106, RZ, RZ, R165 ;  /* 0x000000ffff6a7224 */ /* 0x000fe200078e00a5 */
[----:B------:R-:W-:-:S04]  /*c60c0*/  MOV R107, R167 ;  /* 0x000000a7006b7202 */ /* 0x000fc80000000f00 */
[----:B------:R-:W3:Y:S04]  /*c60d0*/  LDL.LU R165, [R1+0x17f0] ;  /* 0x0017f00001a57983 */ /* 0x000ee80000300800 */
[----:B----4-:R-:W-:Y:S04]  /*c60e0*/  STSM.16.M88.4 [R252], R108 ;  /* 0x0000006cfc007844 */ /* 0x010fe80000000200 */
[----:B--2---:R2:W-:Y:S01]  /*c60f0*/  STSM.16.M88.4 [R252+0x200], R104 ;  /* 0x00020068fc007844 */ /* 0x0045e20000000200 */
[----:B------:R-:W-:Y:S06]  /*c6100*/  BAR.SYNC.DEFER_BLOCKING 0x0 ;  /* 0x0000000000007b1d */ /* 0x000fec0000010000 */
[----:B--2---:R-:W2:Y:S04]  /*c6110*/  LDL.LU R104, [R1+0x64] ;  /* 0x0000640001687983 */ /* 0x004ea80000300800 */
[----:B------:R-:W4:Y:S04]  /*c6120*/  LDL.LU R167, [R1+0x4e0] ;  /* 0x0004e00001a77983 */ /* 0x000f280000300800 */
[----:B------:R-:W4:Y:S04]  /*c6130*/  LDL.LU R18, [R1+0x1e24] ;  /* 0x001e240001127983 */ /* 0x000f280000300800 */
[----:B------:R-:W4:Y:S04]  /*c6140*/  LDL.LU R182, [R1+0x17f4] ;  /* 0x0017f40001b67983 */ /* 0x000f280000300800 */
[----:B------:R-:W2:Y:S04]  /*c6150*/  LDL.LU R105, [R1+0x6c] ;  /* 0x00006c0001697983 */ /* 0x000ea80000300800 */
[----:B------:R-:W2:Y:S04]  /*c6160*/  LDL.LU R106, [R1+0x174] ;  /* 0x00017400016a7983 */ /* 0x000ea80000300800 */
[----:B------:R-:W2:Y:S04]  /*c6170*/  LDL.LU R107, [R1+0x17c] ;  /* 0x00017c00016b7983 */ /* 0x000ea80000300800 */
[----:B------:R-:W1:Y:S04]  /*c6180*/  LDS.128 R132, [R164] ;  /* 0x00000000a4847984 */ /* 0x000e680000000c00 */
[----:B------:R-:W-:Y:S01]  /*c6190*/  LDS.128 R136, [R164+0x400] ;  /* 0x00040000a4887984 */ /* 0x000fe20000000c00 */
[----:B------:R-:W-:-:S02]  /*c61a0*/  IMAD.MOV.U32 R111, RZ, RZ, R183 ;  /* 0x000000ffff6f7224 */ /* 0x000fc400078e00b7 */
[----:B------:R-:W-:Y:S01]  /*c61b0*/  IMAD.MOV.U32 R110, RZ, RZ, R181 ;  /* 0x000000ffff6e7224 */ /* 0x000fe200078e00b5 */
[----:B------:R-:W4:Y:S01]  /*c61c0*/  LDL.LU R183, [R1+0x3d4] ;  /* 0x0003d40001b77983 */ /* 0x000f220000300800 */
[----:B------:R-:W-:Y:S02]  /*c61d0*/  IMAD.MOV.U32 R109, RZ, RZ, R163 ;  /* 0x000000ffff6d7224 */ /* 0x000fe400078e00a3 */
[----:B------:R-:W-:Y:S01]  /*c61e0*/  IMAD.MOV.U32 R108, RZ, RZ, R161 ;  /* 0x000000ffff6c7224 */ /* 0x000fe200078e00a1 */
[----:B------:R-:W-:Y:S01]  /*c61f0*/  BAR.SYNC.DEFER_BLOCKING 0x0 ;  /* 0x0000000000007b1d */ /* 0x000fe20000010000 */
[----:B---3--:R-:W-:-:S05]  /*c6200*/  ISETP.GE.AND P6, PT, R165, R2, PT ;  /* 0x00000002a500720c */ /* 0x008fca0003fc6270 */
[----:B------:R-:W3:Y:S04]  /*c6210*/  LDL.LU R181, [R1+0xb4] ;  /* 0x0000b40001b57983 */ /* 0x000ee80000300800 */
[----:B------:R-:W3:Y:S04]  /*c6220*/  LDL.LU R163, [R1+0xe74] ;  /* 0x000e740001a37983 */ /* 0x000ee80000300800 */
[----:B------:R-:W3:Y:S04]  /*c6230*/  LDL.LU R180, [R1+0x54] ;  /* 0x0000540001b47983 */ /* 0x000ee80000300800 */
[----:B------:R-:W3:Y:S04]  /*c6240*/  LDL.LU R162, [R1+0x4e8] ;  /* 0x0004e80001a27983 */ /* 0x000ee80000300800 */
[----:B------:R-:W3:Y:S04]  /*c6250*/  LDL.LU R166, [R1+0xe78] ;  /* 0x000e780001a67983 */ /* 0x000ee80000300800 */
[----:B------:R-:W3:Y:S04]  /*c6260*/  LDL.LU R2, [R1+0x3d8] ;  /* 0x0003d80001027983 */ /* 0x000ee80000300800 */
[----:B------:R-:W3:Y:S04]  /*c6270*/  LDL.LU R19, [R1+0xe7c] ;  /* 0x000e7c0001137983 */ /* 0x000ee80000300800 */
[----:B------:R1:W-:Y:S04]  /*c6280*/  STSM.16.M88.4 [R252], R108 ;  /* 0x0000006cfc007844 */ /* 0x0003e80000000200 */
[----:B-1----:R-:W3:Y:S04]  /*c6290*/  LDL.LU R108, [R1+0xb0] ;  /* 0x0000b000016c7983 */ /* 0x002ee80000300800 */
[----:B------:R-:W3:Y:S04]  /*c62a0*/  LDL.LU R109, [R1+0x1a28] ;  /* 0x001a2800016d7983 */ /* 0x000ee80000300800 */
[----:B------:R-:W3:Y:S04]  /*c62b0*/  LDL.LU R110, [R1+0x4e4] ;  /* 0x0004e400016e7983 */ /* 0x000ee80000300800 */
[----:B------:R-:W3:Y:S04]  /*c62c0*/  LDL.LU R111, [R1+0x17d8] ;  /* 0x0017d800016f7983 */ /* 0x000ee80000300800 */
[----:B--2---:R1:W-:Y:S04]  /*c62d0*/  STSM.16.M88.4 [R252+0x200], R104 ;  /* 0x00020068fc007844 */ /* 0x0043e80000000200 */
[----:B-1----:R-:W2:Y:S01]  /*c62e0*/  LDL.LU R252, [R1+0x3d0] ;  /* 0x0003d00001fc7983 */ /* 0x002ea20000300800 */
[----:B------:R-:W-:-:S13]  /*c62f0*/  LOP3.LUT P0, RZ, R3, 0x1000, RZ, 0xc0, !PT ;  /* 0x0000100003ff7812 */ /* 0x000fda000780c0ff */
[----:B------:R-:W-:Y:S02]  /*c6300*/  @P0 LOP3.LUT R32, R32, 0x800, RZ, 0xfc, !PT ;  /* 0x0000080020200812 */ /* 0x000fe400078efcff */
[C---:B------:R-:W-:Y:S02]  /*c6310*/  LOP3.LUT P0, RZ, R3.reuse, 0x800, RZ, 0xc0, !PT ;  /* 0x0000080003ff7812 */ /* 0x040fe4000780c0ff */
[----:B------:R-:W-:Y:S02]  /*c6320*/  LOP3.LUT R32, R32, 0xffffefff, RZ, 0xc0, !PT ;  /* 0xffffefff20207812 */ /* 0x000fe400078ec0ff */
[----:B------:R-:W-:-:S09]  /*c6330*/  LOP3.LUT P1, RZ, R3, 0x4000, RZ, 0xc0, !PT ;  /* 0x0000400003ff7812 */ /* 0x000fd2000782c0ff */
[----:B------:R-:W-:Y:S02]  /*c6340*/  @P0 LOP3.LUT R32, R32, 0x1000, RZ, 0xfc, !PT ;  /* 0x0000100020200812 */ /* 0x000fe400078efcff */
[----:B------:R-:W-:Y:S02]  /*c6350*/  LOP3.LUT P0, RZ, R3, 0x200, RZ, 0xc0, !PT ;  /* 0x0000020003ff7812 */ /* 0x000fe4000780c0ff */
[----:B------:R-:W-:-:S11]  /*c6360*/  LOP3.LUT R32, R32, 0xffffdfff, RZ, 0xc0, !PT ;  /* 0xffffdfff20207812 */ /* 0x000fd600078ec0ff */
[----:B------:R-:W-:-:S04]  /*c6370*/  @P0 LOP3.LUT R32, R32, 0x2000, RZ, 0xfc, !PT ;  /* 0x0000200020200812 */ /* 0x000fc800078efcff */
[----:B------:R-:W-:-:S04]  /*c6380*/  LOP3.LUT R32, R32, 0xffffbfff, RZ, 0xc0, !PT ;  /* 0xffffbfff20207812 */ /* 0x000fc800078ec0ff */
[----:B------:R-:W-:Y:S02]  /*c6390*/  @P1 LOP3.LUT R32, R32, 0x4000, RZ, 0xfc, !PT ;  /* 0x0000400020201812 */ /* 0x000fe400078efcff */
[C---:B------:R-:W-:Y:S02]  /*c63a0*/  LOP3.LUT P1, RZ, R3.reuse, 0x10, RZ, 0xc0, !PT ;  /* 0x0000001003ff7812 */ /* 0x040fe4000782c0ff */
[----:B------:R-:W-:Y:S01]  /*c63b0*/  ISETP.LT.AND P6, PT, R0, UR4, !P6 ;  /* 0x0000000400007c0c */ /* 0x000fe2000f7c1270 */
[----:B----4-:R-:W-:Y:S01]  /*c63c0*/  IMAD.WIDE R160, R18, 0x4, R16 ;  /* 0x0000000412a07825 */ /* 0x010fe200078e0210 */
[----:B------:R-:W-:Y:S01]  /*c63d0*/  BAR.SYNC.DEFER_BLOCKING 0x0 ;  /* 0x0000000000007b1d */ /* 0x000fe20000010000 */
[----:B------:R-:W-:Y:S02]  /*c63e0*/  ISETP.LT.AND P1, PT, R182, UR5, !P1 ;  /* 0x00000005b6007c0c */ /* 0x000fe4000cf21270 */
[----:B------:R-:W-:Y:S01]  /*c63f0*/  IMAD.WIDE R104, R18, 0x4, R14 ;  /* 0x0000000412687825 */ /* 0x000fe200078e020e */
[----:B------:R-:W-:-:S02]  /*c6400*/  LOP3.LUT P0, RZ, R3, 0x1, RZ, 0xc0, !PT ;  /* 0x0000000103ff7812 */ /* 0x000fc4000780c0ff */
[----:B------:R-:W-:Y:S01]  /*c6410*/  ULDC UR4, c[0x0][0x228] ;  /* 0x00008a0000047ab9 */ /* 0x000fe20000000800 */
[----:B------:R-:W4:Y:S04]  /*c6420*/  LDL.LU R18, [R1+0x4ec] ;  /* 0x0004ec0001127983 */ /* 0x000f280000300800 */
[----:B------:R1:W-:Y:S04]  /*c6430*/  @P6 STG.E desc[UR54][R160.64], R167 ;  /* 0x000000a7a0006986 */ /* 0x0003e8000c101936 */
[----:B-1----:R-:W4:Y:S04]  /*c6440*/  LDL.LU R167, [R1+0x1630] ;  /* 0x0016300001a77983 */ /* 0x002f280000300800 */
[----:B--2---:R3:W-:Y:S01]  /*c6450*/  @P1 STG.E desc[UR54][R104.64], R252 ;  /* 0x000000fc68001986 */ /* 0x0047e2000c101936 */
[----:B------:R-:W-:Y:S01]  /*c6460*/  ISETP.LT.AND P1, PT, R165, UR4, !P0 ;  /* 0x00000004a5007c0c */ /* 0x000fe2000c721270 */
[----:B------:R-:W-:-:S02]  /*c6470*/  ULDC UR4, c[0x0][0x228] ;  /* 0x00008a0000047ab9 */ /* 0x000fc40000000800 */
[----:B------:R-:W-:Y:S01]  /*c6480*/  ISETP.LT.AND P0, PT, R182, UR4, !P0 ;  /* 0x00000004b6007c0c */ /* 0x000fe2000c701270 */
[----:B------:R-:W-:Y:S01]  /*c6490*/  ULDC UR4, c[0x0][0x22c] ;  /* 0x00008b0000047ab9 */ /* 0x000fe20000000800 */
[----:B---3--:R-:W-:-:S08]  /*c64a0*/  IMAD.WIDE R104, R109, 0x4, R16 ;  /* 0x000000046d687825 */ /* 0x008fd000078e0210 */
[----:B------:R1:W-:Y:S02]  /*c64b0*/  @P1 STG.E desc[UR54][R104.64], R108 ;  /* 0x0000006c68001986 */ /* 0x0003e4000c101936 */
[----:B-1----:R-:W-:-:S05]  /*c64c0*/  IMAD.WIDE R104, R109, 0x4, R14 ;  /* 0x000000046d687825 */ /* 0x002fca00078e020e */
[----:B------:R1:W-:Y:S04]  /*c64d0*/  @P0 STG.E desc[UR54][R104.64], R4 ;  /* 0x0000000468000986 */ /* 0x0003e8000c101936 */
[----:B-1----:R-:W2:Y:S01]  /*c64e0*/  LDL.LU R4, [R1+0x2fb8] ;  /* 0x002fb80001047983 */ /* 0x002ea20000300800 */
[----:B------:R-:W-:Y:S01]  /*c64f0*/  LOP3.LUT P0, RZ, R32, 0x2000, RZ, 0xc0, !PT ;  /* 0x0000200020ff7812 */ /* 0x000fe2000780c0ff */
[----:B------:R-:W-:-:S12]  /*c6500*/  IMAD.WIDE R104, R111, 0x4, R16 ;  /* 0x000000046f687825 */ /* 0x000fd800078e0210 */
[----:B------:R1:W-:Y:S01]  /*c6510*/  @P0 STG.E desc[UR54][R104.64], R110 ;  /* 0x0000006e68000986 */ /* 0x0003e2000c101936 */
[----:B------:R-:W-:Y:S01]  /*c6520*/  LOP3.LUT P0, RZ, R32, 0x1000, RZ, 0xc0, !PT ;  /* 0x0000100020ff7812 */ /* 0x000fe2000780c0ff */
[----:B-1----:R-:W-:-:S12]  /*c6530*/  IMAD.WIDE R104, R111, 0x4, R14 ;  /* 0x000000046f687825 */ /* 0x002fd800078e020e */
[----:B------:R1:W-:Y:S01]  /*c6540*/  @P0 STG.E desc[UR54][R104.64], R183 ;  /* 0x000000b768000986 */ /* 0x0003e2000c101936 */
[C---:B------:R-:W-:Y:S02]  /*c6550*/  LOP3.LUT P0, RZ, R32.reuse, 0x800, RZ, 0xc0, !PT ;  /* 0x0000080020ff7812 */ /* 0x040fe4000780c0ff */
[----:B------:R-:W-:Y:S02]  /*c6560*/  LOP3.LUT P1, RZ, R32, 0x4000, RZ, 0xc0, !PT ;  /* 0x0000400020ff7812 */ /* 0x000fe4000782c0ff */
[----:B------:R-:W-:Y:S01]  /*c6570*/  LOP3.LUT P2, RZ, R3, 0x8000, RZ, 0xc0, !PT ;  /* 0x0000800003ff7812 */ /* 0x000fe2000784c0ff */
[----:B-1----:R-:W-:-:S08]  /*c6580*/  IMAD.WIDE R104, R163, 0x4, R16 ;  /* 0x00000004a3687825 */ /* 0x002fd000078e0210 */
[----:B------:R1:W-:Y:S01]  /*c6590*/  @P0 STG.E desc[UR54][R104.64], R181 ;  /* 0x000000b568000986 */ /* 0x0003e2000c101936 */
[----:B------:R-:W-:Y:S01]  /*c65a0*/  LOP3.LUT P3, RZ, R3, 0x20000, RZ, 0xc0, !PT ;  /* 0x0002000003ff7812 */ /* 0x000fe2000786c0ff */
[----:B-1----:R-:W-:-:S05]  /*c65b0*/  IMAD.WIDE R104, R163, 0x4, R14 ;  /* 0x00000004a3687825 */ /* 0x002fca00078e020e */
[----:B------:R1:W-:Y:S01]  /*c65c0*/  @P1 STG.E desc[UR54][R104.64], R180 ;  /* 0x000000b468001986 */ /* 0x0003e2000c101936 */
[----:B------:R-:W-:Y:S01]  /*c65d0*/  LOP3.LUT P4, RZ, R3, 0x40000, RZ, 0xc0, !PT ;  /* 0x0004000003ff7812 */ /* 0x000fe2000788c0ff */
[----:B-1----:R-:W-:-:S05]  /*c65e0*/  IMAD.WIDE R104, R166, 0x4, R16 ;  /* 0x00000004a6687825 */ /* 0x002fca00078e0210 */
[----:B------:R1:W-:Y:S01]  /*c65f0*/  @P2 STG.E desc[UR54][R104.64], R162 ;  /* 0x000000a268002986 */ /* 0x0003e2000c101936 */
[----:B------:R-:W-:Y:S01]  /*c6600*/  LOP3.LUT P5, RZ, R3, 0x400000, RZ, 0xc0, !PT ;  /* 0x0040000003ff7812 */ /* 0x000fe200078ac0ff */
[----:B-1----:R-:W-:-:S05]  /*c6610*/  IMAD.WIDE R104, R166, 0x4, R14 ;  /* 0x00000004a6687825 */ /* 0x002fca00078e020e */
[----:B------:R1:W-:Y:S02]  /*c6620*/  @P3 STG.E desc[UR54][R104.64], R2 ;  /* 0x0000000268003986 */ /* 0x0003e4000c101936 */
[----:B-1----:R-:W-:Y:S01]  /*c6630*/  IMAD.WIDE R104, R19, 0x4, R16 ;  /* 0x0000000413687825 */ /* 0x002fe200078e0210 */
[----:B------:R-:W-:-:S04]  /*c6640*/  LOP3.LUT P6, RZ, R3, 0x1000000, RZ, 0xc0, !PT ;  /* 0x0100000003ff7812 */ /* 0x000fc800078cc0ff */
[----:B--2---:R1:W-:Y:S02]  /*c6650*/  @P4 STG.E desc[UR54][R104.64], R4 ;  /* 0x0000000468004986 */ /* 0x0043e4000c101936 */
[----:B-1----:R-:W-:Y:S02]  /*c6660*/  IMAD.WIDE R104, R19, 0x4, R14 ;  /* 0x0000000413687825 */ /* 0x002fe400078e020e */
[----:B------:R-:W2:Y:S04]  /*c6670*/  LDL.LU R4, [R1+0x2fb4] ;  /* 0x002fb40001047983 */ /* 0x000ea80000300800 */
[----:B------:R1:W-:Y:S04]  /*c6680*/  @P5 STG.E desc[UR54][R104.64], R5 ;  /* 0x0000000568005986 */ /* 0x0003e8000c101936 */
[----:B-1----:R-:W3:Y:S04]  /*c6690*/  LDL.LU R5, [R1+0x2fb0] ;  /* 0x002fb00001057983 */ /* 0x002ee80000300800 */
[----:B------:R-:W2:Y:S04]  /*c66a0*/  LDL.LU R180, [R1+0x3dc] ;  /* 0x0003dc0001b47983 */ /* 0x000ea80000300800 */
[----:B------:R-:W2:Y:S04]  /*c66b0*/  LDL.LU R162, [R1+0xbc] ;  /* 0x0000bc0001a27983 */ /* 0x000ea80000300800 */
[----:B------:R-:W2:Y:S01]  /*c66c0*/  LDL.LU R166, [R1+0x1634] ;  /* 0x0016340001a67983 */ /* 0x000ea20000300800 */
[----:B----4-:R-:W-:-:S03]  /*c66d0*/  IMAD.WIDE R104, R167, 0x4, R16 ;  /* 0x00000004a7687825 */ /* 0x010fc600078e0210 */
[----:B------:R-:W4:Y:S04]  /*c66e0*/  LDL.LU R2, [R1+0x5c] ;  /* 0x00005c0001027983 */ /* 0x000f280000300800 */
[----:B------:R1:W-:Y:S04]  /*c66f0*/  @P6 STG.E desc[UR54][R104.64], R18 ;  /* 0x0000001268006986 */ /* 0x0003e8000c101936 */
[----:B------:R-:W4:Y:S04]  /*c6700*/  LDL.LU R19, [R1+0x550] ;  /* 0x0005500001137983 */ /* 0x000f280000300800 */
[----:B-1----:R-:W4:Y:S04]  /*c6710*/  LDL.LU R18, [R1+0x1638] ;  /* 0x0016380001127983 */ /* 0x002f280000300800 */
[----:B------:R-:W4:Y:S04]  /*c6720*/  LDL.LU R160, [R1+0x510] ;  /* 0x0005100001a07983 */ /* 0x000f280000300800 */
[----:B------:R-:W4:Y:S04]  /*c6730*/  LDL.LU R161, [R1+0x500] ;  /* 0x0005000001a17983 */ /* 0x000f280000300800 */
[----:B------:R-:W4:Y:S01]  /*c6740*/  LDL.LU R106, [R1+0x163c] ;  /* 0x00163c00016a7983 */ /* 0x000f220000300800 */
[----:B------:R-:W-:-:S03]  /*c6750*/  LOP3.LUT R32, R32, 0xfffffff7, RZ, 0xc0, !PT ;  /* 0xfffffff720207812 */ /* 0x000fc600078ec0ff */
[----:B------:R-:W4:Y:S04]  /*c6760*/  LDL.LU R107, [R1+0x554] ;  /* 0x00055400016b7983 */ /* 0x000f280000300800 */
[----:B------:R-:W4:Y:S01]  /*c6770*/  LDL.LU R252, [R1+0x1640] ;  /* 0x0016400001fc7983 */ /* 0x000f220000300800 */
[C---:B------:R-:W-:Y:S02]  /*c6780*/  LOP3.LUT P3, RZ, R3.reuse, 0x8000000, RZ, 0xc0, !PT ;  /* 0x0800000003ff7812 */ /* 0x040fe4000786c0ff */
[----:B------:R-:W-:Y:S01]  /*c6790*/  LOP3.LUT P4, RZ, R3, 0x10000000, RZ, 0xc0, !PT ;  /* 0x1000000003ff7812 */ /* 0x000fe2000788c0ff */
[----:B------:R-:W-:Y:S01]  /*c67a0*/  IMAD.WIDE R104, R167, 0x4, R14 ;  /* 0x00000004a7687825 */ /* 0x000fe200078e020e */
[----:B------:R-:W4:Y:S01]  /*c67b0*/  LDL.LU R108, [R1+0x514] ;  /* 0x00051400016c7983 */ /* 0x000f220000300800 */
[----:B------:R-:W-:-:S03]  /*c67c0*/  LOP3.LUT P5, RZ, R3, 0x80000000, RZ, 0xc0, !PT ;  /* 0x8000000003ff7812 */ /* 0x000fc600078ac0ff */
[----:B------:R-:W4:Y:S04]  /*c67d0*/  LDL.LU R109, [R1+0x504] ;  /* 0x00050400016d7983 */ /* 0x000f280000300800 */
[----:B------:R-:W4:Y:S04]  /*c67e0*/  LDL.LU R110, [R1+0x1644] ;  /* 0x00164400016e7983 */ /* 0x000f280000300800 */
[----:B------:R-:W4:Y:S04]  /*c67f0*/  LDL.LU R111, [R1+0x4c4] ;  /* 0x0004c400016f7983 */ /* 0x000f280000300800 */
[----:B------:R-:W4:Y:S04]  /*c6800*/  LDL.LU R183, [R1+0x558] ;  /* 0x0005580001b77983 */ /* 0x000f280000300800 */
[----:B------:R-:W4:Y:S04]  /*c6810*/  LDL.LU R181, [R1+0x1648] ;  /* 0x0016480001b57983 */ /* 0x000f280000300800 */
[----:B------:R-:W4:Y:S04]  /*c6820*/  LDL.LU R163, [R1+0x508] ;  /* 0x0005080001a37983 */ /* 0x000f280000300800 */
[----:B------:R-:W4:Y:S01]  /*c6830*/  LDL.LU R167, [R1+0x164c] ;  /* 0x00164c0001a77983 */ /* 0x000f220000300800 */
[----:B---3--:R-:W-:-:S13]  /*c6840*/  LOP3.LUT P0, RZ, R5, 0x4000, RZ, 0xc0, !PT ;  /* 0x0000400005ff7812 */ /* 0x008fda000780c0ff */
[----:B------:R-:W-:Y:S02]  /*c6850*/  @P0 LOP3.LUT R32, R32, 0x8, RZ, 0xfc, !PT ;  /* 0x0000000820200812 */ /* 0x000fe400078efcff */
[----:B------:R-:W-:Y:S02]  /*c6860*/  LOP3.LUT P0, RZ, R5, 0x200, RZ, 0xc0, !PT ;  /* 0x0000020005ff7812 */ /* 0x000fe4000780c0ff */
[----:B------:R-:W-:-:S11]  /*c6870*/  LOP3.LUT R32, R32, 0xffffffef, RZ, 0xc0, !PT ;  /* 0xffffffef20207812 */ /* 0x000fd600078ec0ff */
[----:B------:R-:W-:Y:S02]  /*c6880*/  @P0 LOP3.LUT R32, R32, 0x10, RZ, 0xfc, !PT ;  /* 0x0000001020200812 */ /* 0x000fe400078efcff */
[----:B------:R-:W-:Y:S02]  /*c6890*/  LOP3.LUT P0, RZ, R5, 0x20, RZ, 0xc0, !PT ;  /* 0x0000002005ff7812 */ /* 0x000fe4000780c0ff */
[----:B------:R-:W-:-:S11]  /*c68a0*/  LOP3.LUT R32, R32, 0xffffffdf, RZ, 0xc0, !PT ;  /* 0xffffffdf20207812 */ /* 0x000fd600078ec0ff */
[----:B------:R-:W-:Y:S02]  /*c68b0*/  @P0 LOP3.LUT R32, R32, 0x20, RZ, 0xfc, !PT ;  /* 0x0000002020200812 */ /* 0x000fe400078efcff */
[----:B------:R-:W-:Y:S02]  /*c68c0*/  LOP3.LUT P0, RZ, R5, 0x2, RZ, 0xc0, !PT ;  /* 0x0000000205ff7812 */ /* 0x000fe4000780c0ff */
[----:B------:R-:W-:-:S11]  /*c68d0*/  LOP3.LUT R32, R32, 0xffffffbf, RZ, 0xc0, !PT ;  /* 0xffffffbf20207812 */ /* 0x000fd600078ec0ff */
[----:B------:R-:W-:Y:S02]  /*c68e0*/  @P0 LOP3.LUT R32, R32, 0x40, RZ, 0xfc, !PT ;  /* 0x0000004020200812 */ /* 0x000fe400078efcff */
[----:B--2---:R-:W-:Y:S02]  /*c68f0*/  LOP3.LUT P0, RZ, R4, 0x1000, RZ, 0xc0, !PT ;  /* 0x0000100004ff7812 */ /* 0x004fe4000780c0ff */
[----:B------:R-:W-:-:S11]  /*c6900*/  LOP3.LUT R32, R32, 0xffffff7f, RZ, 0xc0, !PT ;  /* 0xffffff7f20207812 */ /* 0x000fd600078ec0ff */
[----:B------:R-:W-:Y:S02]  /*c6910*/  @P0 LOP3.LUT R32, R32, 0x80, RZ, 0xfc, !PT ;  /* 0x0000008020200812 */ /* 0x000fe400078efcff */
[----:B------:R-:W-:Y:S02]  /*c6920*/  LOP3.LUT P0, RZ, R4, 0x200, RZ, 0xc0, !PT ;  /* 0x0000020004ff7812 */ /* 0x000fe4000780c0ff */
[----:B------:R-:W-:-:S11]  /*c6930*/  LOP3.LUT R32, R32, 0xfffffeff, RZ, 0xc0, !PT ;  /* 0xfffffeff20207812 */ /* 0x000fd600078ec0ff */
[----:B------:R-:W-:Y:S02]  /*c6940*/  @P0 LOP3.LUT R32, R32, 0x100, RZ, 0xfc, !PT ;  /* 0x0000010020200812 */ /* 0x000fe400078efcff */
[----:B------:R-:W-:Y:S02]  /*c6950*/  LOP3.LUT P0, RZ, R4, 0x100, RZ, 0xc0, !PT ;  /* 0x0000010004ff7812 */ /* 0x000fe4000780c0ff */
[----:B------:R-:W-:Y:S01]  /*c6960*/  LOP3.LUT R32, R32, 0xfffffdff, RZ, 0xc0, !PT ;  /* 0xfffffdff20207812 */ /* 0x000fe200078ec0ff */
[----:B------:R1:W-:Y:S01]  /*c6970*/  @P3 STG.E desc[UR54][R104.64], R180 ;  /* 0x000000b468003986 */ /* 0x0003e2000c101936 */
[----:B------:R-:W-:-:S09]  /*c6980*/  LOP3.LUT P6, RZ, R4, 0x1, RZ, 0xc0, !PT ;  /* 0x0000000104ff7812 */ /* 0x000fd200078cc0ff */
[----:B------:R-:W-:Y:S02]  /*c6990*/  @P0 LOP3.LUT R32, R32, 0x200, RZ, 0xfc, !PT ;  /* 0x0000020020200812 */ /* 0x000fe400078efcff */
[----:B------:R-:W-:Y:S01]  /*c69a0*/  LOP3.LUT P0, RZ, R4, 0x20, RZ, 0xc0, !PT ;  /* 0x0000002004ff7812 */ /* 0x000fe2000780c0ff */
[----:B-1----:R-:W-:Y:S01]  /*c69b0*/  IMAD.WIDE R104, R166, 0x4, R16 ;  /* 0x00000004a6687825 */ /* 0x002fe200078e0210 */
[----:B------:R-:W-:Y:S01]  /*c69c0*/  LOP3.LUT R32, R32, 0xfffffbff, RZ, 0xc0, !PT ;  /* 0xfffffbff20207812 */ /* 0x000fe200078ec0ff */
[----:B------:R-:W2:Y:S04]  /*c69d0*/  LDL.LU R180, [R1+0x4c8] ;  /* 0x0004c80001b47983 */ /* 0x000ea80000300800 */
[----:B------:R1:W-:Y:S06]  /*c69e0*/  @P4 STG.E desc[UR54][R104.64], R162 ;  /* 0x000000a268004986 */ /* 0x0003ec000c101936 */
[----:B------:R-:W-:-:S02]  /*c69f0*/  @P0 LOP3.LUT R32, R32, 0x400, RZ, 0xfc, !PT ;  /* 0x0000040020200812 */ /* 0x000fc400078efcff */
[----:B------:R-:W-:Y:S01]  /*c6a00*/  LOP3.LUT P0, RZ, R4, 0x8, RZ, 0xc0, !PT ;  /* 0x0000000804ff7812 */ /* 0x000fe2000780c0ff */
[----:B-1----:R-:W-:Y:S01]  /*c6a10*/  IMAD.WIDE R104, R166, 0x4, R14 ;  /* 0x00000004a6687825 */ /* 0x002fe200078e020e */
[----:B------:R-:W3:Y:S04]  /*c6a20*/  LDL.LU R162, [R1+0x55c] ;  /* 0x00055c0001a27983 */ /* 0x000ee80000300800 */
[----:B----4-:R1:W-:Y:S04]  /*c6a30*/  @P5 STG.E desc[UR54][R104.64], R2 ;  /* 0x0000000268005986 */ /* 0x0103e8000c101936 */
[----:B------:R-:W4:Y:S01]  /*c6a40*/  LDL.LU R166, [R1+0x1650] ;  /* 0x0016500001a67983 */ /* 0x000f220000300800 */
[----:B-1----:R-:W-:-:S03]  /*c6a50*/  IMAD.WIDE R104, R18, 0x4, R16 ;  /* 0x0000000412687825 */ /* 0x002fc600078e0210 */
[----:B------:R-:W3:Y:S04]  /*c6a60*/  LDL.LU R2, [R1+0x51c] ;  /* 0x00051c0001027983 */ /* 0x000ee80000300800 */
[----:B------:R1:W-:Y:S02]  /*c6a70*/  @P6 STG.E desc[UR54][R104.64], R19 ;  /* 0x0000001368006986 */ /* 0x0003e4000c101936 */
[----:B-1----:R-:W-:Y:S02]  /*c6a80*/  IMAD.WIDE R104, R18, 0x4, R14 ;  /* 0x0000000412687825 */ /* 0x002fe400078e020e */
[----:B------:R-:W3:Y:S04]  /*c6a90*/  LDL.LU R19, [R1+0x50c] ;  /* 0x00050c0001137983 */ /* 0x000ee80000300800 */
[----:B------:R1:W-:Y:S01]  /*c6aa0*/  @P0 STG.E desc[UR54][R104.64], R160 ;  /* 0x000000a068000986 */ /* 0x0003e2000c101936 */
[----:B------:R-:W-:-:S03]  /*c6ab0*/  LOP3.LUT P0, RZ, R32, 0x400, RZ, 0xc0, !PT ;  /* 0x0000040020ff7812 */ /* 0x000fc6000780c0ff */
[----:B------:R-:W3:Y:S01]  /*c6ac0*/  LDL.LU R18, [R1+0x1654] ;  /* 0x0016540001127983 */ /* 0x000ee20000300800 */
[----:B-1----:R-:W-:-:S09]  /*c6ad0*/  IMAD.WIDE R104, R106, 0x4, R16 ;  /* 0x000000046a687825 */ /* 0x002fd200078e0210 */
[----:B------:R1:W-:Y:S01]  /*c6ae0*/  @P0 STG.E desc[UR54][R104.64], R161 ;  /* 0x000000a168000986 */ /* 0x0003e2000c101936 */
[----:B------:R-:W-:Y:S01]  /*c6af0*/  LOP3.LUT P0, RZ, R32, 0x200, RZ, 0xc0, !PT ;  /* 0x0000020020ff7812 */ /* 0x000fe2000780c0ff */
[----:B-1----:R-:W-:-:S12]  /*c6b00*/  IMAD.WIDE R104, R106, 0x4, R14 ;  /* 0x000000046a687825 */ /* 0x002fd800078e020e */
        /* <DEDUP_REMOVED lines=17> */
[----:B------:R-:W-:Y:S02]  /*c6c20*/  LOP3.LUT P0, RZ, R32, 0x8, RZ, 0xc0, !PT ;  /* 0x0000000820ff7812 */ /* 0x000fe4000780c0ff */
[C---:B------:R-:W-:Y:S02]  /*c6c30*/  LOP3.LUT P1, RZ, R5.reuse, 0x40000, RZ, 0xc0, !PT ;  /* 0x0004000005ff7812 */ /* 0x040fe4000782c0ff */
[----:B------:R-:W-:Y:S01]  /*c6c40*/  LOP3.LUT P2, RZ, R5, 0x400000, RZ, 0xc0, !PT ;  /* 0x0040000005ff7812 */ /* 0x000fe2000784c0ff */
[----:B-1----:R-:W-:Y:S01]  /*c6c50*/  IMAD.WIDE R104, R181, 0x4, R14 ;  /* 0x00000004b5687825 */ /* 0x002fe200078e020e */
[C---:B------:R-:W-:Y:S02]  /*c6c60*/  LOP3.LUT P3, RZ, R5.reuse, 0x1000000, RZ, 0xc0, !PT ;  /* 0x0100000005ff7812 */ /* 0x040fe4000786c0ff */
[C---:B------:R-:W-:Y:S02]  /*c6c70*/  LOP3.LUT P4, RZ, R5.reuse, 0x4000000, RZ, 0xc0, !PT ;  /* 0x0400000005ff7812 */ /* 0x040fe4000788c0ff */
[----:B------:R-:W-:-:S02]  /*c6c80*/  LOP3.LUT P5, RZ, R5, 0x10000000, RZ, 0xc0, !PT ;  /* 0x1000000005ff7812 */ /* 0x000fc400078ac0ff */
[----:B------:R-:W-:Y:S01]  /*c6c90*/  LOP3.LUT P6, RZ, R5, 0x40000000, RZ, 0xc0, !PT ;  /* 0x4000000005ff7812 */ /* 0x000fe200078cc0ff */
[----:B--2---:R1:W-:Y:S02]  /*c6ca0*/  @P0 STG.E desc[UR54][R104.64], R6 ;  /* 0x0000000668000986 */ /* 0x0043e4000c101936 */
[C---:B-1----:R-:W-:Y:S02]  /*c6cb0*/  IMAD.WIDE R104, R167.reuse, 0x4, R16 ;  /* 0x00000004a7687825 */ /* 0x042fe400078e0210 */
[----:B------:R-:W2:Y:S04]  /*c6cc0*/  LDL.LU R6, [R1+0x2fa8] ;  /* 0x002fa80001067983 */ /* 0x000ea80000300800 */
[----:B------:R1:W-:Y:S02]  /*c6cd0*/  @P1 STG.E desc[UR54][R104.64], R163 ;  /* 0x000000a368001986 */ /* 0x0003e4000c101936 */
[----:B-1----:R-:W-:-:S05]  /*c6ce0*/  IMAD.WIDE R104, R167, 0x4, R14 ;  /* 0x00000004a7687825 */ /* 0x002fca00078e020e */
[----:B------:R4:W-:Y:S02]  /*c6cf0*/  @P2 STG.E desc[UR54][R104.64], R180 ;  /* 0x000000b468002986 */ /* 0x0009e4000c101936 */
[----:B----4-:R-:W-:-:S05]  /*c6d00*/  IMAD.WIDE R104, R166, 0x4, R16 ;  /* 0x00000004a6687825 */ /* 0x010fca00078e0210 */
[----:B---3--:R1:W-:Y:S02]  /*c6d10*/  @P3 STG.E desc[UR54][R104.64], R162 ;  /* 0x000000a268003986 */ /* 0x0083e4000c101936 */
[----:B-1----:R-:W-:-:S05]  /*c6d20*/  IMAD.WIDE R104, R166, 0x4, R14 ;  /* 0x00000004a6687825 */ /* 0x002fca00078e020e */
[----:B------:R1:W-:Y:S02]  /*c6d30*/  @P4 STG.E desc[UR54][R104.64], R2 ;  /* 0x0000000268004986 */ /* 0x0003e4000c101936 */
[----:B-1----:R-:W-:-:S05]  /*c6d40*/  IMAD.WIDE R104, R18, 0x4, R16 ;  /* 0x0000000412687825 */ /* 0x002fca00078e0210 */
[----:B------:R1:W-:Y:S02]  /*c6d50*/  @P5 STG.E desc[UR54][R104.64], R19 ;  /* 0x0000001368005986 */ /* 0x0003e4000c101936 */
[----:B-1----:R-:W-:-:S05]  /*c6d60*/  IMAD.WIDE R104, R18, 0x4, R14 ;  /* 0x0000000412687825 */ /* 0x002fca00078e020e */
[----:B------:R1:W-:Y:S04]  /*c6d70*/  @P6 STG.E desc[UR54][R104.64], R30 ;  /* 0x0000001e68006986 */ /* 0x0003e8000c101936 */
[----:B-1----:R-:W3:Y:S04]  /*c6d80*/  LDL.LU R30, [R1+0x2fa4] ;  /* 0x002fa400011e7983 */ /* 0x002ee80000300800 */
[----:B------:R-:W4:Y:S04]  /*c6d90*/  LDL.LU R167, [R1+0x1658] ;  /* 0x0016580001a77983 */ /* 0x000f280000300800 */
[----:B------:R-:W3:Y:S04]  /*c6da0*/  LDL.LU R180, [R1+0x3c0] ;  /* 0x0003c00001b47983 */ /* 0x000ee80000300800 */
[----:B------:R-:W3:Y:S04]  /*c6db0*/  LDL.LU R162, [R1+0xa0] ;  /* 0x0000a00001a27983 */ /* 0x000ee80000300800 */
[----:B------:R-:W3:Y:S04]  /*c6dc0*/  LDL.LU R166, [R1+0x165c] ;  /* 0x00165c0001a67983 */ /* 0x000ee80000300800 */
[----:B------:R-:W3:Y:S04]  /*c6dd0*/  LDL.LU R2, [R1+0x40] ;  /* 0x0000400001027983 */ /* 0x000ee80000300800 */
[----:B------:R-:W3:Y:S04]  /*c6de0*/  LDL.LU R19, [R1+0x544] ;  /* 0x0005440001137983 */ /* 0x000ee80000300800 */
[----:B------:R-:W3:Y:S01]  /*c6df0*/  LDL.LU R18, [R1+0x1660] ;  /* 0x0016600001127983 */ /* 0x000ee20000300800 */
[----:B--2---:R-:W-:Y:S01]  /*c6e00*/  LOP3.LUT P3, RZ, R6, 0x1, RZ, 0xc0, !PT ;  /* 0x0000000106ff7812 */ /* 0x004fe2000786c0ff */
[----:B----4-:R-:W-:-:S12]  /*c6e10*/  IMAD.WIDE R104, R167, 0x4, R16 ;  /* 0x00000004a7687825 */ /* 0x010fd800078e0210 */
[----:B------:R1:W-:Y:S04]  /*c6e20*/  @P3 STG.E desc[UR54][R104.64], R7 ;  /* 0x0000000768003986 */ /* 0x0003e8000c101936 */
[----:B-1----:R-:W2:Y:S04]  /*c6e30*/  LDL.LU R7, [R1+0x2fa0] ;  /* 0x002fa00001077983 */ /* 0x002ea80000300800 */
        /* <DEDUP_REMOVED lines=9> */
[----:B------:R-:W-:-:S02]  /*c6ed0*/  LOP3.LUT P0, RZ, R6, 0x4000000, RZ, 0xc0, !PT ;  /* 0x0400000006ff7812 */ /* 0x000fc4000780c0ff */
[----:B---3--:R-:W-:Y:S02]  /*c6ee0*/  LOP3.LUT R30, R30, 0xf7ffffff, RZ, 0xc0, !PT ;  /* 0xf7ffffff1e1e7812 */ /* 0x008fe400078ec0ff */
[----:B------:R-:W-:Y:S02]  /*c6ef0*/  LOP3.LUT R32, R32, 0xfffffffe, RZ, 0xc0, !PT ;  /* 0xfffffffe20207812 */ /* 0x000fe400078ec0ff */
[C---:B------:R-:W-:Y:S02]  /*c6f00*/  LOP3.LUT P4, RZ, R6.reuse, 0x8, RZ, 0xc0, !PT ;  /* 0x0000000806ff7812 */ /* 0x040fe4000788c0ff */
[C---:B------:R-:W-:Y:S01]  /*c6f10*/  LOP3.LUT P5, RZ, R6.reuse, 0x10, RZ, 0xc0, !PT ;  /* 0x0000001006ff7812 */ /* 0x040fe200078ac0ff */
[----:B------:R-:W-:Y:S01]  /*c6f20*/  IMAD.WIDE R104, R167, 0x4, R14 ;  /* 0x00000004a7687825 */ /* 0x000fe200078e020e */
[----:B------:R-:W-:Y:S01]  /*c6f30*/  LOP3.LUT P6, RZ, R6, 0x80, RZ, 0xc0, !PT ;  /* 0x0000008006ff7812 */ /* 0x000fe200078cc0ff */
[----:B------:R-:W3:Y:S02]  /*c6f40*/  LDL.LU R183, [R1+0x54c] ;  /* 0x00054c0001b77983 */ /* 0x000ee40000300800 */
[----:B------:R-:W-:-:S02]  /*c6f50*/  @P0 LOP3.LUT R30, R30, 0x8000000, RZ, 0xfc, !PT ;  /* 0x080000001e1e0812 */ /* 0x000fc400078efcff */
[----:B------:R-:W-:Y:S01]  /*c6f60*/  LOP3.LUT P0, RZ, R6, 0x1000000, RZ, 0xc0, !PT ;  /* 0x0100000006ff7812 */ /* 0x000fe2000780c0ff */
[----:B------:R-:W3:Y:S01]  /*c6f70*/  LDL.LU R181, [R1+0x1670] ;  /* 0x0016700001b57983 */ /* 0x000ee20000300800 */
[----:B------:R-:W-:-:S03]  /*c6f80*/  LOP3.LUT R30, R30, 0xefffffff, RZ, 0xc0, !PT ;  /* 0xefffffff1e1e7812 */ /* 0x000fc600078ec0ff */
[----:B------:R1:W-:Y:S04]  /*c6f90*/  @P4 STG.E desc[UR54][R104.64], R180 ;  /* 0x000000b468004986 */ /* 0x0003e8000c101936 */
[----:B------:R-:W3:Y:S04]  /*c6fa0*/  LDL.LU R163, [R1+0x3cc] ;  /* 0x0003cc0001a37983 */ /* 0x000ee80000300800 */
[----:B------:R-:W-:Y:S02]  /*c6fb0*/  @P0 LOP3.LUT R30, R30, 0x10000000, RZ, 0xfc, !PT ;  /* 0x100000001e1e0812 */ /* 0x000fe400078efcff */
[----:B------:R-:W-:-:S02]  /*c6fc0*/  LOP3.LUT P0, RZ, R6, 0x200000, RZ, 0xc0, !PT ;  /* 0x0020000006ff7812 */ /* 0x000fc4000780c0ff */
[----:B------:R-:W-:Y:S01]  /*c6fd0*/  LOP3.LUT R30, R30, 0xdfffffff, RZ, 0xc0, !PT ;  /* 0xdfffffff1e1e7812 */ /* 0x000fe200078ec0ff */
[----:B-1----:R-:W-:Y:S01]  /*c6fe0*/  IMAD.WIDE R104, R166, 0x4, R16 ;  /* 0x00000004a6687825 */ /* 0x002fe200078e0210 */
[----:B------:R-:W3:Y:S09]  /*c6ff0*/  LDL.LU R180, [R1+0x1674] ;  /* 0x0016740001b47983 */ /* 0x000ef20000300800 */
[----:B------:R-:W-:Y:S01]  /*c7000*/  @P0 LOP3.LUT R30, R30, 0x20000000, RZ, 0xfc, !PT ;  /* 0x200000001e1e0812 */ /* 0x000fe200078efcff */
[----:B------:R1:W-:Y:S01]  /*c7010*/  @P5 STG.E desc[UR54][R104.64], R162 ;  /* 0x000000a268005986 */ /* 0x0003e2000c101936 */
[----:B------:R-:W-:-:S02]  /*c7020*/  LOP3.LUT P0, RZ, R6, 0x100000, RZ, 0xc0, !PT ;  /* 0x0010000006ff7812 */ /* 0x000fc4000780c0ff */
[----:B------:R-:W-:Y:S01]  /*c7030*/  LOP3.LUT R30, R30, 0xbfffffff, RZ, 0xc0, !PT ;  /* 0xbfffffff1e1e7812 */ /* 0x000fe200078ec0ff */
[----:B------:R-:W3:Y:S10]  /*c7040*/  LDL.LU R167, [R1+0xac] ;  /* 0x0000ac0001a77983 */ /* 0x000ef40000300800 */
[----:B------:R-:W-:-:S02]  /*c7050*/  @P0 LOP3.LUT R30, R30, 0x40000000, RZ, 0xfc, !PT ;  /* 0x400000001e1e0812 */ /* 0x000fc400078efcff */
[----:B------:R-:W-:Y:S02]  /*c7060*/  LOP3.LUT P0, RZ, R6, 0x20000, RZ, 0xc0, !PT ;  /* 0x0002000006ff7812 */ /* 0x000fe4000780c0ff */
[----:B------:R-:W-:-:S11]  /*c7070*/  LOP3.LUT R30, R30, 0x7fffffff, RZ, 0xc0, !PT ;  /* 0x7fffffff1e1e7812 */ /* 0x000fd600078ec0ff */
[----:B------:R-:W-:Y:S02]  /*c7080*/  @P0 LOP3.LUT R30, R30, 0x80000000, RZ, 0xfc, !PT ;  /* 0x800000001e1e0812 */ /* 0x000fe400078efcff */
[----:B------:R-:W-:-:S13]  /*c7090*/  LOP3.LUT P0, RZ, R6, 0x10000, RZ, 0xc0, !PT ;  /* 0x0001000006ff7812 */ /* 0x000fda000780c0ff */
[----:B------:R-:W-:Y:S02]  /*c70a0*/  @P0 LOP3.LUT R32, R32, 0x1, RZ, 0xfc, !PT ;  /* 0x0000000120200812 */ /* 0x000fe400078efcff */
[----:B------:R-:W-:Y:S02]  /*c70b0*/  LOP3.LUT P0, RZ, R6, 0x2000, RZ, 0xc0, !PT ;  /* 0x0000200006ff7812 */ /* 0x000fe4000780c0ff */
[----:B------:R-:W-:-:S11]  /*c70c0*/  LOP3.LUT R32, R32, 0xfffffffd, RZ, 0xc0, !PT ;  /* 0xfffffffd20207812 */ /* 0x000fd600078ec0ff */
[----:B------:R-:W-:Y:S02]  /*c70d0*/  @P0 LOP3.LUT R32, R32, 0x2, RZ, 0xfc, !PT ;  /* 0x0000000220200812 */ /* 0x000fe400078efcff */
[----:B------:R-:W-:Y:S02]  /*c70e0*/  LOP3.LUT P0, RZ, R6, 0x800, RZ, 0xc0, !PT ;  /* 0x0000080006ff7812 */ /* 0x000fe4000780c0ff */
[----:B------:R-:W-:Y:S01]  /*c70f0*/  LOP3.LUT R32, R32, 0xfffffffb, RZ, 0xc0, !PT ;  /* 0xfffffffb20207812 */ /* 0x000fe200078ec0ff */
[----:B-1----:R-:W-:Y:S02]  /*c7100*/  IMAD.WIDE R104, R166, 0x4, R14 ;  /* 0x00000004a6687825 */ /* 0x002fe400078e020e */
[----:B------:R-:W3:Y:S08]  /*c7110*/  LDL.LU R166, [R1+0x4c] ;  /* 0x00004c0001a67983 */ /* 0x000ef00000300800 */
[----:B------:R-:W-:-:S02]  /*c7120*/  @P0 LOP3.LUT R32, R32, 0x4, RZ, 0xfc, !PT ;  /* 0x0000000420200812 */ /* 0x000fc400078efcff */
[----:B------:R-:W-:Y:S01]  /*c7130*/  LOP3.LUT P0, RZ, R6, 0x100, RZ, 0xc0, !PT ;  /* 0x0000010006ff7812 */ /* 0x000fe2000780c0ff */
[----:B------:R1:W-:Y:S02]  /*c7140*/  @P6 STG.E desc[UR54][R104.64], R2 ;  /* 0x0000000268006986 */ /* 0x0003e4000c101936 */
[----:B-1----:R-:W-:Y:S02]  /*c7150*/  IMAD.WIDE R104, R18, 0x4, R16 ;  /* 0x0000000412687825 */ /* 0x002fe400078e0210 */
[----:B------:R-:W3:Y:S08]  /*c7160*/  LDL.LU R2, [R1+0x700] ;  /* 0x0007000001027983 */ /* 0x000ef00000300800 */
[----:B------:R1:W-:Y:S01]  /*c7170*/  @P0 STG.E desc[UR54][R104.64], R19 ;  /* 0x0000001368000986 */ /* 0x0003e2000c101936 */
[----:B------:R-:W-:Y:S01]  /*c7180*/  LOP3.LUT P0, RZ, R32, 0x4, RZ, 0xc0, !PT ;  /* 0x0000000420ff7812 */ /* 0x000fe2000780c0ff */
[----:B-1----:R-:W-:-:S02]  /*c7190*/  IMAD.WIDE R104, R18, 0x4, R14 ;  /* 0x0000000412687825 */ /* 0x002fc400078e020e */
[----:B------:R-:W3:Y:S04]  /*c71a0*/  LDL.LU R18, [R1+0x1678] ;  /* 0x0016780001127983 */ /* 0x000ee80000300800 */
[----:B------:R-:W3:Y:S04]  /*c71b0*/  LDL.LU R19, [R1+0x560] ;  /* 0x0005600001137983 */ /* 0x000ee80000300800 */
[----:B------:R-:W3:Y:S04]  /*c71c0*/  LDL.LU R162, [R1+0x167c] ;  /* 0x00167c0001a27983 */ /* 0x000ee80000300800 */
[----:B----4-:R2:W-:Y:S01]  /*c71d0*/  @P0 STG.E desc[UR54][R104.64], R160 ;  /* 0x000000a068000986 */ /* 0x0105e2000c101936 */
[----:B------:R-:W-:Y:S01]  /*c71e0*/  LOP3.LUT P0, RZ, R32, 0x2, RZ, 0xc0, !PT ;  /* 0x0000000220ff7812 */ /* 0x000fe2000780c0ff */
[----:B--2---:R-:W-:-:S12]  /*c71f0*/  IMAD.WIDE R104, R106, 0x4, R16 ;  /* 0x000000046a687825 */ /* 0x004fd800078e0210 */
        /* <DEDUP_REMOVED lines=15> */
[----:B------:R1:W-:Y:S04]  /*c72f0*/  @P0 STG.E desc[UR54][R104.64], R8 ;  /* 0x0000000868000986 */ /* 0x0003e8000c101936 */
[----:B-1----:R-:W2:Y:S01]  /*c7300*/  LDL.LU R8, [R1+0x2f9c] ;  /* 0x002f9c0001087983 */ /* 0x002ea20000300800 */
[----:B------:R-:W-:Y:S02]  /*c7310*/  LOP3.LUT P0, RZ, R30, 0x8000000, RZ, 0xc0, !PT ;  /* 0x080000001eff7812 */ /* 0x000fe4000780c0ff */
[C---:B------:R-:W-:Y:S01]  /*c7320*/  LOP3.LUT P1, RZ, R6.reuse, 0x10000000, RZ, 0xc0, !PT ;  /* 0x1000000006ff7812 */ /* 0x040fe2000782c0ff */
[----:B---3--:R-:W-:Y:S01]  /*c7330*/  IMAD.WIDE R104, R181, 0x4, R16 ;  /* 0x00000004b5687825 */ /* 0x008fe200078e0210 */
[----:B------:R-:W-:Y:S02]  /*c7340*/  LOP3.LUT P2, RZ, R6, 0x40000000, RZ, 0xc0, !PT ;  /* 0x4000000006ff7812 */ /* 0x000fe4000784c0ff */
[----:B------:R-:W-:-:S07]  /*c7350*/  LOP3.LUT P3, RZ, R7, 0x1, RZ, 0xc0, !PT ;  /* 0x0000000107ff7812 */ /* 0x000fce000786c0ff */
[----:B------:R1:W-:Y:S01]  /*c7360*/  @P0 STG.E desc[UR54][R104.64], R183 ;  /* 0x000000b768000986 */ /* 0x0003e2000c101936 */
[----:B------:R-:W-:Y:S01]  /*c7370*/  LOP3.LUT P4, RZ, R7, 0x4, RZ, 0xc0, !PT ;  /* 0x0000000407ff7812 */ /* 0x000fe2000788c0ff */
[----:B-1----:R-:W-:-:S05]  /*c7380*/  IMAD.WIDE R104, R181, 0x4, R14 ;  /* 0x00000004b5687825 */ /* 0x002fca00078e020e */
[----:B------:R1:W-:Y:S01]  /*c7390*/  @P1 STG.E desc[UR54][R104.64], R163 ;  /* 0x000000a368001986 */ /* 0x0003e2000c101936 */
[----:B------:R-:W-:Y:S01]  /*c73a0*/  LOP3.LUT P5, RZ, R7, 0x20, RZ, 0xc0, !PT ;  /* 0x0000002007ff7812 */ /* 0x000fe200078ac0ff */
[----:B-1----:R-:W-:-:S05]  /*c73b0*/  IMAD.WIDE R104, R180, 0x4, R16 ;  /* 0x00000004b4687825 */ /* 0x002fca00078e0210 */
[----:B------:R1:W-:Y:S02]  /*c73c0*/  @P2 STG.E desc[UR54][R104.64], R167 ;  /* 0x000000a768002986 */ /* 0x0003e4000c101936 */
[----:B-1----:R-:W-:-:S05]  /*c73d0*/  IMAD.WIDE R104, R180, 0x4, R14 ;  /* 0x00000004b4687825 */ /* 0x002fca00078e020e */
[----:B------:R1:W-:Y:S02]  /*c73e0*/  @P3 STG.E desc[UR54][R104.64], R166 ;  /* 0x000000a668003986 */ /* 0x0003e4000c101936 */
[----:B-1----:R-:W-:-:S05]  /*c73f0*/  IMAD.WIDE R104, R18, 0x4, R16 ;  /* 0x0000000412687825 */ /* 0x002fca00078e0210 */
[----:B------:R1:W-:Y:S02]  /*c7400*/  @P4 STG.E desc[UR54][R104.64], R2 ;  /* 0x0000000268004986 */ /* 0x0003e4000c101936 */
[----:B-1----:R-:W-:Y:S02]  /*c7410*/  IMAD.WIDE R104, R18, 0x4, R14 ;  /* 0x0000000412687825 */ /* 0x002fe400078e020e */
[----:B------:R-:W3:Y:S01]  /*c7420*/  LDL.LU R18, [R1+0x1684] ;  /* 0x0016840001127983 */ /* 0x000ee20000300800 */
[----:B------:R-:W-:-:S03]  /*c7430*/  LOP3.LUT P6, RZ, R7, 0x40, RZ, 0xc0, !PT ;  /* 0x0000004007ff7812 */ /* 0x000fc600078cc0ff */
[----:B--2---:R1:W-:Y:S04]  /*c7440*/  @P5 STG.E desc[UR54][R104.64], R8 ;  /* 0x0000000868005986 */ /* 0x0043e8000c101936 */
[----:B-1----:R-:W2:Y:S04]  /*c7450*/  LDL.LU R8, [R1+0x2f98] ;  /* 0x002f980001087983 */ /* 0x002ea80000300800 */
[----:B------:R-:W4:Y:S04]  /*c7460*/  LDL.LU R167, [R1+0x4b0] ;  /* 0x0004b00001a77983 */ /* 0x000f280000300800 */
[----:B------:R-:W3:Y:S04]  /*c7470*/  LDL.LU R180, [R1+0x704] ;  /* 0x0007040001b47983 */ /* 0x000ee80000300800 */
[----:B------:R-:W3:Y:S04]  /*c7480*/  LDL.LU R166, [R1+0x1680] ;  /* 0x0016800001a67983 */ /* 0x000ee80000300800 */
[----:B------:R-:W3:Y:S01]  /*c7490*/  LDL.LU R2, [R1+0x574] ;  /* 0x0005740001027983 */ /* 0x000ee20000300800 */
[----:B------:R-:W-:-:S05]  /*c74a0*/  IMAD.WIDE R104, R162, 0x4, R16 ;  /* 0x00000004a2687825 */ /* 0x000fca00078e0210 */
[----:B------:R1:W-:Y:S04]  /*c74b0*/  @P6 STG.E desc[UR54][R104.64], R19 ;  /* 0x0000001368006986 */ /* 0x0003e8000c101936 */
[----:B-1----:R-:W3:Y:S04]  /*c74c0*/  LDL.LU R19, [R1+0x564] ;  /* 0x0005640001137983 */ /* 0x002ee80000300800 */
[----:B------:R-:W3:Y:S04]  /*c74d0*/  LDL.LU R32, [R1+0x4b4] ;  /* 0x0004b40001207983 */ /* 0x000ee80000300800 */
[----:B------:R-:W3:Y:S04]  /*c74e0*/  LDL.LU R160, [R1+0x708] ;  /* 0x0007080001a07983 */ /* 0x000ee80000300800 */
[----:B------:R-:W3:Y:S04]  /*c74f0*/  LDL.LU R161, [R1+0x1688] ;  /* 0x0016880001a17983 */ /* 0x000ee80000300800 */
[----:B------:R-:W3:Y:S01]  /*c7500*/  LDL.LU R106, [R1+0x578] ;  /* 0x00057800016a7983 */ /* 0x000ee20000300800 */
[----:B------:R-:W-:-:S03]  /*c7510*/  IMAD.WIDE R104, R162, 0x4, R14 ;  /* 0x00000004a2687825 */ /* 0x000fc600078e020e */
[----:B------:R-:W3:Y:S04]  /*c7520*/  LDL.LU R107, [R1+0x568] ;  /* 0x00056800016b7983 */ /* 0x000ee80000300800 */
[----:B------:R-:W3:Y:S04]  /*c7530*/  LDL.LU R162, [R1+0x168c] ;  /* 0x00168c0001a27983 */ /* 0x000ee80000300800 */
[----:B------:R-:W3:Y:S04]  /*c7540*/  LDL.LU R252, [R1+0x4b8] ;  /* 0x0004b80001fc7983 */ /* 0x000ee80000300800 */
[----:B------:R-:W3:Y:S04]  /*c7550*/  LDL.LU R108, [R1+0x70c] ;  /* 0x00070c00016c7983 */ /* 0x000ee80000300800 */
[----:B------:R-:W3:Y:S04]  /*c7560*/  LDL.LU R109, [R1+0x1690] ;  /* 0x00169000016d7983 */ /* 0x000ee80000300800 */
[----:B------:R-:W3:Y:S01]  /*c7570*/  LDL.LU R110, [R1+0x57c] ;  /* 0x00057c00016e7983 */ /* 0x000ee20000300800 */
[----:B------:R-:W-:-:S03]  /*c7580*/  LOP3.LUT R30, R30, 0xfff7ffff, RZ, 0xc0, !PT ;  /* 0xfff7ffff1e1e7812 */ /* 0x000fc600078ec0ff */
[----:B------:R-:W3:Y:S01]  /*c7590*/  LDL.LU R183, [R1+0x1694] ;  /* 0x0016940001b77983 */ /* 0x000ee20000300800 */
[----:B------:R-:W-:-:S03]  /*c75a0*/  LOP3.LUT P3, RZ, R7, 0x200, RZ, 0xc0, !PT ;  /* 0x0000020007ff7812 */ /* 0x000fc6000786c0ff */
[----:B------:R-:W3:Y:S01]  /*c75b0*/  LDL.LU R111, [R1+0x56c] ;  /* 0x00056c00016f7983 */ /* 0x000ee20000300800 */
[C---:B------:R-:W-:Y:S02]  /*c75c0*/  LOP3.LUT P4, RZ, R7.reuse, 0x400, RZ, 0xc0, !PT ;  /* 0x0000040007ff7812 */ /* 0x040fe4000788c0ff */
[C---:B------:R-:W-:Y:S01]  /*c75d0*/  LOP3.LUT P5, RZ, R7.reuse, 0x2000, RZ, 0xc0, !PT ;  /* 0x0000200007ff7812 */ /* 0x040fe200078ac0ff */
[----:B------:R-:W3:Y:S04]  /*c75e0*/  LDL.LU R181, [R1+0x4bc] ;  /* 0x0004bc0001b57983 */ /* 0x000ee80000300800 */
[----:B------:R-:W3:Y:S01]  /*c75f0*/  LDL.LU R163, [R1+0x640] ;  /* 0x0006400001a37983 */ /* 0x000ee20000300800 */
[----:B------:R-:W-:Y:S02]  /*c7600*/  LOP3.LUT P6, RZ, R7, 0x8000, RZ, 0xc0, !PT ;  /* 0x0000800007ff7812 */ /* 0x000fe400078cc0ff */
[----:B--2---:R-:W-:-:S13]  /*c7610*/  LOP3.LUT P0, RZ, R8, 0x4, RZ, 0xc0, !PT ;  /* 0x0000000408ff7812 */ /* 0x004fda000780c0ff */
[----:B------:R-:W-:Y:S02]  /*c7620*/  @P0 LOP3.LUT R30, R30, 0x80000, RZ, 0xfc, !PT ;  /* 0x000800001e1e0812 */ /* 0x000fe400078efcff */
[----:B------:R-:W-:Y:S02]  /*c7630*/  LOP3.LUT P0, RZ, R8, 0x1, RZ, 0xc0, !PT ;  /* 0x0000000108ff7812 */ /* 0x000fe4000780c0ff */
[----:B------:R-:W-:Y:S01]  /*c7640*/  LOP3.LUT R30, R30, 0xffefffff, RZ, 0xc0, !PT ;  /* 0xffefffff1e1e7812 */ /* 0x000fe200078ec0ff */
[----:B----4-:R3:W-:Y:S10]  /*c7650*/  @P3 STG.E desc[UR54][R104.64], R167 ;  /* 0x000000a768003986 */ /* 0x0107f4000c101936 */
[----:B------:R-:W-:-:S02]  /*c7660*/  @P0 LOP3.LUT R30, R30, 0x100000, RZ, 0xfc, !PT ;  /* 0x001000001e1e0812 */ /* 0x000fc400078efcff */
[----:B------:R-:W-:Y:S01]  /*c7670*/  LOP3.LUT P0, RZ, R7, 0x40000000, RZ, 0xc0, !PT ;  /* 0x4000000007ff7812 */ /* 0x000fe2000780c0ff */
[----:B---3--:R-:W-:Y:S01]  /*c7680*/  IMAD.WIDE R104, R166, 0x4, R16 ;  /* 0x00000004a6687825 */ /* 0x008fe200078e0210 */
[----:B------:R-:W2:Y:S01]  /*c7690*/  LDL.LU R167, [R1+0x1698] ;  /* 0x0016980001a77983 */ /* 0x000ea20000300800 */
[----:B------:R-:W-:-:S03]  /*c76a0*/  LOP3.LUT R30, R30, 0xffdfffff, RZ, 0xc0, !PT ;  /* 0xffdfffff1e1e7812 */ /* 0x000fc600078ec0ff */
[----:B------:R1:W-:Y:S07]  /*c76b0*/  @P4 STG.E desc[UR54][R104.64], R180 ;  /* 0x000000b468004986 */ /* 0x0003ee000c101936 */
[----:B------:R-:W-:Y:S01]  /*c76c0*/  @P0 LOP3.LUT R30, R30, 0x200000, RZ, 0xfc, !PT ;  /* 0x002000001e1e0812 */ /* 0x000fe200078efcff */
[----:B-1----:R-:W-:Y:S01]  /*c76d0*/  IMAD.WIDE R104, R166, 0x4, R14 ;  /* 0x00000004a6687825 */ /* 0x002fe200078e020e */
[----:B------:R-:W-:Y:S01]  /*c76e0*/  LOP3.LUT P0, RZ, R7, 0x10000000, RZ, 0xc0, !PT ;  /* 0x1000000007ff7812 */ /* 0x000fe2000780c0ff */
[----:B------:R-:W3:Y:S04]  /*c76f0*/  LDL.LU R180, [R1+0x3b0] ;  /* 0x0003b00001b47983 */ /* 0x000ee80000300800 */
[----:B------:R1:W-:Y:S04]  /*c7700*/  @P5 STG.E desc[UR54][R104.64], R2 ;  /* 0x0000000268005986 */ /* 0x0003e8000c101936 */
[----:B------:R-:W4:Y:S01]  /*c7710*/  LDL.LU R166, [R1+0x90] ;  /* 0x0000900001a67983 */ /* 0x000f220000300800 */
[----:B------:R-:W-:-:S03]  /*c7720*/  LOP3.LUT R30, R30, 0xffbfffff, RZ, 0xc0, !PT ;  /* 0xffbfffff1e1e7812 */ /* 0x000fc600078ec0ff */
[----:B-1----:R-:W4:Y:S01]  /*c7730*/  LDL.LU R2, [R1+0x169c] ;  /* 0x00169c0001027983 */ /* 0x002f220000300800 */
[----:B------:R-:W-:Y:S01]  /*c7740*/  IMAD.WIDE R104, R18, 0x4, R16 ;  /* 0x0000000412687825 */ /* 0x000fe200078e0210 */
[----:B------:R-:W-:Y:S02]  /*c7750*/  @P0 LOP3.LUT R30, R30, 0x400000, RZ, 0xfc, !PT ;  /* 0x004000001e1e0812 */ /* 0x000fe400078efcff */
[----:B------:R-:W-:Y:S02]  /*c7760*/  LOP3.LUT P0, RZ, R7, 0x4000000, RZ, 0xc0, !PT ;  /* 0x0400000007ff7812 */ /* 0x000fe4000780c0ff */
[----:B------:R1:W-:Y:S01]  /*c7770*/  @P6 STG.E desc[UR54][R104.64], R19 ;  /* 0x0000001368006986 */ /* 0x0003e2000c101936 */
[----:B------:R-:W-:Y:S01]  /*c7780*/  LOP3.LUT R30, R30, 0xff7fffff, RZ, 0xc0, !PT ;  /* 0xff7fffff1e1e7812 */ /* 0x000fe200078ec0ff */
[----:B-1----:R-:W-:Y:S02]  /*c7790*/  IMAD.WIDE R104, R18, 0x4, R14 ;  /* 0x0000000412687825 */ /* 0x002fe400078e020e */
[----:B------:R-:W4:Y:S04]  /*c77a0*/  LDL.LU R19, [R1+0x30] ;  /* 0x0000300001137983 */ /* 0x000f280000300800 */
[----:B------:R-:W4:Y:S03]  /*c77b0*/  LDL.LU R18, [R1+0x16a0] ;  /* 0x0016a00001127983 */ /* 0x000f260000300800 */
[----:B------:R-:W-:-:S02]  /*c77c0*/  @P0 LOP3.LUT R30, R30, 0x800000, RZ, 0xfc, !PT ;  /* 0x008000001e1e0812 */ /* 0x000fc400078efcff */
        /* <DEDUP_REMOVED lines=9> */
[----:B------:R-:W-:-:S13]  /*c7860*/  LOP3.LUT P0, RZ, R7, 0x40000, RZ, 0xc0, !PT ;  /* 0x0004000007ff7812 */ /* 0x000fda000780c0ff */
        /* <DEDUP_REMOVED lines=9> */
[----:B------:R1:W-:Y:S02]  /*c7900*/  @P0 STG.E desc[UR54][R104.64], R107 ;  /* 0x0000006b68000986 */ /* 0x0003e4000c101936 */
[----:B-1----:R-:W-:Y:S02]  /*c7910*/  IMAD.WIDE R104, R162, 0x4, R14 ;  /* 0x00000004a2687825 */ /* 0x002fe400078e020e */
[----:B------:R-:W4:Y:S01]  /*c7920*/  LDL.LU R162, [R1+0x3b4] ;  /* 0x0003b40001a27983 */ /* 0x000f220000300800 */
        /* <DEDUP_REMOVED lines=14> */
[----:B-1----:R-:W-:-:S08]  /*c7a10*/  IMAD.WIDE R104, R183, 0x4, R14 ;  /* 0x00000004b7687825 */ /* 0x002fd000078e020e */
[----:B------:R2:W-:Y:S01]  /*c7a20*/  @P0 STG.E desc[UR54][R104.64], R181 ;  /* 0x000000b568000986 */ /* 0x0005e2000c101936 */
[C---:B------:R-:W-:Y:S02]  /*c7a30*/  LOP3.LUT P3, RZ, R8.reuse, 0x100, RZ, 0xc0, !PT ;  /* 0x0000010008ff7812 */ /* 0x040fe4000786c0ff */
[C---:B------:R-:W-:Y:S02]  /*c7a40*/  LOP3.LUT P4, RZ, R8.reuse, 0x800, RZ, 0xc0, !PT ;  /* 0x0000080008ff7812 */ /* 0x040fe4000788c0ff */
[----:B------:R-:W-:Y:S01]  /*c7a50*/  LOP3.LUT P5, RZ, R8, 0x1000, RZ, 0xc0, !PT ;  /* 0x0000100008ff7812 */ /* 0x000fe200078ac0ff */
[----:B--2---:R-:W-:-:S05]  /*c7a60*/  IMAD.WIDE R104, R167, 0x4, R16 ;  /* 0x00000004a7687825 */ /* 0x004fca00078e0210 */
[----:B------:R1:W-:Y:S02]  /*c7a70*/  @P1 STG.E desc[UR54][R104.64], R163 ;  /* 0x000000a368001986 */ /* 0x0003e4000c101936 */
[----:B-1----:R-:W-:-:S05]  /*c7a80*/  IMAD.WIDE R104, R167, 0x4, R14 ;  /* 0x00000004a7687825 */ /* 0x002fca00078e020e */
[----:B---3--:R4:W-:Y:S02]  /*c7a90*/  @P2 STG.E desc[UR54][R104.64], R180 ;  /* 0x000000b468002986 */ /* 0x0089e4000c101936 */
[----:B----4-:R-:W-:-:S05]  /*c7aa0*/  IMAD.WIDE R104, R2, 0x4, R16 ;  /* 0x0000000402687825 */ /* 0x010fca00078e0210 */
[----:B------:R1:W-:Y:S02]  /*c7ab0*/  @P3 STG.E desc[UR54][R104.64], R166 ;  /* 0x000000a668003986 */ /* 0x0003e4000c101936 */
[----:B-1----:R-:W-:-:S05]  /*c7ac0*/  IMAD.WIDE R104, R2, 0x4, R14 ;  /* 0x0000000402687825 */ /* 0x002fca00078e020e */
[----:B------:R1:W-:Y:S02]  /*c7ad0*/  @P4 STG.E desc[UR54][R104.64], R19 ;  /* 0x0000001368004986 */ /* 0x0003e4000c101936 */
[----:B-1----:R-:W-:-:S05]  /*c7ae0*/  IMAD.WIDE R104, R18, 0x4, R16 ;  /* 0x0000000412687825 */ /* 0x002fca00078e0210 */
[----:B------:R1:W-:Y:S04]  /*c7af0*/  @P5 STG.E desc[UR54][R104.64], R9 ;  /* 0x0000000968005986 */ /* 0x0003e8000c101936 */
[----:B-1----:R-:W2:Y:S01]  /*c7b00*/  LDL.LU R9, [R1+0x2f94] ;  /* 0x002f940001097983 */ /* 0x002ea20000300800 */
[----:B------:R-:W-:-:S03]  /*c7b10*/  IMAD.WIDE R104, R18, 0x4, R14 ;  /* 0x0000000412687825 */ /* 0x000fc600078e020e */
[----:B------:R-:W3:Y:S01]  /*c7b20*/  LDL.LU R2, [R1+0x98] ;  /* 0x0000980001027983 */ /* 0x000ee20000300800 */
[----:B------:R-:W-:-:S03]  /*c7b30*/  LOP3.LUT P6, RZ, R8, 0x8000, RZ, 0xc0, !PT ;  /* 0x0000800008ff7812 */ /* 0x000fc600078cc0ff */
[----:B------:R-:W4:Y:S04]  /*c7b40*/  LDL.LU R18, [R1+0x16ac] ;  /* 0x0016ac0001127983 */ /* 0x000f280000300800 */
[----:B------:R-:W3:Y:S04]  /*c7b50*/  LDL.LU R107, [R1+0x38] ;  /* 0x00003800016b7983 */ /* 0x000ee80000300800 */
[----:B------:R-:W3:Y:S04]  /*c7b60*/  LDL.LU R19, [R1+0x64c] ;  /* 0x00064c0001137983 */ /* 0x000ee80000300800 */
[----:B------:R-:W3:Y:S04]  /*c7b70*/  LDL.LU R166, [R1+0x16b0] ;  /* 0x0016b00001a67983 */ /* 0x000ee80000300800 */
[----:B------:R-:W4:Y:S04]  /*c7b80*/  LDL.LU R181, [R1+0x94] ;  /* 0x0000940001b57983 */ /* 0x000f280000300800 */
[----:B------:R-:W3:Y:S04]  /*c7b90*/  LDL.LU R163, [R1+0x16a4] ;  /* 0x0016a40001a37983 */ /* 0x000ee80000300800 */
[----:B------:R-:W4:Y:S04]  /*c7ba0*/  LDL.LU R167, [R1+0x34] ;  /* 0x0000340001a77983 */ /* 0x000f280000300800 */
[----:B------:R-:W4:Y:S04]  /*c7bb0*/  LDL.LU R180, [R1+0x648] ;  /* 0x0006480001b47983 */ /* 0x000f280000300800 */
[----:B------:R1:W-:Y:S04]  /*c7bc0*/  @P6 STG.E desc[UR54][R104.64], R162 ;  /* 0x000000a268006986 */ /* 0x0003e8000c101936 */
[----:B-1----:R-:W4:Y:S04]  /*c7bd0*/  LDL.LU R162, [R1+0x16a8] ;  /* 0x0016a80001a27983 */ /* 0x002f280000300800 */
[----:B------:R-:W4:Y:S04]  /*c7be0*/  LDL.LU R106, [R1+0x3b8] ;  /* 0x0003b800016a7983 */ /* 0x000f280000300800 */
[----:B------:R-:W4:Y:S04]  /*c7bf0*/  LDL.LU R252, [R1+0x3bc] ;  /* 0x0003bc0001fc7983 */ /* 0x000f280000300800 */
[----:B------:R-:W4:Y:S04]  /*c7c00*/  LDL.LU R108, [R1+0x9c] ;  /* 0x00009c00016c7983 */ /* 0x000f280000300800 */
[----:B------:R-:W4:Y:S01]  /*c7c10*/  LDL.LU R109, [R1+0x16b4] ;  /* 0x0016b400016d7983 */ /* 0x000f220000300800 */
[----:B------:R-:W-:-:S02]  /*c7c20*/  LOP3.LUT R30, R30, 0xfffff7ff, RZ, 0xc0, !PT ;  /* 0xfffff7ff1e1e7812 */ /* 0x000fc400078ec0ff */
[C---:B------:R-:W-:Y:S01]  /*c7c30*/  LOP3.LUT P3, RZ, R8.reuse, 0x20000, RZ, 0xc0, !PT ;  /* 0x0002000008ff7812 */ /* 0x040fe2000786c0ff */
[----:B------:R-:W4:Y:S01]  /*c7c40*/  LDL.LU R110, [R1+0x740] ;  /* 0x00074000016e7983 */ /* 0x000f220000300800 */
[C---:B------:R-:W-:Y:S02]  /*c7c50*/  LOP3.LUT P4, RZ, R8.reuse, 0x100000, RZ, 0xc0, !PT ;  /* 0x0010000008ff7812 */ /* 0x040fe4000788c0ff */
[C---:B------:R-:W-:Y:S01]  /*c7c60*/  LOP3.LUT P5, RZ, R8.reuse, 0x200000, RZ, 0xc0, !PT ;  /* 0x0020000008ff7812 */ /* 0x040fe200078ac0ff */
[----:B------:R-:W4:Y:S01]  /*c7c70*/  LDL.LU R111, [R1+0x16b8] ;  /* 0x0016b800016f7983 */ /* 0x000f220000300800 */
[----:B------:R-:W-:-:S03]  /*c7c80*/  LOP3.LUT P6, RZ, R8, 0x1000000, RZ, 0xc0, !PT ;  /* 0x0100000008ff7812 */ /* 0x000fc600078cc0ff */
[----:B------:R-:W4:Y:S01]  /*c7c90*/  LDL.LU R183, [R1+0x720] ;  /* 0x0007200001b77983 */ /* 0x000f220000300800 */
[----:B--2---:R-:W-:-:S13]  /*c7ca0*/  LOP3.LUT P0, RZ, R9, 0x400, RZ, 0xc0, !PT ;  /* 0x0000040009ff7812 */ /* 0x004fda000780c0ff */
        /* <DEDUP_REMOVED lines=17> */
[----:B------:R-:W-:Y:S01]  /*c7dc0*/  LOP3.LUT R30, R30, 0xfffdffff, RZ, 0xc0, !PT ;  /* 0xfffdffff1e1e7812 */ /* 0x000fe200078ec0ff */
[----:B---3--:R-:W-:-:S05]  /*c7dd0*/  IMAD.WIDE R104, R163, 0x4, R16 ;  /* 0x00000004a3687825 */ /* 0x008fca00078e0210 */
[----:B----4-:R1:W-:Y:S05]  /*c7de0*/  @P3 STG.E desc[UR54][R104.64], R181 ;  /* 0x000000b568003986 */ /* 0x0103ea000c101936 */
        /* <DEDUP_REMOVED lines=8> */
[----:B------:R-:W3:Y:S01]  /*c7e70*/  LDL.LU R163, [R1+0x16bc] ;  /* 0x0016bc0001a37983 */ /* 0x000ee20000300800 */
[----:B-1----:R-:W-:-:S03]  /*c7e80*/  IMAD.WIDE R104, R162, 0x4, R16 ;  /* 0x00000004a2687825 */ /* 0x002fc600078e0210 */
[----:B------:R-:W4:Y:S04]  /*c7e90*/  LDL.LU R167, [R1+0x4a0] ;  /* 0x0004a00001a77983 */ /* 0x000f280000300800 */
[----:B------:R1:W-:Y:S02]  /*c7ea0*/  @P5 STG.E desc[UR54][R104.64], R180 ;  /* 0x000000b468005986 */ /* 0x0003e4000c101936 */
[----:B-1----:R-:W-:Y:S02]  /*c7eb0*/  IMAD.WIDE R104, R162, 0x4, R14 ;  /* 0x00000004a2687825 */ /* 0x002fe400078e020e */
[----:B------:R-:W4:Y:S04]  /*c7ec0*/  LDL.LU R180, [R1+0x744] ;  /* 0x0007440001b47983 */ /* 0x000f280000300800 */
[----:B------:R1:W-:Y:S04]  /*c7ed0*/  @P6 STG.E desc[UR54][R104.64], R106 ;  /* 0x0000006a68006986 */ /* 0x0003e8000c101936 */
[----:B------:R-:W4:Y:S01]  /*c7ee0*/  LDL.LU R162, [R1+0x16c0] ;  /* 0x0016c00001a27983 */ /* 0x000f220000300800 */
[----:B-1----:R-:W-:-:S05]  /*c7ef0*/  IMAD.WIDE R104, R18, 0x4, R16 ;  /* 0x0000000412687825 */ /* 0x002fca00078e0210 */
[----:B------:R1:W-:Y:S01]  /*c7f00*/  @P0 STG.E desc[UR54][R104.64], R2 ;  /* 0x0000000268000986 */ /* 0x0003e2000c101936 */
[----:B------:R-:W-:Y:S01]  /*c7f10*/  LOP3.LUT P0, RZ, R30, 0x40000, RZ, 0xc0, !PT ;  /* 0x000400001eff7812 */ /* 0x000fe2000780c0ff */
[----:B-1----:R-:W-:Y:S02]  /*c7f20*/  IMAD.WIDE R104, R18, 0x4, R14 ;  /* 0x0000000412687825 */ /* 0x002fe400078e020e */
[----:B------:R-:W4:Y:S10]  /*c7f30*/  LDL.LU R2, [R1+0x724] ;  /* 0x0007240001027983 */ /* 0x000f340000300800 */
[----:B------:R1:W-:Y:S01]  /*c7f40*/  @P0 STG.E desc[UR54][R104.64], R107 ;  /* 0x0000006b68000986 */ /* 0x0003e2000c101936 */
[----:B------:R-:W-:-:S03]  /*c7f50*/  LOP3.LUT P0, RZ, R30, 0x20000, RZ, 0xc0, !PT ;  /* 0x000200001eff7812 */ /* 0x000fc6000780c0ff */
[----:B------:R-:W4:Y:S01]  /*c7f60*/  LDL.LU R18, [R1+0x16c4] ;  /* 0x0016c40001127983 */ /* 0x000f220000300800 */
[----:B-1----:R-:W-:-:S09]  /*c7f70*/  IMAD.WIDE R104, R166, 0x4, R16 ;  /* 0x00000004a6687825 */ /* 0x002fd200078e0210 */
        /* <DEDUP_REMOVED lines=10> */
[----:B-1----:R-:W-:-:S12]  /*c8020*/  IMAD.WIDE R104, R109, 0x4, R14 ;  /* 0x000000046d687825 */ /* 0x002fd800078e020e */
[----:B------:R1:W-:Y:S04]  /*c8030*/  @P0 STG.E desc[UR54][R104.64], R10 ;  /* 0x0000000a68000986 */ /* 0x0003e8000c101936 */
[----:B-1----:R-:W4:Y:S01]  /*c8040*/  LDL.LU R10, [R1+0x2f90] ;  /* 0x002f9000010a7983 */ /* 0x002f220000300800 */
[----:B------:R-:W-:Y:S01]  /*c8050*/  LOP3.LUT P0, RZ, R30, 0x2000, RZ, 0xc0, !PT ;  /* 0x000020001eff7812 */ /* 0x000fe2000780c0ff */
[----:B------:R-:W-:-:S12]  /*c8060*/  IMAD.WIDE R104, R111, 0x4, R16 ;  /* 0x000000046f687825 */ /* 0x000fd800078e0210 */
[----:B------:R1:W-:Y:S01]  /*c8070*/  @P0 STG.E desc[UR54][R104.64], R110 ;  /* 0x0000006e68000986 */ /* 0x0003e2000c101936 */
[----:B------:R-:W-:Y:S01]  /*c8080*/  LOP3.LUT P0, RZ, R30, 0x1000, RZ, 0xc0, !PT ;  /* 0x000010001eff7812 */ /* 0x000fe2000780c0ff */
[----:B-1----:R-:W-:-:S12]  /*c8090*/  IMAD.WIDE R104, R111, 0x4, R14 ;  /* 0x000000046f687825 */ /* 0x002fd800078e020e */
[----:B------:R3:W-:Y:S01]  /*c80a0*/  @P0 STG.E desc[UR54][R104.64], R183 ;  /* 0x000000b768000986 */ /* 0x0007e2000c101936 */
[----:B------:R-:W-:Y:S02]  /*c80b0*/  LOP3.LUT P0, RZ, R30, 0x800, RZ, 0xc0, !PT ;  /* 0x000008001eff7812 */ /* 0x000fe4000780c0ff */
[C---:B------:R-:W-:Y:S02]  /*c80c0*/  LOP3.LUT P1, RZ, R9.reuse, 0x2000, RZ, 0xc0, !PT ;  /* 0x0000200009ff7812 */ /* 0x040fe4000782c0ff */
[C---:B------:R-:W-:Y:S02]  /*c80d0*/  LOP3.LUT P2, RZ, R9.reuse, 0x4000, RZ, 0xc0, !PT ;  /* 0x0000400009ff7812 */ /* 0x040fe4000784c0ff */
[C---:B------:R-:W-:Y:S02]  /*c80e0*/  LOP3.LUT P3, RZ, R9.reuse, 0x20000, RZ, 0xc0, !PT ;  /* 0x0002000009ff7812 */ /* 0x040fe4000786c0ff */
[C---:B------:R-:W-:Y:S02]  /*c80f0*/  LOP3.LUT P4, RZ, R9.reuse, 0x80000, RZ, 0xc0, !PT ;  /* 0x0008000009ff7812 */ /* 0x040fe4000788c0ff */
[----:B------:R-:W-:Y:S01]  /*c8100*/  LOP3.LUT P5, RZ, R9, 0x400000, RZ, 0xc0, !PT ;  /* 0x0040000009ff7812 */ /* 0x000fe200078ac0ff */
[----:B---3--:R-:W-:-:S05]  /*c8110*/  IMAD.WIDE R104, R163, 0x4, R16 ;  /* 0x00000004a3687825 */ /* 0x008fca00078e0210 */
[----:B--2---:R1:W-:Y:S02]  /*c8120*/  @P0 STG.E desc[UR54][R104.64], R181 ;  /* 0x000000b568000986 */ /* 0x0043e4000c101936 */
[----:B-1----:R-:W-:-:S05]  /*c8130*/  IMAD.WIDE R104, R163, 0x4, R14 ;  /* 0x00000004a3687825 */ /* 0x002fca00078e020e */
[----:B----4-:R1:W-:Y:S02]  /*c8140*/  @P1 STG.E desc[UR54][R104.64], R167 ;  /* 0x000000a768001986 */ /* 0x0103e4000c101936 */
[----:B-1----:R-:W-:-:S05]  /*c8150*/  IMAD.WIDE R104, R162, 0x4, R16 ;  /* 0x00000004a2687825 */ /* 0x002fca00078e0210 */
[----:B------:R1:W-:Y:S02]  /*c8160*/  @P2 STG.E desc[UR54][R104.64], R180 ;  /* 0x000000b468002986 */ /* 0x0003e4000c101936 */
[----:B-1----:R-:W-:-:S05]  /*c8170*/  IMAD.WIDE R104, R162, 0x4, R14 ;  /* 0x00000004a2687825 */ /* 0x002fca00078e020e */
[----:B------:R1:W-:Y:S02]  /*c8180*/  @P3 STG.E desc[UR54][R104.64], R2 ;  /* 0x0000000268003986 */ /* 0x0003e4000c101936 */
[----:B-1----:R-:W-:-:S05]  /*c8190*/  IMAD.WIDE R104, R18, 0x4, R16 ;  /* 0x0000000412687825 */ /* 0x002fca00078e0210 */
[----:B------:R1:W-:Y:S04]  /*c81a0*/  @P4 STG.E desc[UR54][R104.64], R10 ;  /* 0x0000000a68004986 */ /* 0x0003e8000c101936 */
[----:B-1----:R-:W2:Y:S01]  /*c81b0*/  LDL.LU R10, [R1+0x2f8c] ;  /* 0x002f8c00010a7983 */ /* 0x002ea20000300800 */
[----:B------:R-:W-:-:S03]  /*c81c0*/  IMAD.WIDE R104, R18, 0x4, R14 ;  /* 0x0000000412687825 */ /* 0x000fc600078e020e */
[----:B------:R-:W3:Y:S04]  /*c81d0*/  LDL.LU R2, [R1+0x16d0] ;  /* 0x0016d00001027983 */ /* 0x000ee80000300800 */
[----:B------:R-:W4:Y:S04]  /*c81e0*/  LDL.LU R18, [R1+0x72c] ;  /* 0x00072c0001127983 */ /* 0x000f280000300800 */
[----:B------:R1:W-:Y:S04]  /*c81f0*/  @P5 STG.E desc[UR54][R104.64], R11 ;  /* 0x0000000b68005986 */ /* 0x0003e8000c101936 */
[----:B-1----:R-:W3:Y:S04]  /*c8200*/  LDL.LU R11, [R1+0x2f88] ;  /* 0x002f8800010b7983 */ /* 0x002ee80000300800 */
[----:B------:R-:W4:Y:S04]  /*c8210*/  LDL.LU R167, [R1+0x728] ;  /* 0x0007280001a77983 */ /* 0x000f280000300800 */
[----:B------:R-:W3:Y:S01]  /*c8220*/  LDL.LU R180, [R1+0x16cc] ;  /* 0x0016cc0001b47983 */ /* 0x000ee20000300800 */
[----:B------:R-:W-:Y:S01]  /*c8230*/  LOP3.LUT P6, RZ, R9, 0x800000, RZ, 0xc0, !PT ;  /* 0x0080000009ff7812 */ /* 0x000fe200078cc0ff */
[----:B------:R-:W-:-:S02]  /*c8240*/  IMAD.WIDE R104, R19, 0x4, R16 ;  /* 0x0000000413687825 */ /* 0x000fc400078e0210 */
[----:B------:R-:W3:Y:S10]  /*c8250*/  LDL.LU R162, [R1+0x4a8] ;  /* 0x0004a80001a27983 */ /* 0x000ef40000300800 */
[----:B------:R1:W-:Y:S04]  /*c8260*/  @P6 STG.E desc[UR54][R104.64], R166 ;  /* 0x000000a668006986 */ /* 0x0003e8000c101936 */
[----:B-1----:R-:W3:Y:S01]  /*c8270*/  LDL.LU R166, [R1+0x74c] ;  /* 0x00074c0001a67983 */ /* 0x002ee20000300800 */
[----:B------:R-:W-:-:S03]  /*c8280*/  IMAD.WIDE R104, R19, 0x4, R14 ;  /* 0x0000000413687825 */ /* 0x000fc600078e020e */
[----:B------:R-:W3:Y:S04]  /*c8290*/  LDL.LU R19, [R1+0x71c] ;  /* 0x00071c0001137983 */ /* 0x000ee80000300800 */
[----:B------:R-:W3:Y:S01]  /*c82a0*/  LDL.LU R160, [R1+0x16d4] ;  /* 0x0016d40001a07983 */ /* 0x000ee20000300800 */
[----:B------:R-:W-:Y:S02]  /*c82b0*/  LOP3.LUT R30, R30, 0xfffffff7, RZ, 0xc0, !PT ;  /* 0xfffffff71e1e7812 */ /* 0x000fe400078ec0ff */
[C---:B------:R-:W-:Y:S01]  /*c82c0*/  LOP3.LUT P3, RZ, R9.reuse, 0x4000000, RZ, 0xc0, !PT ;  /* 0x0400000009ff7812 */ /* 0x040fe2000786c0ff */
[----:B------:R-:W3:Y:S01]  /*c82d0*/  LDL.LU R161, [R1+0x4ac] ;  /* 0x0004ac0001a17983 */ /* 0x000ee20000300800 */
[----:B------:R-:W-:-:S03]  /*c82e0*/  LOP3.LUT P4, RZ, R9, 0x8000000, RZ, 0xc0, !PT ;  /* 0x0800000009ff7812 */ /* 0x000fc6000788c0ff */
[----:B------:R-:W3:Y:S01]  /*c82f0*/  LDL.LU R107, [R1+0x16d8] ;  /* 0x0016d800016b7983 */ /* 0x000ee20000300800 */
[----:B------:R-:W-:Y:S02]  /*c8300*/  LOP3.LUT P5, RZ, R9, 0x40000000, RZ, 0xc0, !PT ;  /* 0x4000000009ff7812 */ /* 0x000fe400078ac0ff */
[----:B--2---:R-:W-:-:S13]  /*c8310*/  LOP3.LUT P0, RZ, R10, 0x80000, RZ, 0xc0, !PT ;  /* 0x000800000aff7812 */ /* 0x004fda000780c0ff */
[----:B------:R-:W-:Y:S02]  /*c8320*/  @P0 LOP3.LUT R30, R30, 0x8, RZ, 0xfc, !PT ;  /* 0x000000081e1e0812 */ /* 0x000fe400078efcff */
[----:B------:R-:W-:Y:S02]  /*c8330*/  LOP3.LUT P0, RZ, R10, 0x10000, RZ, 0xc0, !PT ;  /* 0x000100000aff7812 */ /* 0x000fe4000780c0ff */
[----:B------:R-:W-:-:S11]  /*c8340*/  LOP3.LUT R30, R30, 0xffffffef, RZ, 0xc0, !PT ;  /* 0xffffffef1e1e7812 */ /* 0x000fd600078ec0ff */
[----:B------:R-:W-:Y:S02]  /*c8350*/  @P0 LOP3.LUT R30, R30, 0x10, RZ, 0xfc, !PT ;  /* 0x000000101e1e0812 */ /* 0x000fe400078efcff */
[----:B------:R-:W-:Y:S01]  /*c8360*/  LOP3.LUT P0, RZ, R10, 0x8000, RZ, 0xc0, !PT ;  /* 0x000080000aff7812 */ /* 0x000fe2000780c0ff */
[----:B----4-:R3:W-:Y:S01]  /*c8370*/  @P3 STG.E desc[UR54][R104.64], R167 ;  /* 0x000000a768003986 */ /* 0x0107e2000c101936 */
[----:B------:R-:W-:Y:S01]  /*c8380*/  LOP3.LUT R30, R30, 0xffffffdf, RZ, 0xc0, !PT ;  /* 0xffffffdf1e1e7812 */ /* 0x000fe200078ec0ff */
[----:B---3--:R-:W-:-:S10]  /*c8390*/  IMAD.WIDE R104, R180, 0x4, R16 ;  /* 0x00000004b4687825 */ /* 0x008fd400078e0210 */
[----:B------:R-:W-:Y:S01]  /*c83a0*/  @P0 LOP3.LUT R30, R30, 0x20, RZ, 0xfc, !PT ;  /* 0x000000201e1e0812 */ /* 0x000fe200078efcff */
[----:B------:R1:W-:Y:S01]  /*c83b0*/  @P4 STG.E desc[UR54][R104.64], R11 ;  /* 0x0000000b68004986 */ /* 0x0003e2000c101936 */
[----:B------:R-:W-:-:S03]  /*c83c0*/  LOP3.LUT P0, RZ, R10, 0x2000, RZ, 0xc0, !PT ;  /* 0x000020000aff7812 */ /* 0x000fc6000780c0ff */
[----:B-1----:R-:W2:Y:S04]  /*c83d0*/  LDL.LU R11, [R1+0x2f84] ;  /* 0x002f8400010b7983 */ /* 0x002ea80000300800 */
[----:B------:R-:W3:Y:S01]  /*c83e0*/  LDL.LU R106, [R1+0x730] ;  /* 0x00073000016a7983 */ /* 0x000ee20000300800 */
[----:B------:R-:W-:-:S03]  /*c83f0*/  LOP3.LUT R30, R30, 0xffffffbf, RZ, 0xc0, !PT ;  /* 0xffffffbf1e1e7812 */ /* 0x000fc600078ec0ff */
[----:B------:R-:W4:Y:S02]  /*c8400*/  LDL.LU R252, [R1+0x3a0] ;  /* 0x0003a00001fc7983 */ /* 0x000f240000300800 */
[----:B------:R-:W-:Y:S02]  /*c8410*/  @P0 LOP3.LUT R30, R30, 0x40, RZ, 0xfc, !PT ;  /* 0x000000401e1e0812 */ /* 0x000fe400078efcff */
[----:B------:R-:W-:Y:S01]  /*c8420*/  LOP3.LUT P0, RZ, R10, 0x800, RZ, 0xc0, !PT ;  /* 0x000008000aff7812 */ /* 0x000fe2000780c0ff */
[----:B------:R-:W2:Y:S01]  /*c8430*/  LDL.LU R108, [R1+0x80] ;  /* 0x00008000016c7983 */ /* 0x000ea20000300800 */
[----:B------:R-:W-:-:S03]  /*c8440*/  LOP3.LUT R30, R30, 0xffffff7f, RZ, 0xc0, !PT ;  /* 0xffffff7f1e1e7812 */ /* 0x000fc600078ec0ff */
[----:B------:R-:W2:Y:S04]  /*c8450*/  LDL.LU R109, [R1+0x16dc] ;  /* 0x0016dc00016d7983 */ /* 0x000ea80000300800 */
[----:B------:R-:W2:Y:S04]  /*c8460*/  LDL.LU R110, [R1+0x20] ;  /* 0x00002000016e7983 */ /* 0x000ea80000300800 */
[----:B------:R-:W-:Y:S01]  /*c8470*/  @P0 LOP3.LUT R30, R30, 0x80, RZ, 0xfc, !PT ;  /* 0x000000801e1e0812 */ /* 0x000fe200078efcff */
[----:B------:R-:W2:Y:S01]  /*c8480*/  LDL.LU R183, [R1+0x16e0] ;  /* 0x0016e00001b77983 */ /* 0x000ea20000300800 */
[----:B------:R-:W-:-:S02]  /*c8490*/  LOP3.LUT P0, RZ, R10, 0x100, RZ, 0xc0, !PT ;  /* 0x000001000aff7812 */ /* 0x000fc4000780c0ff */
[----:B------:R-:W-:Y:S01]  /*c84a0*/  LOP3.LUT R30, R30, 0xfffffeff, RZ, 0xc0, !PT ;  /* 0xfffffeff1e1e7812 */ /* 0x000fe200078ec0ff */
[----:B------:R-:W2:Y:S01]  /*c84b0*/  LDL.LU R111, [R1+0x734] ;  /* 0x00073400016f7983 */ /* 0x000ea20000300800 */
[----:B------:R-:W-:Y:S01]  /*c84c0*/  LOP3.LUT P6, RZ, R10, 0x1, RZ, 0xc0, !PT ;  /* 0x000000010aff7812 */ /* 0x000fe200078cc0ff */
[----:B------:R-:W-:Y:S02]  /*c84d0*/  IMAD.WIDE R104, R180, 0x4, R14 ;  /* 0x00000004b4687825 */ /* 0x000fe400078e020e */
[----:B------:R-:W2:Y:S04]  /*c84e0*/  LDL.LU R181, [R1+0x3a4] ;  /* 0x0003a40001b57983 */ /* 0x000ea80000300800 */
[----:B------:R-:W2:Y:S02]  /*c84f0*/  LDL.LU R163, [R1+0x84] ;  /* 0x0000840001a37983 */ /* 0x000ea40000300800 */
[----:B------:R-:W-:-:S02]  /*c8500*/  @P0 LOP3.LUT R30, R30, 0x100, RZ, 0xfc, !PT ;  /* 0x000001001e1e0812 */ /* 0x000fc400078efcff */
[----:B------:R-:W-:Y:S01]  /*c8510*/  LOP3.LUT P0, RZ, R10, 0x40, RZ, 0xc0, !PT ;  /* 0x000000400aff7812 */ /* 0x000fe2000780c0ff */
[----:B------:R-:W2:Y:S01]  /*c8520*/  LDL.LU R167, [R1+0x16e4] ;  /* 0x0016e40001a77983 */ /* 0x000ea20000300800 */
[----:B------:R-:W-:-:S03]  /*c8530*/  LOP3.LUT R30, R30, 0xfffffdff, RZ, 0xc0, !PT ;  /* 0xfffffdff1e1e7812 */ /* 0x000fc600078ec0ff */
[----:B------:R1:W-:Y:S04]  /*c8540*/  @P5 STG.E desc[UR54][R104.64], R162 ;  /* 0x000000a268005986 */ /* 0x0003e8000c101936 */
[----:B------:R-:W2:Y:S04]  /*c8550*/  LDL.LU R180, [R1+0x24] ;  /* 0x0000240001b47983 */ /* 0x000ea80000300800 */
[----:B------:R-:W-:Y:S02]  /*c8560*/  @P0 LOP3.LUT R30, R30, 0x200, RZ, 0xfc, !PT ;  /* 0x000002001e1e0812 */ /* 0x000fe400078efcff */
[----:B------:R-:W-:-:S02]  /*c8570*/  LOP3.LUT P0, RZ, R10, 0x10, RZ, 0xc0, !PT ;  /* 0x000000100aff7812 */ /* 0x000fc4000780c0ff */
[----:B------:R-:W-:Y:S01]  /*c8580*/  LOP3.LUT R30, R30, 0xfffffbff, RZ, 0xc0, !PT ;  /* 0xfffffbff1e1e7812 */ /* 0x000fe200078ec0ff */
[----:B-1----:R-:W-:Y:S01]  /*c8590*/  IMAD.WIDE R104, R2, 0x4, R16 ;  /* 0x0000000402687825 */ /* 0x002fe200078e0210 */
[----:B------:R-:W2:Y:S09]  /*c85a0*/  LDL.LU R162, [R1+0x738] ;  /* 0x0007380001a27983 */ /* 0x000eb20000300800 */
[----:B------:R-:W-:-:S02]  /*c85b0*/  @P0 LOP3.LUT R30, R30, 0x400, RZ, 0xfc, !PT ;  /* 0x000004001e1e0812 */ /* 0x000fc400078efcff */
[----:B------:R-:W-:Y:S01]  /*c85c0*/  LOP3.LUT P0, RZ, R10, 0x8, RZ, 0xc0, !PT ;  /* 0x000000080aff7812 */ /* 0x000fe2000780c0ff */
[----:B------:R1:W-:Y:S02]  /*c85d0*/  @P6 STG.E desc[UR54][R104.64], R166 ;  /* 0x000000a668006986 */ /* 0x0003e4000c101936 */
[----:B-1----:R-:W-:Y:S02]  /*c85e0*/  IMAD.WIDE R104, R2, 0x4, R14 ;  /* 0x0000000402687825 */ /* 0x002fe400078e020e */
[----:B------:R-:W2:Y:S08]  /*c85f0*/  LDL.LU R166, [R1+0x16e8] ;  /* 0x0016e80001a67983 */ /* 0x000eb00000300800 */
[----:B------:R1:W-:Y:S01]  /*c8600*/  @P0 STG.E desc[UR54][R104.64], R18 ;  /* 0x0000001268000986 */ /* 0x0003e2000c101936 */
[----:B------:R-:W-:-:S03]  /*c8610*/  LOP3.LUT P0, RZ, R30, 0x400, RZ, 0xc0, !PT ;  /* 0x000004001eff7812 */ /* 0x000fc6000780c0ff */
[----:B------:R-:W2:Y:S01]  /*c8620*/  LDL.LU R2, [R1+0x3a8] ;  /* 0x0003a80001027983 */ /* 0x000ea20000300800 */
[----:B-1----:R-:W-:-:S03]  /*c8630*/  IMAD.WIDE R104, R160, 0x4, R16 ;  /* 0x00000004a0687825 */ /* 0x002fc600078e0210 */
[----:B------:R-:W2:Y:S06]  /*c8640*/  LDL.LU R18, [R1+0x16ec] ;  /* 0x0016ec0001127983 */ /* 0x000eac0000300800 */
[----:B------:R1:W-:Y:S04]  /*c8650*/  @P0 STG.E desc[UR54][R104.64], R19 ;  /* 0x0000001368000986 */ /* 0x0003e8000c101936 */
[----:B-1----:R-:W2:Y:S01]  /*c8660*/  LDL.LU R19, [R1+0x88] ;  /* 0x0000880001137983 */ /* 0x002ea20000300800 */
[----:B------:R-:W-:Y:S01]  /*c8670*/  LOP3.LUT P0, RZ, R30, 0x200, RZ, 0xc0, !PT ;  /* 0x000002001eff7812 */ /* 0x000fe2000780c0ff */
[----:B------:R-:W-:-:S12]  /*c8680*/  IMAD.WIDE R104, R160, 0x4, R14 ;  /* 0x00000004a0687825 */ /* 0x000fd800078e020e */
[----:B------:R1:W-:Y:S01]  /*c8690*/  @P0 STG.E desc[UR54][R104.64], R161 ;  /* 0x000000a168000986 */ /* 0x0003e2000c101936 */
[----:B------:R-:W-:Y:S01]  /*c86a0*/  LOP3.LUT P0, RZ, R30, 0x100, RZ, 0xc0, !PT ;  /* 0x000001001eff7812 */ /* 0x000fe2000780c0ff */
[----:B-1----:R-:W-:Y:S01]  /*c86b0*/  IMAD.WIDE R104, R107, 0x4, R16 ;  /* 0x000000046b687825 */ /* 0x002fe200078e0210 */
[C---:B------:R-:W-:Y:S02]  /*c86c0*/  LOP3.LUT P1, RZ, R10.reuse, 0x200000, RZ, 0xc0, !PT ;  /* 0x002000000aff7812 */ /* 0x040fe4000782c0ff */
[C---:B------:R-:W-:Y:S02]  /*c86d0*/  LOP3.LUT P2, RZ, R10.reuse, 0x1000000, RZ, 0xc0, !PT ;  /* 0x010000000aff7812 */ /* 0x040fe4000784c0ff */
[C---:B------:R-:W-:Y:S02]  /*c86e0*/  LOP3.LUT P3, RZ, R10.reuse, 0x4000000, RZ, 0xc0, !PT ;  /* 0x040000000aff7812 */ /* 0x040fe4000786c0ff */
[C---:B------:R-:W-:Y:S02]  /*c86f0*/  LOP3.LUT P4, RZ, R10.reuse, 0x10000000, RZ, 0xc0, !PT ;  /* 0x100000000aff7812 */ /* 0x040fe4000788c0ff */
[----:B------:R-:W-:-:S03]  /*c8700*/  LOP3.LUT P5, RZ, R10, 0x20000000, RZ, 0xc0, !PT ;  /* 0x200000000aff7812 */ /* 0x000fc600078ac0ff */
[----:B---3--:R1:W-:Y:S01]  /*c8710*/  @P0 STG.E desc[UR54][R104.64], R106 ;  /* 0x0000006a68000986 */ /* 0x0083e2000c101936 */
[----:B------:R-:W-:Y:S01]  /*c8720*/  LOP3.LUT P0, RZ, R30, 0x80, RZ, 0xc0, !PT ;  /* 0x000000801eff7812 */ /* 0x000fe2000780c0ff */
[----:B-1----:R-:W-:-:S12]  /*c8730*/  IMAD.WIDE R104, R107, 0x4, R14 ;  /* 0x000000046b687825 */ /* 0x002fd800078e020e */
        /* <DEDUP_REMOVED lines=13> */
[----:B-1----:R-:W-:-:S05]  /*c8810*/  IMAD.WIDE R104, R167, 0x4, R16 ;  /* 0x00000004a7687825 */ /* 0x002fca00078e0210 */
[----:B------:R1:W-:Y:S02]  /*c8820*/  @P1 STG.E desc[UR54][R104.64], R163 ;  /* 0x000000a368001986 */ /* 0x0003e4000c101936 */
        /* <DEDUP_REMOVED lines=10> */
[----:B------:R-:W2:Y:S04]  /*c88d0*/  LDL.LU R19, [R1+0x780] ;  /* 0x0007800001137983 */ /* 0x000ea80000300800 */
[----:B------:R-:W3:Y:S04]  /*c88e0*/  LDL.LU R18, [R1+0x16f8] ;  /* 0x0016f80001127983 */ /* 0x000ee80000300800 */
[----:B------:R1:W-:Y:S04]  /*c88f0*/  @P6 STG.E desc[UR54][R104.64], R31 ;  /* 0x0000001f68006986 */ /* 0x0003e8000c101936 */
[----:B-1----:R-:W4:Y:S04]  /*c8900*/  LDL.LU R31, [R1+0x2f80] ;  /* 0x002f8000011f7983 */ /* 0x002f280000300800 */
[----:B------:R-:W2:Y:S04]  /*c8910*/  LDL.LU R163, [R1+0x73c] ;  /* 0x00073c0001a37983 */ /* 0x000ea80000300800 */
        /* <DEDUP_REMOVED lines=15> */
[----:B------:R-:W-:Y:S01]  /*c8a10*/  LOP3.LUT R30, R30, 0xfffffffe, RZ, 0xc0, !PT ;  /* 0xfffffffe1e1e7812 */ /* 0x000fe200078ec0ff */
[----:B------:R-:W2:Y:S01]  /*c8a20*/  LDL.LU R183, [R1+0x788] ;  /* 0x0007880001b77983 */ /* 0x000ea20000300800 */
[C---:B------:R-:W-:Y:S02]  /*c8a30*/  LOP3.LUT P3, RZ, R11.reuse, 0x4, RZ, 0xc0, !PT ;  /* 0x000000040bff7812 */ /* 0x040fe4000786c0ff */
[C---:B------:R-:W-:Y:S01]  /*c8a40*/  LOP3.LUT P4, RZ, R11.reuse, 0x20, RZ, 0xc0, !PT ;  /* 0x000000200bff7812 */ /* 0x040fe2000788c0ff */
[----:B------:R-:W2:Y:S01]  /*c8a50*/  LDL.LU R181, [R1+0x1708] ;  /* 0x0017080001b57983 */ /* 0x000ea20000300800 */
[C---:B------:R-:W-:Y:S02]  /*c8a60*/  LOP3.LUT P5, RZ, R11.reuse, 0x40, RZ, 0xc0, !PT ;  /* 0x000000400bff7812 */ /* 0x040fe400078ac0ff */
[----:B------:R-:W-:Y:S02]  /*c8a70*/  LOP3.LUT P6, RZ, R11, 0x100, RZ, 0xc0, !PT ;  /* 0x000001000bff7812 */ /* 0x000fe400078cc0ff */
[----:B----4-:R-:W-:-:S04]  /*c8a80*/  LOP3.LUT R31, R31, 0xf7ffffff, RZ, 0xc0, !PT ;  /* 0xf7ffffff1f1f7812 */ /* 0x010fc800078ec0ff */
        /* <DEDUP_REMOVED lines=14> */
[----:B------:R-:W-:Y:S02]  /*c8b70*/  @P0 LOP3.LUT R30, R30, 0x1, RZ, 0xfc, !PT ;  /* 0x000000011e1e0812 */ /* 0x000fe400078efcff */
[----:B------:R-:W-:Y:S02]  /*c8b80*/  LOP3.LUT P0, RZ, R11, 0x8000, RZ, 0xc0, !PT ;  /* 0x000080000bff7812 */ /* 0x000fe4000780c0ff */
[----:B------:R-:W-:Y:S01]  /*c8b90*/  LOP3.LUT R30, R30, 0xfffffffd, RZ, 0xc0, !PT ;  /* 0xfffffffd1e1e7812 */ /* 0x000fe200078ec0ff */
[----:B---3--:R-:W-:-:S05]  /*c8ba0*/  IMAD.WIDE R104, R167, 0x4, R16 ;  /* 0x00000004a7687825 */ /* 0x008fca00078e0210 */
[----:B--2---:R1:W-:Y:S05]  /*c8bb0*/  @P3 STG.E desc[UR54][R104.64], R163 ;  /* 0x000000a368003986 */ /* 0x0043ea000c101936 */
        /* <DEDUP_REMOVED lines=8> */
[----:B-1----:R-:W-:-:S05]  /*c8c40*/  IMAD.WIDE R104, R166, 0x4, R16 ;  /* 0x00000004a6687825 */ /* 0x002fca00078e0210 */
[----:B------:R1:W-:Y:S02]  /*c8c50*/  @P5 STG.E desc[UR54][R104.64], R162 ;  /* 0x000000a268005986 */ /* 0x0003e4000c101936 */
[----:B-1----:R-:W-:Y:S02]  /*c8c60*/  IMAD.WIDE R104, R166, 0x4, R14 ;  /* 0x00000004a6687825 */ /* 0x002fe400078e020e */
[----:B------:R-:W3:Y:S04]  /*c8c70*/  LDL.LU R162, [R1+0x170c] ;  /* 0x00170c0001a27983 */ /* 0x000ee80000300800 */
[----:B------:R1:W-:Y:S04]  /*c8c80*/  @P6 STG.E desc[UR54][R104.64], R2 ;  /* 0x0000000268006986 */ /* 0x0003e8000c101936 */
[----:B------:R-:W4:Y:S04]  /*c8c90*/  LDL.LU R180, [R1+0x758] ;  /* 0x0007580001b47983 */ /* 0x000f280000300800 */
[----:B------:R-:W4:Y:S01]  /*c8ca0*/  LDL.LU R166, [R1+0x498] ;  /* 0x0004980001a67983 */ /* 0x000f220000300800 */
[----:B-1----:R-:W-:-:S03]  /*c8cb0*/  IMAD.WIDE R104, R18, 0x4, R16 ;  /* 0x0000000412687825 */ /* 0x002fc600078e0210 */
[----:B------:R-:W4:Y:S04]  /*c8cc0*/  LDL.LU R2, [R1+0x78c] ;  /* 0x00078c0001027983 */ /* 0x000f280000300800 */
[----:B------:R1:W-:Y:S01]  /*c8cd0*/  @P0 STG.E desc[UR54][R104.64], R19 ;  /* 0x0000001368000986 */ /* 0x0003e2000c101936 */
[----:B------:R-:W-:Y:S01]  /*c8ce0*/  LOP3.LUT P0, RZ, R30, 0x4, RZ, 0xc0, !PT ;  /* 0x000000041eff7812 */ /* 0x000fe2000780c0ff */
[----:B-1----:R-:W-:Y:S02]  /*c8cf0*/  IMAD.WIDE R104, R18, 0x4, R14 ;  /* 0x0000000412687825 */ /* 0x002fe400078e020e */
[----:B------:R-:W4:Y:S10]  /*c8d00*/  LDL.LU R19, [R1+0x1710] ;  /* 0x0017100001137983 */ /* 0x000f340000300800 */
[----:B------:R1:W-:Y:S01]  /*c8d10*/  @P0 STG.E desc[UR54][R104.64], R160 ;  /* 0x000000a068000986 */ /* 0x0003e2000c101936 */
[----:B------:R-:W-:-:S03]  /*c8d20*/  LOP3.LUT P0, RZ, R30, 0x2, RZ, 0xc0, !PT ;  /* 0x000000021eff7812 */ /* 0x000fc6000780c0ff */
[----:B------:R-:W4:Y:S04]  /*c8d30*/  LDL.LU R18, [R1+0x75c] ;  /* 0x00075c0001127983 */ /* 0x000f280000300800 */
[----:B------:R-:W4:Y:S01]  /*c8d40*/  LDL.LU R167, [R1+0x1714] ;  /* 0x0017140001a77983 */ /* 0x000f220000300800 */
[----:B-1----:R-:W-:-:S05]  /*c8d50*/  IMAD.WIDE R104, R106, 0x4, R16 ;  /* 0x000000046a687825 */ /* 0x002fca00078e0210 */
        /* <DEDUP_REMOVED lines=16> */
[----:B-1----:R-:W4:Y:S01]  /*c8e60*/  LDL.LU R12, [R1+0x2f7c] ;  /* 0x002f7c00010c7983 */ /* 0x002f220000300800 */
[----:B------:R-:W-:Y:S02]  /*c8e70*/  LOP3.LUT P0, RZ, R31, 0x8000000, RZ, 0xc0, !PT ;  /* 0x080000001fff7812 */ /* 0x000fe4000780c0ff */
[----:B------:R-:W-:Y:S01]  /*c8e80*/  LOP3.LUT P1, RZ, R11, 0x400000, RZ, 0xc0, !PT ;  /* 0x004000000bff7812 */ /* 0x000fe2000782c0ff */
[----:B------:R-:W-:Y:S01]  /*c8e90*/  IMAD.WIDE R104, R181, 0x4, R16 ;  /* 0x00000004b5687825 */ /* 0x000fe200078e0210 */
[C---:B------:R-:W-:Y:S02]  /*c8ea0*/  LOP3.LUT P2, RZ, R11.reuse, 0x800000, RZ, 0xc0, !PT ;  /* 0x008000000bff7812 */ /* 0x040fe4000784c0ff */
[----:B------:R-:W-:-:S07]  /*c8eb0*/  LOP3.LUT P3, RZ, R11, 0x1000000, RZ, 0xc0, !PT ;  /* 0x010000000bff7812 */ /* 0x000fce000786c0ff */
[----:B------:R1:W-:Y:S01]  /*c8ec0*/  @P0 STG.E desc[UR54][R104.64], R183 ;  /* 0x000000b768000986 */ /* 0x0003e2000c101936 */
[----:B------:R-:W-:Y:S01]  /*c8ed0*/  LOP3.LUT P4, RZ, R11, 0x2000000, RZ, 0xc0, !PT ;  /* 0x020000000bff7812 */ /* 0x000fe2000788c0ff */
[----:B-1----:R-:W-:Y:S01]  /*c8ee0*/  IMAD.WIDE R104, R181, 0x4, R14 ;  /* 0x00000004b5687825 */ /* 0x002fe200078e020e */
[C---:B------:R-:W-:Y:S02]  /*c8ef0*/  LOP3.LUT P5, RZ, R11.reuse, 0x4000000, RZ, 0xc0, !PT ;  /* 0x040000000bff7812 */ /* 0x040fe400078ac0ff */
[----:B------:R-:W-:Y:S02]  /*c8f00*/  LOP3.LUT P6, RZ, R11, 0x8000000, RZ, 0xc0, !PT ;  /* 0x080000000bff7812 */ /* 0x000fe400078cc0ff */
[----:B--2---:R3:W-:Y:S02]  /*c8f10*/  @P1 STG.E desc[UR54][R104.64], R163 ;  /* 0x000000a368001986 */ /* 0x0047e4000c101936 */
[----:B---3--:R-:W-:-:S05]  /*c8f20*/  IMAD.WIDE R104, R162, 0x4, R16 ;  /* 0x00000004a2687825 */ /* 0x008fca00078e0210 */
[----:B----4-:R1:W-:Y:S02]  /*c8f30*/  @P2 STG.E desc[UR54][R104.64], R180 ;  /* 0x000000b468002986 */ /* 0x0103e4000c101936 */
        /* <DEDUP_REMOVED lines=8> */
[----:B------:R1:W-:Y:S04]  /*c8fc0*/  @P6 STG.E desc[UR54][R104.64], R18 ;  /* 0x0000001268006986 */ /* 0x0003e8000c101936 */
[----:B-1----:R-:W3:Y:S04]  /*c8fd0*/  LDL.LU R18, [R1+0x49c] ;  /* 0x00049c0001127983 */ /* 0x002ee80000300800 */
[----:B------:R-:W4:Y:S04]  /*c8fe0*/  LDL.LU R180, [R1+0x770] ;  /* 0x0007700001b47983 */ /* 0x000f280000300800 */
[----:B------:R-:W4:Y:S04]  /*c8ff0*/  LDL.LU R162, [R1+0x1718] ;  /* 0x0017180001a27983 */ /* 0x000f280000300800 */
[----:B------:R-:W4:Y:S04]  /*c9000*/  LDL.LU R166, [R1+0x390] ;  /* 0x0003900001a67983 */ /* 0x000f280000300800 */
[----:B------:R-:W4:Y:S04]  /*c9010*/  LDL.LU R2, [R1+0x70] ;  /* 0x0000700001027983 */ /* 0x000f280000300800 */
[----:B------:R-:W4:Y:S01]  /*c9020*/  LDL.LU R19, [R1+0x171c] ;  /* 0x00171c0001137983 */ /* 0x000f220000300800 */
[----:B------:R-:W-:-:S03]  /*c9030*/  LOP3.LUT P3, RZ, R11, 0x10000000, RZ, 0xc0, !PT ;  /* 0x100000000bff7812 */ /* 0x000fc6000786c0ff */
[----:B------:R-:W4:Y:S01]  /*c9040*/  LDL.LU R32, [R1+0x10] ;  /* 0x0000100001207983 */ /* 0x000f220000300800 */
[----:B------:R-:W-:-:S03]  /*c9050*/  IMAD.WIDE R104, R167, 0x4, R14 ;  /* 0x00000004a7687825 */ /* 0x000fc600078e020e */
[----:B------:R-:W4:Y:S01]  /*c9060*/  LDL.LU R160, [R1+0x774] ;  /* 0x0007740001a07983 */ /* 0x000f220000300800 */
[----:B------:R-:W-:Y:S02]  /*c9070*/  LOP3.LUT R31, R31, 0xfff7ffff, RZ, 0xc0, !PT ;  /* 0xfff7ffff1f1f7812 */ /* 0x000fe400078ec0ff */
[C---:B------:R-:W-:Y:S02]  /*c9080*/  LOP3.LUT P4, RZ, R11.reuse, 0x20000000, RZ, 0xc0, !PT ;  /* 0x200000000bff7812 */ /* 0x040fe4000788c0ff */
[----:B------:R-:W-:Y:S01]  /*c9090*/  LOP3.LUT P5, RZ, R11, 0x40000000, RZ, 0xc0, !PT ;  /* 0x400000000bff7812 */ /* 0x000fe200078ac0ff */
[----:B---3--:R1:W-:Y:S04]  /*c90a0*/  @P3 STG.E desc[UR54][R104.64], R18 ;  /* 0x0000001268003986 */ /* 0x0083e8000c101936 */
[----:B-1----:R-:W3:Y:S01]  /*c90b0*/  LDL.LU R18, [R1+0x1720] ;  /* 0x0017200001127983 */ /* 0x002ee20000300800 */
[----:B--2---:R-:W-:-:S03]  /*c90c0*/  LOP3.LUT P0, RZ, R12, 0x100, RZ, 0xc0, !PT ;  /* 0x000001000cff7812 */ /* 0x004fc6000780c0ff */
[----:B------:R-:W2:Y:S04]  /*c90d0*/  LDL.LU R161, [R1+0x394] ;  /* 0x0003940001a17983 */ /* 0x000ea80000300800 */
[----:B------:R-:W2:Y:S04]  /*c90e0*/  LDL.LU R107, [R1+0x1724] ;  /* 0x00172400016b7983 */ /* 0x000ea80000300800 */
[----:B------:R-:W2:Y:S02]  /*c90f0*/  LDL.LU R106, [R1+0x74] ;  /* 0x00007400016a7983 */ /* 0x000ea40000300800 */
[----:B------:R-:W-:-:S02]  /*c9100*/  @P0 LOP3.LUT R31, R31, 0x80000, RZ, 0xfc, !PT ;  /* 0x000800001f1f0812 */ /* 0x000fc400078efcff */
        /* <DEDUP_REMOVED lines=9> */
[----:B------:R-:W2:Y:S04]  /*c91a0*/  LDL.LU R183, [R1+0x172c] ;  /* 0x00172c0001b77983 */ /* 0x000ea80000300800 */
[----:B------:R-:W2:Y:S01]  /*c91b0*/  LDL.LU R111, [R1+0x78] ;  /* 0x00007800016f7983 */ /* 0x000ea20000300800 */
[----:B----4-:R-:W-:Y:S01]  /*c91c0*/  IMAD.WIDE R104, R162, 0x4, R16 ;  /* 0x00000004a2687825 */ /* 0x010fe200078e0210 */
[----:B------:R-:W-:Y:S02]  /*c91d0*/  LOP3.LUT P6, RZ, R11, 0x80000000, RZ, 0xc0, !PT ;  /* 0x800000000bff7812 */ /* 0x000fe400078cc0ff */
[----:B------:R-:W4:Y:S02]  /*c91e0*/  LDL.LU R181, [R1+0x18] ;  /* 0x0000180001b57983 */ /* 0x000f240000300800 */
[----:B------:R-:W-:-:S02]  /*c91f0*/  @P0 LOP3.LUT R31, R31, 0x200000, RZ, 0xfc, !PT ;  /* 0x002000001f1f0812 */ /* 0x000fc400078efcff */
[----:B------:R-:W-:Y:S01]  /*c9200*/  LOP3.LUT P0, RZ, R12, 0x20, RZ, 0xc0, !PT ;  /* 0x000000200cff7812 */ /* 0x000fe2000780c0ff */
[----:B------:R-:W4:Y:S01]  /*c9210*/  LDL.LU R163, [R1+0x77c] ;  /* 0x00077c0001a37983 */ /* 0x000f220000300800 */
[----:B------:R-:W-:-:S03]  /*c9220*/  LOP3.LUT R31, R31, 0xffbfffff, RZ, 0xc0, !PT ;  /* 0xffbfffff1f1f7812 */ /* 0x000fc600078ec0ff */
[----:B------:R-:W4:Y:S08]  /*c9230*/  LDL.LU R167, [R1+0x1730] ;  /* 0x0017300001a77983 */ /* 0x000f300000300800 */
[----:B------:R-:W-:Y:S02]  /*c9240*/  @P0 LOP3.LUT R31, R31, 0x400000, RZ, 0xfc, !PT ;  /* 0x004000001f1f0812 */ /* 0x000fe400078efcff */
[----:B------:R-:W-:-:S02]  /*c9250*/  LOP3.LUT P0, RZ, R12, 0x10, RZ, 0xc0, !PT ;  /* 0x000000100cff7812 */ /* 0x000fc4000780c0ff */
[----:B------:R-:W-:-:S11]  /*c9260*/  LOP3.LUT R31, R31, 0xff7fffff, RZ, 0xc0, !PT ;  /* 0xff7fffff1f1f7812 */ /* 0x000fd600078ec0ff */
[----:B------:R-:W-:Y:S02]  /*c9270*/  @P0 LOP3.LUT R31, R31, 0x800000, RZ, 0xfc, !PT ;  /* 0x008000001f1f0812 */ /* 0x000fe400078efcff */
[----:B------:R-:W-:Y:S02]  /*c9280*/  LOP3.LUT P0, RZ, R12, 0x8, RZ, 0xc0, !PT ;  /* 0x000000080cff7812 */ /* 0x000fe4000780c0ff */
[----:B------:R-:W-:-:S11]  /*c9290*/  LOP3.LUT R31, R31, 0xfeffffff, RZ, 0xc0, !PT ;  /* 0xfeffffff1f1f7812 */ /* 0x000fd600078ec0ff */
[----:B------:R-:W-:Y:S02]  /*c92a0*/  @P0 LOP3.LUT R31, R31, 0x1000000, RZ, 0xfc, !PT ;  /* 0x010000001f1f0812 */ /* 0x000fe400078efcff */
[----:B------:R-:W-:Y:S02]  /*c92b0*/  LOP3.LUT P0, RZ, R12, 0x4, RZ, 0xc0, !PT ;  /* 0x000000040cff7812 */ /* 0x000fe4000780c0ff */
[----:B------:R-:W-:Y:S01]  /*c92c0*/  LOP3.LUT R31, R31, 0xfdffffff, RZ, 0xc0, !PT ;  /* 0xfdffffff1f1f7812 */ /* 0x000fe200078ec0ff */
[----:B------:R1:W-:Y:S10]  /*c92d0*/  @P4 STG.E desc[UR54][R104.64], R180 ;  /* 0x000000b468004986 */ /* 0x0003f4000c101936 */
[----:B------:R-:W-:-:S02]  /*c92e0*/  @P0 LOP3.LUT R31, R31, 0x2000000, RZ, 0xfc, !PT ;  /* 0x020000001f1f0812 */ /* 0x000fc400078efcff */
[----:B------:R-:W-:Y:S01]  /*c92f0*/  LOP3.LUT P0, RZ, R12, 0x2, RZ, 0xc0, !PT ;  /* 0x000000020cff7812 */ /* 0x000fe2000780c0ff */
[----:B-1----:R-:W-:Y:S01]  /*c9300*/  IMAD.WIDE R104, R162, 0x4, R14 ;  /* 0x00000004a2687825 */ /* 0x002fe200078e020e */
[----:B------:R-:W-:Y:S01]  /*c9310*/  LOP3.LUT R31, R31, 0xfbffffff, RZ, 0xc0, !PT ;  /* 0xfbffffff1f1f7812 */ /* 0x000fe200078ec0ff */
[----:B------:R-:W4:Y:S04]  /*c9320*/  LDL.LU R180, [R1+0x39c] ;  /* 0x00039c0001b47983 */ /* 0x000f280000300800 */
[----:B------:R1:W-:Y:S04]  /*c9330*/  @P5 STG.E desc[UR54][R104.64], R166 ;  /* 0x000000a668005986 */ /* 0x0003e8000c101936 */
[----:B------:R-:W4:Y:S02]  /*c9340*/  LDL.LU R162, [R1+0x7c] ;  /* 0x00007c0001a27983 */ /* 0x000f240000300800 */
[----:B------:R-:W-:-:S02]  /*c9350*/  @P0 LOP3.LUT R31, R31, 0x4000000, RZ, 0xfc, !PT ;  /* 0x040000001f1f0812 */ /* 0x000fc400078efcff */
[----:B------:R-:W-:Y:S01]  /*c9360*/  LOP3.LUT P0, RZ, R12, 0x1, RZ, 0xc0, !PT ;  /* 0x000000010cff7812 */ /* 0x000fe2000780c0ff */
[C---:B-1----:R-:W-:Y:S01]  /*c9370*/  IMAD.WIDE R104, R19.reuse, 0x4, R16 ;  /* 0x0000000413687825 */ /* 0x042fe200078e0210 */
[----:B------:R-:W4:Y:S04]  /*c9380*/  LDL.LU R166, [R1+0x1734] ;  /* 0x0017340001a67983 */ /* 0x000f280000300800 */
[----:B------:R1:W-:Y:S02]  /*c9390*/  @P6 STG.E desc[UR54][R104.64], R2 ;  /* 0x0000000268006986 */ /* 0x0003e4000c101936 */
[----:B-1----:R-:W-:Y:S02]  /*c93a0*/  IMAD.WIDE R104, R19, 0x4, R14 ;  /* 0x0000000413687825 */ /* 0x002fe400078e020e */
[----:B------:R-:W4:Y:S04]  /*c93b0*/  LDL.LU R2, [R1+0x7f0] ;  /* 0x0007f00001027983 */ /* 0x000f280000300800 */
[----:B------:R3:W-:Y:S01]  /*c93c0*/  @P0 STG.E desc[UR54][R104.64], R32 ;  /* 0x0000002068000986 */ /* 0x0007e2000c101936 */
[----:B------:R-:W-:-:S03]  /*c93d0*/  LOP3.LUT P0, RZ, R31, 0x4000000, RZ, 0xc0, !PT ;  /* 0x040000001fff7812 */ /* 0x000fc6000780c0ff */
[----:B------:R-:W4:Y:S01]  /*c93e0*/  LDL.LU R19, [R1+0x1738] ;  /* 0x0017380001137983 */ /* 0x000f220000300800 */
[----:B---3--:R-:W-:-:S09]  /*c93f0*/  IMAD.WIDE R104, R18, 0x4, R16 ;  /* 0x0000000412687825 */ /* 0x008fd200078e0210 */
[----:B------:R1:W-:Y:S02]  /*c9400*/  @P0 STG.E desc[UR54][R104.64], R160 ;  /* 0x000000a068000986 */ /* 0x0003e4000c101936 */
[----:B-1----:R-:W-:Y:S02]  /*c9410*/  IMAD.WIDE R104, R18, 0x4, R14 ;  /* 0x0000000412687825 */ /* 0x002fe400078e020e */
[----:B------:R-:W3:Y:S01]  /*c9420*/  LDL.LU R18, [R1+0x7d0] ;  /* 0x0007d00001127983 */ /* 0x000ee20000300800 */
[----:B------:R-:W-:-:S13]  /*c9430*/  LOP3.LUT P0, RZ, R31, 0x2000000, RZ, 0xc0, !PT ;  /* 0x020000001fff7812 */ /* 0x000fda000780c0ff */
[----:B--2---:R1:W-:Y:S01]  /*c9440*/  @P0 STG.E desc[UR54][R104.64], R161 ;  /* 0x000000a168000986 */ /* 0x0043e2000c101936 */
        /* <DEDUP_REMOVED lines=19> */
[----:B----4-:R1:W-:Y:S01]  /*c9580*/  @P0 STG.E desc[UR54][R104.64], R181 ;  /* 0x000000b568000986 */ /* 0x0103e2000c101936 */
        /* <DEDUP_REMOVED lines=12> */
[C---:B-1----:R-:W-:Y:S02]  /*c9650*/  IMAD.WIDE R104, R19.reuse, 0x4, R16 ;  /* 0x0000000413687825 */ /* 0x042fe400078e0210 */
[----:B------:R-:W2:Y:S04]  /*c9660*/  LDL.LU R13, [R1+0x2f74] ;  /* 0x002f7400010d7983 */ /* 0x000ea80000300800 */
[----:B------:R1:W-:Y:S04]  /*c9670*/  @P5 STG.E desc[UR54][R104.64], R2 ;  /* 0x0000000268005986 */ /* 0x0003e8000c101936 */
[----:B------:R-:W4:Y:S01]  /*c9680*/  LDL.LU R166, [R1+0x7b4] ;  /* 0x0007b40001a67983 */ /* 0x000f220000300800 */
[----:B-1----:R-:W-:-:S03]  /*c9690*/  IMAD.WIDE R104, R19, 0x4, R14 ;  /* 0x0000000413687825 */ /* 0x002fc600078e020e */
[----:B------:R-:W4:Y:S04]  /*c96a0*/  LDL.LU R2, [R1+0x1744] ;  /* 0x0017440001027983 */ /* 0x000f280000300800 */
[----:B---3--:R1:W-:Y:S04]  /*c96b0*/  @P6 STG.E desc[UR54][R104.64], R18 ;  /* 0x0000001268006986 */ /* 0x0083e8000c101936 */
[----:B-1----:R-:W3:Y:S04]  /*c96c0*/  LDL.LU R18, [R1+0x173c] ;  /* 0x00173c0001127983 */ /* 0x002ee80000300800 */
[----:B------:R-:W4:Y:S04]  /*c96d0*/  LDL.LU R163, [R1+0x790] ;  /* 0x0007900001a37983 */ /* 0x000f280000300800 */
[----:B------:R-:W4:Y:S04]  /*c96e0*/  LDL.LU R167, [R1+0x7f4] ;  /* 0x0007f40001a77983 */ /* 0x000f280000300800 */
[----:B------:R-:W4:Y:S04]  /*c96f0*/  LDL.LU R180, [R1+0x1740] ;  /* 0x0017400001b47983 */ /* 0x000f280000300800 */
[----:B------:R-:W4:Y:S01]  /*c9700*/  LDL.LU R162, [R1+0x7d4] ;  /* 0x0007d40001a27983 */ /* 0x000f220000300800 */
[----:B------:R-:W-:-:S02]  /*c9710*/  LOP3.LUT P3, RZ, R12, 0x8000, RZ, 0xc0, !PT ;  /* 0x000080000cff7812 */ /* 0x000fc4000786c0ff */
        /* <DEDUP_REMOVED lines=18> */
[C---:B------:R-:W-:Y:S02]  /*c9840*/  LOP3.LUT P0, RZ, R12.reuse, 0x200000, RZ, 0xc0, !PT ;  /* 0x002000000cff7812 */ /* 0x040fe4000780c0ff */
[----:B------:R-:W-:Y:S02]  /*c9850*/  LOP3.LUT R31, R31, 0xfffdffff, RZ, 0xc0, !PT ;  /* 0xfffdffff1f1f7812 */ /* 0x000fe400078ec0ff */
[C---:B------:R-:W-:Y:S02]  /*c9860*/  LOP3.LUT P4, RZ, R12.reuse, 0x10000, RZ, 0xc0, !PT ;  /* 0x000100000cff7812 */ /* 0x040fe4000788c0ff */
[----:B------:R-:W-:-:S07]  /*c9870*/  LOP3.LUT P5, RZ, R12, 0x20000, RZ, 0xc0, !PT ;  /* 0x000200000cff7812 */ /* 0x000fce00078ac0ff */
[----:B------:R-:W-:Y:S02]  /*c9880*/  @P0 LOP3.LUT R31, R31, 0x20000, RZ, 0xfc, !PT ;  /* 0x000200001f1f0812 */ /* 0x000fe400078efcff */
[C---:B------:R-:W-:Y:S02]  /*c9890*/  LOP3.LUT P0, RZ, R12.reuse, 0x100000, RZ, 0xc0, !PT ;  /* 0x001000000cff7812 */ /* 0x040fe4000780c0ff */
[----:B------:R-:W-:Y:S02]  /*c98a0*/  LOP3.LUT P6, RZ, R12, 0x40000, RZ, 0xc0, !PT ;  /* 0x000400000cff7812 */ /* 0x000fe400078cc0ff */
[----:B------:R-:W-:-:S09]  /*c98b0*/  LOP3.LUT R31, R31, 0xfffbffff, RZ, 0xc0, !PT ;  /* 0xfffbffff1f1f7812 */ /* 0x000fd200078ec0ff */
[----:B------:R-:W-:Y:S02]  /*c98c0*/  @P0 LOP3.LUT R31, R31, 0x40000, RZ, 0xfc, !PT ;  /* 0x000400001f1f0812 */ /* 0x000fe400078efcff */
[----:B------:R-:W-:Y:S01]  /*c98d0*/  LOP3.LUT P0, RZ, R12, 0x80000, RZ, 0xc0, !PT ;  /* 0x000800000cff7812 */ /* 0x000fe2000780c0ff */
[----:B---3--:R-:W-:-:S05]  /*c98e0*/  IMAD.WIDE R104, R18, 0x4, R16 ;  /* 0x0000000412687825 */ /* 0x008fca00078e0210 */
[----:B--2---:R1:W-:Y:S04]  /*c98f0*/  @P3 STG.E desc[UR54][R104.64], R13 ;  /* 0x0000000d68003986 */ /* 0x0043e8000c101936 */
[----:B-1----:R-:W2:Y:S04]  /*c9900*/  LDL.LU R13, [R1+0x2f70] ;  /* 0x002f7000010d7983 */ /* 0x002ea80000300800 */
[----:B------:R-:W3:Y:S01]  /*c9910*/  LDL.LU R19, [R1+0x794] ;  /* 0x0007940001137983 */ /* 0x000ee20000300800 */
[----:B------:R-:W-:-:S03]  /*c9920*/  IMAD.WIDE R104, R18, 0x4, R14 ;  /* 0x0000000412687825 */ /* 0x000fc600078e020e */
        /* <DEDUP_REMOVED lines=10> */
[----:B----4-:R1:W-:Y:S04]  /*c99d0*/  @P4 STG.E desc[UR54][R104.64], R163 ;  /* 0x000000a368004986 */ /* 0x0103e8000c101936 */
[----:B------:R-:W4:Y:S04]  /*c99e0*/  LDL.LU R109, [R1+0x7bc] ;  /* 0x0007bc00016d7983 */ /* 0x000f280000300800 */
[----:B------:R-:W4:Y:S01]  /*c99f0*/  LDL.LU R111, [R1+0x79c] ;  /* 0x00079c00016f7983 */ /* 0x000f220000300800 */
[----:B-1----:R-:W-:-:S03]  /*c9a00*/  IMAD.WIDE R104, R180, 0x4, R16 ;  /* 0x00000004b4687825 */ /* 0x002fc600078e0210 */
[----:B------:R-:W4:Y:S04]  /*c9a10*/  LDL.LU R183, [R1+0x7e0] ;  /* 0x0007e00001b77983 */ /* 0x000f280000300800 */
[----:B------:R1:W-:Y:S04]  /*c9a20*/  @P5 STG.E desc[UR54][R104.64], R167 ;  /* 0x000000a768005986 */ /* 0x0003e8000c101936 */
[----:B------:R-:W4:Y:S01]  /*c9a30*/  LDL.LU R163, [R1+0x1758] ;  /* 0x0017580001a37983 */ /* 0x000f220000300800 */
[----:B-1----:R-:W-:-:S03]  /*c9a40*/  IMAD.WIDE R104, R180, 0x4, R14 ;  /* 0x00000004b4687825 */ /* 0x002fc600078e020e */
[----:B------:R-:W4:Y:S04]  /*c9a50*/  LDL.LU R167, [R1+0x7c0] ;  /* 0x0007c00001a77983 */ /* 0x000f280000300800 */
[----:B------:R1:W-:Y:S04]  /*c9a60*/  @P6 STG.E desc[UR54][R104.64], R162 ;  /* 0x000000a268006986 */ /* 0x0003e8000c101936 */
[----:B------:R-:W4:Y:S01]  /*c9a70*/  LDL.LU R180, [R1+0x7a0] ;  /* 0x0007a00001b47983 */ /* 0x000f220000300800 */
[----:B-1----:R-:W-:-:S05]  /*c9a80*/  IMAD.WIDE R104, R2, 0x4, R16 ;  /* 0x0000000402687825 */ /* 0x002fca00078e0210 */
[----:B------:R1:W-:Y:S02]  /*c9a90*/  @P0 STG.E desc[UR54][R104.64], R166 ;  /* 0x000000a668000986 */ /* 0x0003e4000c101936 */
[----:B-1----:R-:W-:Y:S02]  /*c9aa0*/  IMAD.WIDE R104, R2, 0x4, R14 ;  /* 0x0000000402687825 */ /* 0x002fe400078e020e */
[----:B------:R-:W4:Y:S04]  /*c9ab0*/  LDL.LU R2, [R1+0x175c] ;  /* 0x00175c0001027983 */ /* 0x000f280000300800 */
[----:B------:R-:W4:Y:S04]  /*c9ac0*/  LDL.LU R162, [R1+0x380] ;  /* 0x0003800001a27983 */ /* 0x000f280000300800 */
[----:B------:R-:W4:Y:S04]  /*c9ad0*/  LDL.LU R166, [R1+0x7e4] ;  /* 0x0007e40001a67983 */ /* 0x000f280000300800 */
[----:B------:R-:W4:Y:S01]  /*c9ae0*/  LDL.LU R181, [R1+0x1760] ;  /* 0x0017600001b57983 */ /* 0x000f220000300800 */
[----:B------:R-:W-:-:S02]  /*c9af0*/  LOP3.LUT P0, RZ, R31, 0x40000, RZ, 0xc0, !PT ;  /* 0x000400001fff7812 */ /* 0x000fc4000780c0ff */
[C---:B------:R-:W-:Y:S02]  /*c9b00*/  LOP3.LUT P1, RZ, R12.reuse, 0x10000000, RZ, 0xc0, !PT ;  /* 0x100000000cff7812 */ /* 0x040fe4000782c0ff */
[C---:B------:R-:W-:Y:S02]  /*c9b10*/  LOP3.LUT P2, RZ, R12.reuse, 0x20000000, RZ, 0xc0, !PT ;  /* 0x200000000cff7812 */ /* 0x040fe4000784c0ff */
[C---:B------:R-:W-:Y:S02]  /*c9b20*/  LOP3.LUT P3, RZ, R12.reuse, 0x40000000, RZ, 0xc0, !PT ;  /* 0x400000000cff7812 */ /* 0x040fe4000786c0ff */
[----:B------:R-:W-:-:S05]  /*c9b30*/  LOP3.LUT P4, RZ, R12, 0x80000000, RZ, 0xc0, !PT ;  /* 0x800000000cff7812 */ /* 0x000fca000788c0ff */
[----:B---3--:R2:W-:Y:S01]  /*c9b40*/  @P0 STG.E desc[UR54][R104.64], R19 ;  /* 0x0000001368000986 */ /* 0x0085e2000c101936 */
[C---:B------:R-:W-:Y:S01]  /*c9b50*/  LOP3.LUT P0, RZ, R31.reuse, 0x20000, RZ, 0xc0, !PT ;  /* 0x000200001fff7812 */ /* 0x040fe2000780c0ff */
[C---:B--2---:R-:W-:Y:S02]  /*c9b60*/  IMAD.WIDE R104, R30.reuse, 0x4, R16 ;  /* 0x000000041e687825 */ /* 0x044fe400078e0210 */
[----:B------:R-:W2:Y:S10]  /*c9b70*/  LDL.LU R19, [R1+0x2f6c] ;  /* 0x002f6c0001137983 */ /* 0x000eb40000300800 */
[----:B------:R1:W-:Y:S01]  /*c9b80*/  @P0 STG.E desc[UR54][R104.64], R18 ;  /* 0x0000001268000986 */ /* 0x0003e2000c101936 */
[----:B------:R-:W-:Y:S01]  /*c9b90*/  LOP3.LUT P0, RZ, R31, 0x10000, RZ, 0xc0, !PT ;  /* 0x000100001fff7812 */ /* 0x000fe2000780c0ff */
[----:B-1----:R-:W-:-:S02]  /*c9ba0*/  IMAD.WIDE R104, R30, 0x4, R14 ;  /* 0x000000041e687825 */ /* 0x002fc400078e020e */
[----:B------:R-:W3:Y:S10]  /*c9bb0*/  LDL.LU R18, [R1+0x2f68] ;  /* 0x002f680001127983 */ /* 0x000ef40000300800 */
        /* <DEDUP_REMOVED lines=15> */
[----:B----4-:R1:W-:Y:S02]  /*c9cb0*/  @P0 STG.E desc[UR54][R104.64], R109 ;  /* 0x0000006d68000986 */ /* 0x0103e4000c101936 */
[----:B-1----:R-:W-:-:S05]  /*c9cc0*/  IMAD.WIDE R104, R110, 0x4, R14 ;  /* 0x000000046e687825 */ /* 0x002fca00078e020e */
[----:B------:R1:W-:Y:S02]  /*c9cd0*/  @P1 STG.E desc[UR54][R104.64], R111 ;  /* 0x0000006f68001986 */ /* 0x0003e4000c101936 */
[----:B-1----:R-:W-:-:S05]  /*c9ce0*/  IMAD.WIDE R104, R163, 0x4, R16 ;  /* 0x00000004a3687825 */ /* 0x002fca00078e0210 */
[----:B------:R1:W-:Y:S02]  /*c9cf0*/  @P2 STG.E desc[UR54][R104.64], R183 ;  /* 0x000000b768002986 */ /* 0x0003e4000c101936 */
[----:B-1----:R-:W-:-:S05]  /*c9d00*/  IMAD.WIDE R104, R163, 0x4, R14 ;  /* 0x00000004a3687825 */ /* 0x002fca00078e020e */
[----:B------:R1:W-:Y:S01]  /*c9d10*/  @P3 STG.E desc[UR54][R104.64], R167 ;  /* 0x000000a768003986 */ /* 0x0003e2000c101936 */
[----:B------:R-:W-:Y:S01]  /*c9d20*/  LOP3.LUT P5, RZ, R13, 0x1, RZ, 0xc0, !PT ;  /* 0x000000010dff7812 */ /* 0x000fe200078ac0ff */
[----:B-1----:R-:W-:-:S05]  /*c9d30*/  IMAD.WIDE R104, R2, 0x4, R16 ;  /* 0x0000000402687825 */ /* 0x002fca00078e0210 */
[----:B------:R1:W-:Y:S01]  /*c9d40*/  @P4 STG.E desc[UR54][R104.64], R180 ;  /* 0x000000b468004986 */ /* 0x0003e2000c101936 */
[----:B------:R-:W-:Y:S01]  /*c9d50*/  LOP3.LUT P6, RZ, R13, 0x2, RZ, 0xc0, !PT ;  /* 0x000000020dff7812 */ /* 0x000fe200078cc0ff */
[----:B-1----:R-:W-:Y:S02]  /*c9d60*/  IMAD.WIDE R104, R2, 0x4, R14 ;  /* 0x0000000402687825 */ /* 0x002fe400078e020e */
[----:B------:R-:W4:Y:S04]  /*c9d70*/  LDL.LU R2, [R1+0x1768] ;  /* 0x0017680001027983 */ /* 0x000f280000300800 */
[----:B------:R-:W2:Y:S04]  /*c9d80*/  LDL.LU R163, [R1+0x7c4] ;  /* 0x0007c40001a37983 */ /* 0x000ea80000300800 */
[----:B------:R-:W3:Y:S04]  /*c9d90*/  LDL.LU R167, [R1+0x7a4] ;  /* 0x0007a40001a77983 */ /* 0x000ee80000300800 */
[----:B------:R-:W4:Y:S04]  /*c9da0*/  LDL.LU R180, [R1+0x1764] ;  /* 0x0017640001b47983 */ /* 0x000f280000300800 */
[----:B------:R1:W-:Y:S02]  /*c9db0*/  @P5 STG.E desc[UR54][R104.64], R162 ;  /* 0x000000a268005986 */ /* 0x0003e4000c101936 */
[----:B-1----:R-:W-:-:S02]  /*c9dc0*/  IMAD.WIDE R104, R181, 0x4, R16 ;  /* 0x00000004b5687825 */ /* 0x002fc400078e0210 */
[----:B------:R-:W3:Y:S04]  /*c9dd0*/  LDL.LU R162, [R1+0x384] ;  /* 0x0003840001a27983 */ /* 0x000ee80000300800 */
[----:B------:R1:W-:Y:S04]  /*c9de0*/  @P6 STG.E desc[UR54][R104.64], R166 ;  /* 0x000000a668006986 */ /* 0x0003e8000c101936 */
[----:B-1----:R-:W3:Y:S04]  /*c9df0*/  LDL.LU R166, [R1+0x7e8] ;  /* 0x0007e80001a67983 */ /* 0x002ee80000300800 */
[----:B------:R-:W3:Y:S04]  /*c9e00*/  LDL.LU R30, [R1+0x7c8] ;  /* 0x0007c800011e7983 */ /* 0x000ee80000300800 */
[----:B------:R-:W3:Y:S04]  /*c9e10*/  LDL.LU R32, [R1+0x7a8] ;  /* 0x0007a80001207983 */ /* 0x000ee80000300800 */
[----:B------:R-:W3:Y:S01]  /*c9e20*/  LDL.LU R160, [R1+0x176c] ;  /* 0x00176c0001a07983 */ /* 0x000ee20000300800 */
[----:B------:R-:W-:-:S02]  /*c9e30*/  LOP3.LUT P0, RZ, R13, 0x100000, RZ, 0xc0, !PT ;  /* 0x001000000dff7812 */ /* 0x000fc4000780c0ff */
[----:B------:R-:W-:Y:S01]  /*c9e40*/  LOP3.LUT R31, R31, 0xfffffff7, RZ, 0xc0, !PT ;  /* 0xfffffff71f1f7812 */ /* 0x000fe200078ec0ff */
[----:B------:R-:W3:Y:S04]  /*c9e50*/  LDL.LU R161, [R1+0x7ec] ;  /* 0x0007ec0001a17983 */ /* 0x000ee80000300800 */
[----:B------:R-:W3:Y:S01]  /*c9e60*/  LDL.LU R106, [R1+0x1770] ;  /* 0x00177000016a7983 */ /* 0x000ee20000300800 */
[C---:B------:R-:W-:Y:S02]  /*c9e70*/  LOP3.LUT P3, RZ, R13.reuse, 0x4, RZ, 0xc0, !PT ;  /* 0x000000040dff7812 */ /* 0x040fe4000786c0ff */
[----:B------:R-:W-:Y:S01]  /*c9e80*/  LOP3.LUT P4, RZ, R13, 0x8, RZ, 0xc0, !PT ;  /* 0x000000080dff7812 */ /* 0x000fe2000788c0ff */
[----:B------:R-:W-:Y:S01]  /*c9e90*/  IMAD.WIDE R104, R181, 0x4, R14 ;  /* 0x00000004b5687825 */ /* 0x000fe200078e020e */
[----:B------:R-:W3:Y:S01]  /*c9ea0*/  LDL.LU R107, [R1+0x7cc] ;  /* 0x0007cc00016b7983 */ /* 0x000ee20000300800 */
[----:B------:R-:W-:-:S02]  /*c9eb0*/  @P0 LOP3.LUT R31, R31, 0x8, RZ, 0xfc, !PT ;  /* 0x000000081f1f0812 */ /* 0x000fc400078efcff */
[----:B------:R-:W-:Y:S01]  /*c9ec0*/  LOP3.LUT P0, RZ, R13, 0x40000, RZ, 0xc0, !PT ;  /* 0x000400000dff7812 */ /* 0x000fe2000780c0ff */
[----:B------:R-:W3:Y:S01]  /*c9ed0*/  LDL.LU R252, [R1+0x7ac] ;  /* 0x0007ac0001fc7983 */ /* 0x000ee20000300800 */
[----:B------:R-:W-:Y:S02]  /*c9ee0*/  LOP3.LUT R31, R31, 0xffffffef, RZ, 0xc0, !PT ;  /* 0xffffffef1f1f7812 */ /* 0x000fe400078ec0ff */
[C---:B------:R-:W-:Y:S01]  /*c9ef0*/  LOP3.LUT P5, RZ, R13.reuse, 0x10, RZ, 0xc0, !PT ;  /* 0x000000100dff7812 */ /* 0x040fe200078ac0ff */
[----:B------:R-:W3:Y:S01]  /*c9f00*/  LDL.LU R108, [R1+0x1774] ;  /* 0x00177400016c7983 */ /* 0x000ee20000300800 */
[----:B------:R-:W-:-:S03]  /*c9f10*/  LOP3.LUT P6, RZ, R13, 0x20, RZ, 0xc0, !PT ;  /* 0x000000200dff7812 */ /* 0x000fc600078cc0ff */
[----:B------:R-:W3:Y:S04]  /*c9f20*/  LDL.LU R109, [R1+0x38c] ;  /* 0x00038c00016d7983 */ /* 0x000ee80000300800 */
[----:B------:R-:W-:Y:S01]  /*c9f30*/  @P0 LOP3.LUT R31, R31, 0x10, RZ, 0xfc, !PT ;  /* 0x000000101f1f0812 */ /* 0x000fe200078efcff */
[----:B------:R-:W3:Y:S01]  /*c9f40*/  LDL.LU R110, [R1+0x860] ;  /* 0x00086000016e7983 */ /* 0x000ee20000300800 */
[----:B------:R-:W-:Y:S02]  /*c9f50*/  LOP3.LUT P0, RZ, R13, 0x10000, RZ, 0xc0, !PT ;  /* 0x000100000dff7812 */ /* 0x000fe4000780c0ff */
[----:B------:R-:W-:Y:S01]  /*c9f60*/  LOP3.LUT R31, R31, 0xffffffdf, RZ, 0xc0, !PT ;  /* 0xffffffdf1f1f7812 */ /* 0x000fe200078ec0ff */
[----:B------:R-:W3:Y:S04]  /*c9f70*/  LDL.LU R111, [R1+0x1778] ;  /* 0x00177800016f7983 */ /* 0x000ee80000300800 */
[----:B------:R-:W3:Y:S04]  /*c9f80*/  LDL.LU R183, [R1+0x820] ;  /* 0x0008200001b77983 */ /* 0x000ee80000300800 */
[----:B------:R-:W3:Y:S02]  /*c9f90*/  LDL.LU R181, [R1+0x177c] ;  /* 0x00177c0001b57983 */ /* 0x000ee40000300800 */
        /* <DEDUP_REMOVED lines=16> */
[----:B------:R-:W-:Y:S01]  /*ca0a0*/  LOP3.LUT P0, RZ, R13, 0x40, RZ, 0xc0, !PT ;  /* 0x000000400dff7812 */ /* 0x000fe2000780c0ff */
[----:B--2---:R4:W-:Y:S02]  /*ca0b0*/  @P3 STG.E desc[UR54][R104.64], R163 ;  /* 0x000000a368003986 */ /* 0x0049e4000c101936 */
[C---:B----4-:R-:W-:Y:S02]  /*ca0c0*/  IMAD.WIDE R104, R180.reuse, 0x4, R16 ;  /* 0x00000004b4687825 */ /* 0x050fe400078e0210 */
[----:B------:R-:W2:Y:S04]  /*ca0d0*/  LDL.LU R163, [R1+0x800] ;  /* 0x0008000001a37983 */ /* 0x000ea80000300800 */
[----:B---3--:R1:W-:Y:S02]  /*ca0e0*/  @P4 STG.E desc[UR54][R104.64], R167 ;  /* 0x000000a768004986 */ /* 0x0083e4000c101936 */
[----:B-1----:R-:W-:-:S02]  /*ca0f0*/  IMAD.WIDE R104, R180, 0x4, R14 ;  /* 0x00000004b4687825 */ /* 0x002fc400078e020e */
[----:B------:R-:W3:Y:S04]  /*ca100*/  LDL.LU R167, [R1+0x864] ;  /* 0x0008640001a77983 */ /* 0x000ee80000300800 */
[----:B------:R1:W-:Y:S04]  /*ca110*/  @P5 STG.E desc[UR54][R104.64], R162 ;  /* 0x000000a268005986 */ /* 0x0003e8000c101936 */
        /* <DEDUP_REMOVED lines=46> */
[----:B-1----:R-:W-:Y:S02]  /*ca400*/  IMAD.WIDE R104, R180, 0x4, R14 ;  /* 0x00000004b4687825 */ /* 0x002fe400078e020e */
[----:B------:R-:W3:Y:S04]  /*ca410*/  LDL.LU R180, [R1+0x86c] ;  /* 0x00086c0001b47983 */ /* 0x000ee80000300800 */
[----:B------:R1:W-:Y:S02]  /*ca420*/  @P4 STG.E desc[UR54][R104.64], R162 ;  /* 0x000000a268004986 */ /* 0x0003e4000c101936 */
[----:B-1----:R-:W-:-:S05]  /*ca430*/  IMAD.WIDE R104, R2, 0x4, R16 ;  /* 0x0000000402687825 */ /* 0x002fca00078e0210 */
[----:B------:R1:W-:Y:S02]  /*ca440*/  @P5 STG.E desc[UR54][R104.64], R166 ;  /* 0x000000a668005986 */ /* 0x0003e4000c101936 */
[----:B-1----:R-:W-:Y:S02]  /*ca450*/  IMAD.WIDE R104, R2, 0x4, R14 ;  /* 0x0000000402687825 */ /* 0x002fe400078e020e */
[----:B------:R-:W4:Y:S04]  /*ca460*/  LDL.LU R166, [R1+0x1790] ;  /* 0x0017900001a67983 */ /* 0x000f280000300800 */
[----:B------:R-:W3:Y:S04]  /*ca470*/  LDL.LU R162, [R1+0x84c] ;  /* 0x00084c0001a27983 */ /* 0x000ee80000300800 */
[----:B------:R-:W3:Y:S04]  /*ca480*/  LDL.LU R160, [R1+0x1794] ;  /* 0x0017940001a07983 */ /* 0x000ee80000300800 */
[----:B------:R1:W-:Y:S04]  /*ca490*/  @P6 STG.E desc[UR54][R104.64], R19 ;  /* 0x0000001368006986 */ /* 0x0003e8000c101936 */
[----:B-1----:R-:W4:Y:S04]  /*ca4a0*/  LDL.LU R19, [R1+0x2f5c] ;  /* 0x002f5c0001137983 */ /* 0x002f280000300800 */
[----:B------:R-:W3:Y:S04]  /*ca4b0*/  LDL.LU R2, [R1+0x1788] ;  /* 0x0017880001027983 */ /* 0x000ee80000300800 */
[----:B------:R-:W4:Y:S04]  /*ca4c0*/  LDL.LU R183, [R1+0x848] ;  /* 0x0008480001b77983 */ /* 0x000f280000300800 */
[----:B------:R-:W4:Y:S04]  /*ca4d0*/  LDL.LU R181, [R1+0x828] ;  /* 0x0008280001b57983 */ /* 0x000f280000300800 */
[----:B------:R-:W4:Y:S04]  /*ca4e0*/  LDL.LU R163, [R1+0x178c] ;  /* 0x00178c0001a37983 */ /* 0x000f280000300800 */
[----:B------:R-:W4:Y:S01]  /*ca4f0*/  LDL.LU R167, [R1+0x808] ;  /* 0x0008080001a77983 */ /* 0x000f220000300800 */
[----:B--2---:R-:W-:Y:S01]  /*ca500*/  LOP3.LUT P3, RZ, R18, 0x1, RZ, 0xc0, !PT ;  /* 0x0000000112ff7812 */ /* 0x004fe2000786c0ff */
[----:B---3--:R-:W-:-:S12]  /*ca510*/  IMAD.WIDE R104, R2, 0x4, R16 ;  /* 0x0000000402687825 */ /* 0x008fd800078e0210 */
[----:B----4-:R1:W-:Y:S04]  /*ca520*/  @P3 STG.E desc[UR54][R104.64], R19 ;  /* 0x0000001368003986 */ /* 0x0103e8000c101936 */
[----:B-1----:R-:W2:Y:S01]  /*ca530*/  LDL.LU R19, [R1+0x2f58] ;  /* 0x002f580001137983 */ /* 0x002ea20000300800 */
[----:B------:R-:W-:-:S03]  /*ca540*/  IMAD.WIDE R104, R2, 0x4, R14 ;  /* 0x0000000402687825 */ /* 0x000fc600078e020e */
[----:B------:R-:W3:Y:S04]  /*ca550*/  LDL.LU R2, [R1+0x82c] ;  /* 0x00082c0001027983 */ /* 0x000ee80000300800 */
[----:B------:R-:W4:Y:S04]  /*ca560*/  LDL.LU R161, [R1+0x80c] ;  /* 0x00080c0001a17983 */ /* 0x000f280000300800 */
        /* <DEDUP_REMOVED lines=8> */
[----:B------:R-:W-:Y:S02]  /*ca5f0*/  LOP3.LUT R31, R31, 0xfffffffe, RZ, 0xc0, !PT ;  /* 0xfffffffe1f1f7812 */ /* 0x000fe400078ec0ff */
[----:B------:R-:W-:Y:S01]  /*ca600*/  LOP3.LUT P4, RZ, R18, 0x8, RZ, 0xc0, !PT ;  /* 0x0000000812ff7812 */ /* 0x000fe2000788c0ff */
[----:B------:R-:W2:Y:S06]  /*ca610*/  LDL.LU R111, [R1+0x17a0] ;  /* 0x0017a000016f7983 */ /* 0x000eac0000300800 */
        /* <DEDUP_REMOVED lines=15> */
[C---:B------:R-:W-:Y:S02]  /*ca710*/  LOP3.LUT P0, RZ, R18.reuse, 0x800, RZ, 0xc0, !PT ;  /* 0x0000080012ff7812 */ /* 0x040fe4000780c0ff */
[----:B------:R-:W-:Y:S02]  /*ca720*/  LOP3.LUT R31, R31, 0xfffffffd, RZ, 0xc0, !PT ;  /* 0xfffffffd1f1f7812 */ /* 0x000fe400078ec0ff */
[----:B------:R-:W-:-:S09]  /*ca730*/  LOP3.LUT P5, RZ, R18, 0x10, RZ, 0xc0, !PT ;  /* 0x0000001012ff7812 */ /* 0x000fd200078ac0ff */
[----:B------:R-:W-:Y:S02]  /*ca740*/  @P0 LOP3.LUT R31, R31, 0x2, RZ, 0xfc, !PT ;  /* 0x000000021f1f0812 */ /* 0x000fe400078efcff */
[C---:B------:R-:W-:Y:S01]  /*ca750*/  LOP3.LUT P0, RZ, R18.reuse, 0x400, RZ, 0xc0, !PT ;  /* 0x0000040012ff7812 */ /* 0x040fe2000780c0ff */
[----:B------:R1:W-:Y:S01]  /*ca760*/  @P4 STG.E desc[UR54][R104.64], R183 ;  /* 0x000000b768004986 */ /* 0x0003e2000c101936 */
[----:B------:R-:W-:Y:S02]  /*ca770*/  LOP3.LUT P6, RZ, R18, 0x40, RZ, 0xc0, !PT ;  /* 0x0000004012ff7812 */ /* 0x000fe400078cc0ff */
[----:B------:R-:W-:Y:S01]  /*ca780*/  LOP3.LUT R31, R31, 0xfffffffb, RZ, 0xc0, !PT ;  /* 0xfffffffb1f1f7812 */ /* 0x000fe200078ec0ff */
[----:B-1----:R-:W-:-:S08]  /*ca790*/  IMAD.WIDE R104, R163, 0x4, R16 ;  /* 0x00000004a3687825 */ /* 0x002fd000078e0210 */
[----:B------:R-:W-:Y:S01]  /*ca7a0*/  @P0 LOP3.LUT R31, R31, 0x4, RZ, 0xfc, !PT ;  /* 0x000000041f1f0812 */ /* 0x000fe200078efcff */
[----:B------:R-:W2:Y:S01]  /*ca7b0*/  LDL.LU R183, [R1+0x834] ;  /* 0x0008340001b77983 */ /* 0x000ea20000300800 */
[----:B------:R-:W-:-:S03]  /*ca7c0*/  LOP3.LUT P0, RZ, R18, 0x100, RZ, 0xc0, !PT ;  /* 0x0000010012ff7812 */ /* 0x000fc6000780c0ff */
[----:B------:R1:W-:Y:S02]  /*ca7d0*/  @P5 STG.E desc[UR54][R104.64], R181 ;  /* 0x000000b568005986 */ /* 0x0003e4000c101936 */
[----:B-1----:R-:W-:Y:S02]  /*ca7e0*/  IMAD.WIDE R104, R163, 0x4, R14 ;  /* 0x00000004a3687825 */ /* 0x002fe400078e020e */
[----:B------:R-:W2:Y:S04]  /*ca7f0*/  LDL.LU R163, [R1+0x17a4] ;  /* 0x0017a40001a37983 */ /* 0x000ea80000300800 */
[----:B------:R1:W-:Y:S04]  /*ca800*/  @P6 STG.E desc[UR54][R104.64], R167 ;  /* 0x000000a768006986 */ /* 0x0003e8000c101936 */
[----:B------:R-:W2:Y:S01]  /*ca810*/  LDL.LU R181, [R1+0x814] ;  /* 0x0008140001b57983 */ /* 0x000ea20000300800 */
[----:B-1----:R-:W-:-:S03]  /*ca820*/  IMAD.WIDE R104, R166, 0x4, R16 ;  /* 0x00000004a6687825 */ /* 0x002fc600078e0210 */
[----:B------:R-:W2:Y:S04]  /*ca830*/  LDL.LU R167, [R1+0x374] ;  /* 0x0003740001a77983 */ /* 0x000ea80000300800 */
[----:B------:R1:W-:Y:S01]  /*ca840*/  @P0 STG.E desc[UR54][R104.64], R180 ;  /* 0x000000b468000986 */ /* 0x0003e2000c101936 */
[C---:B------:R-:W-:Y:S01]  /*ca850*/  LOP3.LUT P0, RZ, R31.reuse, 0x4, RZ, 0xc0, !PT ;  /* 0x000000041fff7812 */ /* 0x040fe2000780c0ff */
[----:B-1----:R-:W-:Y:S02]  /*ca860*/  IMAD.WIDE R104, R166, 0x4, R14 ;  /* 0x00000004a6687825 */ /* 0x002fe400078e020e */
[----:B------:R-:W2:Y:S10]  /*ca870*/  LDL.LU R166, [R1+0x17a8] ;  /* 0x0017a80001a67983 */ /* 0x000eb40000300800 */
[----:B------:R1:W-:Y:S01]  /*ca880*/  @P0 STG.E desc[UR54][R104.64], R162 ;  /* 0x000000a268000986 */ /* 0x0003e2000c101936 */
[----:B------:R-:W-:Y:S01]  /*ca890*/  LOP3.LUT P0, RZ, R31, 0x2, RZ, 0xc0, !PT ;  /* 0x000000021fff7812 */ /* 0x000fe2000780c0ff */
[----:B-1----:R-:W-:-:S02]  /*ca8a0*/  IMAD.WIDE R104, R160, 0x4, R16 ;  /* 0x00000004a0687825 */ /* 0x002fc400078e0210 */
[----:B------:R-:W2:Y:S04]  /*ca8b0*/  LDL.LU R162, [R1+0x858] ;  /* 0x0008580001a27983 */ /* 0x000ea80000300800 */
[----:B------:R-:W2:Y:S06]  /*ca8c0*/  LDL.LU R180, [R1+0x838] ;  /* 0x0008380001b47983 */ /* 0x000eac0000300800 */
[----:B---3--:R1:W-:Y:S01]  /*ca8d0*/  @P0 STG.E desc[UR54][R104.64], R2 ;  /* 0x0000000268000986 */ /* 0x0083e2000c101936 */
[----:B------:R-:W-:Y:S01]  /*ca8e0*/  LOP3.LUT P0, RZ, R31, 0x1, RZ, 0xc0, !PT ;  /* 0x000000011fff7812 */ /* 0x000fe2000780c0ff */
[----:B------:R-:W-:-:S02]  /*ca8f0*/  IMAD.WIDE R30, R160, 0x4, R14 ;  /* 0x00000004a01e7825 */ /* 0x000fc400078e020e */
[----:B-1----:R-:W3:Y:S10]  /*ca900*/  LDL.LU R2, [R1+0x17ac] ;  /* 0x0017ac0001027983 */ /* 0x002ef40000300800 */
        /* <DEDUP_REMOVED lines=24> */
[----:B------:R1:W-:Y:S02]  /*caa90*/  @P1 STG.E desc[UR54][R30.64], R183 ;  /* 0x000000b71e001986 */ /* 0x0003e4000c101936 */
[----:B-1----:R-:W-:-:S05]  /*caaa0*/  IMAD.WIDE R30, R163, 0x4, R16 ;  /* 0x00000004a31e7825 */ /* 0x002fca00078e0210 */
[----:B------:R1:W-:Y:S02]  /*caab0*/  @P2 STG.E desc[UR54][R30.64], R181 ;  /* 0x000000b51e002986 */ /* 0x0003e4000c101936 */
[----:B-1----:R-:W-:-:S05]  /*caac0*/  IMAD.WIDE R30, R163, 0x4, R14 ;  /* 0x00000004a31e7825 */ /* 0x002fca00078e020e */
[----:B------:R1:W-:Y:S02]  /*caad0*/  @P3 STG.E desc[UR54][R30.64], R167 ;  /* 0x000000a71e003986 */ /* 0x0003e4000c101936 */
[----:B-1----:R-:W-:-:S05]  /*caae0*/  IMAD.WIDE R30, R166, 0x4, R16 ;  /* 0x00000004a61e7825 */ /* 0x002fca00078e0210 */
[----:B------:R1:W-:Y:S02]  /*caaf0*/  @P4 STG.E desc[UR54][R30.64], R162 ;  /* 0x000000a21e004986 */ /* 0x0003e4000c101936 */
[----:B-1----:R-:W-:Y:S02]  /*cab00*/  IMAD.WIDE R30, R166, 0x4, R14 ;  /* 0x00000004a61e7825 */ /* 0x002fe400078e020e */
[----:B------:R-:W4:Y:S04]  /*cab10*/  LDL.LU R162, [R1+0x17b4] ;  /* 0x0017b40001a27983 */ /* 0x000f280000300800 */
[----:B------:R3:W-:Y:S04]  /*cab20*/  @P5 STG.E desc[UR54][R30.64], R180 ;  /* 0x000000b41e005986 */ /* 0x0007e8000c101936 */
[----:B------:R-:W4:Y:S01]  /*cab30*/  LDL.LU R166, [R1+0x37c] ;  /* 0x00037c0001a67983 */ /* 0x000f220000300800 */
[----:B---3--:R-:W-:-:S05]  /*cab40*/  IMAD.WIDE R30, R2, 0x4, R16 ;  /* 0x00000004021e7825 */ /* 0x008fca00078e0210 */
[----:B--2---:R1:W-:Y:S04]  /*cab50*/  @P6 STG.E desc[UR54][R30.64], R20 ;  /* 0x000000141e006986 */ /* 0x0043e8000c101936 */
[----:B-1----:R-:W2:Y:S04]  /*cab60*/  LDL.LU R20, [R1+0x2f50] ;  /* 0x002f500001147983 */ /* 0x002ea80000300800 */
[----:B------:R-:W3:Y:S04]  /*cab70*/  LDL.LU R183, [R1+0x378] ;  /* 0x0003780001b77983 */ /* 0x000ee80000300800 */
[----:B------:R-:W4:Y:S04]  /*cab80*/  LDL.LU R181, [R1+0x85c] ;  /* 0x00085c0001b57983 */ /* 0x000f280000300800 */
[----:B------:R-:W2:Y:S04]  /*cab90*/  LDL.LU R163, [R1+0x17b0] ;  /* 0x0017b00001a37983 */ /* 0x000ea80000300800 */
[----:B------:R-:W4:Y:S04]  /*caba0*/  LDL.LU R167, [R1+0x83c] ;  /* 0x00083c0001a77983 */ /* 0x000f280000300800 */
[----:B------:R-:W4:Y:S01]  /*cabb0*/  LDL.LU R180, [R1+0x81c] ;  /* 0x00081c0001b47983 */ /* 0x000f220000300800 */
[----:B------:R-:W-:-:S03]  /*cabc0*/  IMAD.WIDE R30, R2, 0x4, R14 ;  /* 0x00000004021e7825 */ /* 0x000fc600078e020e */
[----:B------:R-:W4:Y:S04]  /*cabd0*/  LDL.LU R2, [R1+0x17b8] ;  /* 0x0017b80001027983 */ /* 0x000f280000300800 */
[----:B------:R-:W4:Y:S01]  /*cabe0*/  LDL.LU R104, [R1+0x8c0] ;  /* 0x0008c00001687983 */ /* 0x000f220000300800 */
[----:B------:R-:W-:Y:S02]  /*cabf0*/  LOP3.LUT P0, RZ, R19, 0x4000000, RZ, 0xc0, !PT ;  /* 0x0400000013ff7812 */ /* 0x000fe4000780c0ff */
[----:B------:R-:W-:Y:S01]  /*cac00*/  LOP3.LUT R12, R12, 0xfff7ffff, RZ, 0xc0, !PT ;  /* 0xfff7ffff0c0c7812 */ /* 0x000fe200078ec0ff */
[----:B------:R-:W4:Y:S04]  /*cac10*/  LDL.LU R105, [R1+0x8a0] ;  /* 0x0008a00001697983 */ /* 0x000f280000300800 */
[----:B------:R-:W4:Y:S04]  /*cac20*/  LDL.LU R160, [R1+0x17bc] ;  /* 0x0017bc0001a07983 */ /* 0x000f280000300800 */
[----:B------:R-:W4:Y:S02]  /*cac30*/  LDL.LU R32, [R1+0x880] ;  /* 0x0008800001207983 */ /* 0x000f240000300800 */
[----:B------:R-:W-:-:S02]  /*cac40*/  @P0 LOP3.LUT R12, R12, 0x80000, RZ, 0xfc, !PT ;  /* 0x000800000c0c0812 */ /* 0x000fc400078efcff */
[----:B------:R-:W-:Y:S01]  /*cac50*/  LOP3.LUT P0, RZ, R19, 0x800000, RZ, 0xc0, !PT ;  /* 0x0080000013ff7812 */ /* 0x000fe2000780c0ff */
[----:B------:R-:W4:Y:S01]  /*cac60*/  LDL.LU R161, [R1+0x870] ;  /* 0x0008700001a17983 */ /* 0x000f220000300800 */
[----:B------:R-:W-:-:S03]  /*cac70*/  LOP3.LUT R12, R12, 0xffefffff, RZ, 0xc0, !PT ;  /* 0xffefffff0c0c7812 */ /* 0x000fc600078ec0ff */
[----:B------:R-:W4:Y:S04]  /*cac80*/  LDL.LU R107, [R1+0x17c0] ;  /* 0x0017c000016b7983 */ /* 0x000f280000300800 */
[----:B------:R-:W4:Y:S04]  /*cac90*/  LDL.LU R106, [R1+0x8c4] ;  /* 0x0008c400016a7983 */ /* 0x000f280000300800 */
[----:B------:R-:W-:Y:S01]  /*caca0*/  @P0 LOP3.LUT R12, R12, 0x100000, RZ, 0xfc, !PT ;  /* 0x001000000c0c0812 */ /* 0x000fe200078efcff */
[----:B------:R-:W4:Y:S01]  /*cacb0*/  LDL.LU R252, [R1+0x8a4] ;  /* 0x0008a40001fc7983 */ /* 0x000f220000300800 */
[----:B------:R-:W-:-:S02]  /*cacc0*/  LOP3.LUT P0, RZ, R19, 0x400000, RZ, 0xc0, !PT ;  /* 0x0040000013ff7812 */ /* 0x000fc4000780c0ff */
[----:B------:R-:W-:Y:S01]  /*cacd0*/  LOP3.LUT R12, R12, 0xffdfffff, RZ, 0xc0, !PT ;  /* 0xffdfffff0c0c7812 */ /* 0x000fe200078ec0ff */
[----:B------:R-:W4:Y:S01]  /*cace0*/  LDL.LU R109, [R1+0x17c4] ;  /* 0x0017c400016d7983 */ /* 0x000f220000300800 */
[----:B------:R-:W-:-:S03]  /*cacf0*/  LOP3.LUT P3, RZ, R19, 0x10, RZ, 0xc0, !PT ;  /* 0x0000001013ff7812 */ /* 0x000fc6000786c0ff */
[----:B------:R-:W4:Y:S01]  /*cad00*/  LDL.LU R108, [R1+0x884] ;  /* 0x00088400016c7983 */ /* 0x000f220000300800 */
[C---:B------:R-:W-:Y:S02]  /*cad10*/  LOP3.LUT P4, RZ, R19.reuse, 0x20, RZ, 0xc0, !PT ;  /* 0x0000002013ff7812 */ /* 0x040fe4000788c0ff */
[C---:B------:R-:W-:Y:S01]  /*cad20*/  LOP3.LUT P5, RZ, R19.reuse, 0x80, RZ, 0xc0, !PT ;  /* 0x0000008013ff7812 */ /* 0x040fe200078ac0ff */
[----:B------:R-:W4:Y:S02]  /*cad30*/  LDL.LU R110, [R1+0x874] ;  /* 0x00087400016e7983 */ /* 0x000f240000300800 */
[----:B------:R-:W-:Y:S02]  /*cad40*/  @P0 LOP3.LUT R12, R12, 0x200000, RZ, 0xfc, !PT ;  /* 0x002000000c0c0812 */ /* 0x000fe400078efcff */
[----:B------:R-:W-:Y:S01]  /*cad50*/  LOP3.LUT P0, RZ, R19, 0x100000, RZ, 0xc0, !PT ;  /* 0x0010000013ff7812 */ /* 0x000fe2000780c0ff */
[----:B------:R-:W4:Y:S01]  /*cad60*/  LDL.LU R111, [R1+0x8c8] ;  /* 0x0008c800016f7983 */ /* 0x000f220000300800 */
        /* <DEDUP_REMOVED lines=10> */
[----:B------:R-:W-:-:S09]  /*cae10*/  LOP3.LUT P6, RZ, R19, 0x200, RZ, 0xc0, !PT ;  /* 0x0000020013ff7812 */ /* 0x000fd200078cc0ff */
[----:B------:R-:W-:Y:S02]  /*cae20*/  @P0 LOP3.LUT R12, R12, 0x2000000, RZ, 0xfc, !PT ;  /* 0x020000000c0c0812 */ /* 0x000fe400078efcff */
[----:B------:R-:W-:Y:S02]  /*cae30*/  LOP3.LUT P0, RZ, R19, 0x1000, RZ, 0xc0, !PT ;  /* 0x0000100013ff7812 */ /* 0x000fe4000780c0ff */
[----:B------:R-:W-:-:S11]  /*cae40*/  LOP3.LUT R12, R12, 0xfbffffff, RZ, 0xc0, !PT ;  /* 0xfbffffff0c0c7812 */ /* 0x000fd600078ec0ff */
[----:B------:R-:W-:Y:S02]  /*cae50*/  @P0 LOP3.LUT R12, R12, 0x4000000, RZ, 0xfc, !PT ;  /* 0x040000000c0c0812 */ /* 0x000fe400078efcff */
[----:B------:R-:W-:Y:S01]  /*cae60*/  LOP3.LUT P0, RZ, R19, 0x800, RZ, 0xc0, !PT ;  /* 0x0000080013ff7812 */ /* 0x000fe2000780c0ff */
[----:B---3--:R2:W-:Y:S02]  /*cae70*/  @P3 STG.E desc[UR54][R30.64], R183 ;  /* 0x000000b71e003986 */ /* 0x0085e4000c101936 */
[C---:B--2---:R-:W-:Y:S02]  /*cae80*/  IMAD.WIDE R30, R163.reuse, 0x4, R16 ;  /* 0x00000004a31e7825 */ /* 0x044fe400078e0210 */
[----:B------:R-:W2:Y:S04]  /*cae90*/  LDL.LU R183, [R1+0x17c8] ;  /* 0x0017c80001b77983 */ /* 0x000ea80000300800 */
[----:B----4-:R1:W-:Y:S02]  /*caea0*/  @P4 STG.E desc[UR54][R30.64], R181 ;  /* 0x000000b51e004986 */ /* 0x0103e4000c101936 */
[----:B-1----:R-:W-:-:S02]  /*caeb0*/  IMAD.WIDE R30, R163, 0x4, R14 ;  /* 0x00000004a31e7825 */ /* 0x002fc400078e020e */
[----:B------:R-:W3:Y:S04]  /*caec0*/  LDL.LU R181, [R1+0x8a8] ;  /* 0x0008a80001b57983 */ /* 0x000ee80000300800 */
[----:B------:R1:W-:Y:S04]  /*caed0*/  @P5 STG.E desc[UR54][R30.64], R167 ;  /* 0x000000a71e005986 */ /* 0x0003e8000c101936 */
[----:B------:R-:W4:Y:S01]  /*caee0*/  LDL.LU R163, [R1+0x888] ;  /* 0x0008880001a37983 */ /* 0x000f220000300800 */
[----:B-1----:R-:W-:-:S03]  /*caef0*/  IMAD.WIDE R30, R162, 0x4, R16 ;  /* 0x00000004a21e7825 */ /* 0x002fc600078e0210 */
[----:B------:R-:W4:Y:S04]  /*caf00*/  LDL.LU R167, [R1+0x17cc] ;  /* 0x0017cc0001a77983 */ /* 0x000f280000300800 */
[----:B------:R1:W-:Y:S02]  /*caf10*/  @P6 STG.E desc[UR54][R30.64], R180 ;  /* 0x000000b41e006986 */ /* 0x0003e4000c101936 */
[----:B-1----:R-:W-:Y:S02]  /*caf20*/  IMAD.WIDE R30, R162, 0x4, R14 ;  /* 0x00000004a21e7825 */ /* 0x002fe400078e020e */
[----:B------:R-:W4:Y:S04]  /*caf30*/  LDL.LU R180, [R1+0x878] ;  /* 0x0008780001b47983 */ /* 0x000f280000300800 */
[----:B------:R1:W-:Y:S01]  /*caf40*/  @P0 STG.E desc[UR54][R30.64], R166 ;  /* 0x000000a61e000986 */ /* 0x0003e2000c101936 */
[----:B------:R-:W-:-:S03]  /*caf50*/  LOP3.LUT P0, RZ, R12, 0x4000000, RZ, 0xc0, !PT ;  /* 0x040000000cff7812 */ /* 0x000fc6000780c0ff */
[----:B------:R-:W4:Y:S04]  /*caf60*/  LDL.LU R162, [R1+0x8cc] ;  /* 0x0008cc0001a27983 */ /* 0x000f280000300800 */
[----:B-1----:R-:W4:Y:S01]  /*caf70*/  LDL.LU R166, [R1+0x17d0] ;  /* 0x0017d00001a67983 */ /* 0x002f220000300800 */
[----:B------:R-:W-:-:S05]  /*caf80*/  IMAD.WIDE R30, R2, 0x4, R16 ;  /* 0x00000004021e7825 */ /* 0x000fca00078e0210 */
        /* <DEDUP_REMOVED lines=25> */
[----:B------:R-:W-:Y:S02]  /*cb120*/  LOP3.LUT P3, RZ, R19, 0x80000000, RZ, 0xc0, !PT ;  /* 0x8000000013ff7812 */ /* 0x000fe4000786c0ff */
        /* <DEDUP_REMOVED lines=9> */
[----:B-1----:R-:W-:Y:S02]  /*cb1c0*/  IMAD.WIDE R30, R167, 0x4, R14 ;  /* 0x00000004a71e7825 */ /* 0x002fe400078e020e */
[----:B------:R-:W2:Y:S04]  /*cb1d0*/  LDL.LU R167, [R1+0x88c] ;  /* 0x00088c0001a77983 */ /* 0x000ea80000300800 */
[----:B------:R1:W-:Y:S02]  /*cb1e0*/  @P4 STG.E desc[UR54][R30.64], R180 ;  /* 0x000000b41e004986 */ /* 0x0003e4000c101936 */
[----:B-1----:R-:W-:-:S02]  /*cb1f0*/  IMAD.WIDE R30, R166, 0x4, R16 ;  /* 0x00000004a61e7825 */ /* 0x002fc400078e0210 */
[----:B------:R-:W3:Y:S04]  /*cb200*/  LDL.LU R180, [R1+0x17d4] ;  /* 0x0017d40001b47983 */ /* 0x000ee80000300800 */
[----:B------:R1:W-:Y:S02]  /*cb210*/  @P5 STG.E desc[UR54][R30.64], R162 ;  /* 0x000000a21e005986 */ /* 0x0003e4000c101936 */
[----:B-1----:R-:W-:Y:S02]  /*cb220*/  IMAD.WIDE R30, R166, 0x4, R14 ;  /* 0x00000004a61e7825 */ /* 0x002fe400078e020e */
[----:B------:R-:W4:Y:S04]  /*cb230*/  LDL.LU R162, [R1+0x87c] ;  /* 0x00087c0001a27983 */ /* 0x000f280000300800 */
[----:B------:R1:W-:Y:S04]  /*cb240*/  @P6 STG.E desc[UR54][R30.64], R2 ;  /* 0x000000021e006986 */ /* 0x0003e8000c101936 */
[----:B------:R-:W4:Y:S04]  /*cb250*/  LDL.LU R166, [R1+0x8b0] ;  /* 0x0008b00001a67983 */ /* 0x000f280000300800 */
[----:B-1----:R-:W4:Y:S04]  /*cb260*/  LDL.LU R2, [R1+0x17dc] ;  /* 0x0017dc0001027983 */ /* 0x002f280000300800 */
[----:B------:R-:W4:Y:S04]  /*cb270*/  LDL.LU R161, [R1+0x890] ;  /* 0x0008900001a17983 */ /* 0x000f280000300800 */
[----:B------:R-:W4:Y:S04]  /*cb280*/  LDL.LU R106, [R1+0x350] ;  /* 0x00035000016a7983 */ /* 0x000f280000300800 */
[----:B------:R-:W4:Y:S01]  /*cb290*/  LDL.LU R181, [R1+0x17e0] ;  /* 0x0017e00001b57983 */ /* 0x000f220000300800 */
[----:B------:R-:W-:-:S02]  /*cb2a0*/  LOP3.LUT P0, RZ, R20, 0x2000000, RZ, 0xc0, !PT ;  /* 0x0200000014ff7812 */ /* 0x000fc4000780c0ff */
        /* <DEDUP_REMOVED lines=8> */
[----:B------:R-:W4:Y:S01]  /*cb330*/  LDL.LU R109, [R1+0x354] ;  /* 0x00035400016d7983 */ /* 0x000f220000300800 */
[C---:B------:R-:W-:Y:S02]  /*cb340*/  LOP3.LUT P3, RZ, R20.reuse, 0x40, RZ, 0xc0, !PT ;  /* 0x0000004014ff7812 */ /* 0x040fe4000786c0ff */
[----:B------:R-:W-:Y:S01]  /*cb350*/  LOP3.LUT P4, RZ, R20, 0x100, RZ, 0xc0, !PT ;  /* 0x0000010014ff7812 */ /* 0x000fe2000788c0ff */
[----:B------:R-:W4:Y:S04]  /*cb360*/  LDL.LU R111, [R1+0x8b8] ;  /* 0x0008b800016f7983 */ /* 0x000f280000300800 */
[----:B------:R-:W-:Y:S01]  /*cb370*/  @P0 LOP3.LUT R12, R12, 0x1000, RZ, 0xfc, !PT ;  /* 0x000010000c0c0812 */ /* 0x000fe200078efcff */
[----:B------:R-:W4:Y:S01]  /*cb380*/  LDL.LU R183, [R1+0x17ec] ;  /* 0x0017ec0001b77983 */ /* 0x000f220000300800 */
[----:B------:R-:W-:-:S02]  /*cb390*/  LOP3.LUT P0, RZ, R20, 0x800000, RZ, 0xc0, !PT ;  /* 0x0080000014ff7812 */ /* 0x000fc4000780c0ff */
[----:B------:R-:W-:Y:S01]  /*cb3a0*/  LOP3.LUT R12, R12, 0xffffdfff, RZ, 0xc0, !PT ;  /* 0xffffdfff0c0c7812 */ /* 0x000fe200078ec0ff */
[----:B------:R-:W4:Y:S10]  /*cb3b0*/  LDL.LU R163, [R1+0x898] ;  /* 0x0008980001a37983 */ /* 0x000f340000300800 */
        /* <DEDUP_REMOVED lines=11> */
[----:B------:R-:W-:Y:S02]  /*cb470*/  LOP3.LUT R12, R12, 0xfffdffff, RZ, 0xc0, !PT ;  /* 0xfffdffff0c0c7812 */ /* 0x000fe400078ec0ff */
[----:B------:R-:W-:-:S09]  /*cb480*/  LOP3.LUT P5, RZ, R20, 0x400, RZ, 0xc0, !PT ;  /* 0x0000040014ff7812 */ /* 0x000fd200078ac0ff */
[----:B------:R-:W-:Y:S02]  /*cb490*/  @P0 LOP3.LUT R12, R12, 0x20000, RZ, 0xfc, !PT ;  /* 0x000200000c0c0812 */ /* 0x000fe400078efcff */
[C---:B------:R-:W-:Y:S02]  /*cb4a0*/  LOP3.LUT P0, RZ, R20.reuse, 0x10000, RZ, 0xc0, !PT ;  /* 0x0001000014ff7812 */ /* 0x040fe4000780c0ff */
[----:B------:R-:W-:Y:S02]  /*cb4b0*/  LOP3.LUT P6, RZ, R20, 0x1000, RZ, 0xc0, !PT ;  /* 0x0000100014ff7812 */ /* 0x000fe400078cc0ff */
[----:B------:R-:W-:-:S09]  /*cb4c0*/  LOP3.LUT R12, R12, 0xfffbffff, RZ, 0xc0, !PT ;  /* 0xfffbffff0c0c7812 */ /* 0x000fd200078ec0ff */
[----:B------:R-:W-:Y:S02]  /*cb4d0*/  @P0 LOP3.LUT R12, R12, 0x40000, RZ, 0xfc, !PT ;  /* 0x000400000c0c0812 */ /* 0x000fe400078efcff */
[----:B------:R-:W-:Y:S01]  /*cb4e0*/  LOP3.LUT P0, RZ, R20, 0x2000, RZ, 0xc0, !PT ;  /* 0x0000200014ff7812 */ /* 0x000fe2000780c0ff */
[----:B---3--:R-:W-:-:S05]  /*cb4f0*/  IMAD.WIDE R30, R180, 0x4, R16 ;  /* 0x00000004b41e7825 */ /* 0x008fca00078e0210 */
[----:B--2---:R1:W-:Y:S02]  /*cb500*/  @P3 STG.E desc[UR54][R30.64], R167 ;  /* 0x000000a71e003986 */ /* 0x0043e4000c101936 */
[----:B-1----:R-:W-:Y:S02]  /*cb510*/  IMAD.WIDE R30, R180, 0x4, R14 ;  /* 0x00000004b41e7825 */ /* 0x002fe400078e020e */
[----:B------:R-:W2:Y:S04]  /*cb520*/  LDL.LU R167, [R1+0x17f8] ;  /* 0x0017f80001a77983 */ /* 0x000ea80000300800 */
[----:B----4-:R1:W-:Y:S04]  /*cb530*/  @P4 STG.E desc[UR54][R30.64], R162 ;  /* 0x000000a21e004986 */ /* 0x0103e8000c101936 */
[----:B------:R-:W3:Y:S01]  /*cb540*/  LDL.LU R180, [R1+0x8bc] ;  /* 0x0008bc0001b47983 */ /* 0x000ee20000300800 */
[----:B-1----:R-:W-:-:S03]  /*cb550*/  IMAD.WIDE R30, R2, 0x4, R16 ;  /* 0x00000004021e7825 */ /* 0x002fc600078e0210 */
[----:B------:R-:W4:Y:S04]  /*cb560*/  LDL.LU R162, [R1+0x17fc] ;  /* 0x0017fc0001a27983 */ /* 0x000f280000300800 */
[----:B------:R1:W-:Y:S02]  /*cb570*/  @P5 STG.E desc[UR54][R30.64], R166 ;  /* 0x000000a61e005986 */ /* 0x0003e4000c101936 */
[----:B-1----:R-:W-:Y:S02]  /*cb580*/  IMAD.WIDE R30, R2, 0x4, R14 ;  /* 0x00000004021e7825 */ /* 0x002fe400078e020e */
[----:B------:R-:W3:Y:S04]  /*cb590*/  LDL.LU R166, [R1+0x89c] ;  /* 0x00089c0001a67983 */ /* 0x000ee80000300800 */
[----:B------:R1:W-:Y:S04]  /*cb5a0*/  @P6 STG.E desc[UR54][R30.64], R161 ;  /* 0x000000a11e006986 */ /* 0x0003e8000c101936 */
[----:B------:R-:W3:Y:S01]  /*cb5b0*/  LDL.LU R2, [R1+0x1800] ;  /* 0x0018000001027983 */ /* 0x000ee20000300800 */
[----:B-1----:R-:W-:-:S05]  /*cb5c0*/  IMAD.WIDE R30, R181, 0x4, R16 ;  /* 0x00000004b51e7825 */ /* 0x002fca00078e0210 */
[----:B------:R1:W-:Y:S01]  /*cb5d0*/  @P0 STG.E desc[UR54][R30.64], R106 ;  /* 0x0000006a1e000986 */ /* 0x0003e2000c101936 */
[C---:B------:R-:W-:Y:S01]  /*cb5e0*/  LOP3.LUT P0, RZ, R12.reuse, 0x40000, RZ, 0xc0, !PT ;  /* 0x000400000cff7812 */ /* 0x040fe2000780c0ff */
[----:B-1----:R-:W-:Y:S02]  /*cb5f0*/  IMAD.WIDE R30, R181, 0x4, R14 ;  /* 0x00000004b51e7825 */ /* 0x002fe400078e020e */
[----:B------:R-:W3:Y:S10]  /*cb600*/  LDL.LU R181, [R1+0x1804] ;  /* 0x0018040001b57983 */ /* 0x000ef40000300800 */
        /* <DEDUP_REMOVED lines=14> */
[C---:B------:R-:W-:Y:S01]  /*cb6f0*/  LOP3.LUT P0, RZ, R12.reuse, 0x2000, RZ, 0xc0, !PT ;  /* 0x000020000cff7812 */ /* 0x040fe2000780c0ff */
[C---:B-1----:R-:W-:Y:S02]  /*cb700*/  IMAD.WIDE R30, R183.reuse, 0x4, R16 ;  /* 0x00000004b71e7825 */ /* 0x042fe400078e0210 */
[----:B------:R-:W3:Y:S10]  /*cb710*/  LDL.LU R22, [R1+0x2f48] ;  /* 0x002f480001167983 */ /* 0x000ef40000300800 */
[----:B------:R1:W-:Y:S01]  /*cb720*/  @P0 STG.E desc[UR54][R30.64], R111 ;  /* 0x0000006f1e000986 */ /* 0x0003e2000c101936 */
[----:B------:R-:W-:Y:S01]  /*cb730*/  LOP3.LUT P0, RZ, R12, 0x1000, RZ, 0xc0, !PT ;  /* 0x000010000cff7812 */ /* 0x000fe2000780c0ff */
[----:B-1----:R-:W-:-:S12]  /*cb740*/  IMAD.WIDE R30, R183, 0x4, R14 ;  /* 0x00000004b71e7825 */ /* 0x002fd800078e020e */
[----:B------:R2:W-:Y:S01]  /*cb750*/  @P0 STG.E desc[UR54][R30.64], R163 ;  /* 0x000000a31e000986 */ /* 0x0005e2000c101936 */
[----:B------:R-:W-:Y:S01]  /*cb760*/  LOP3.LUT P0, RZ, R12, 0x800, RZ, 0xc0, !PT ;  /* 0x000008000cff7812 */ /* 0x000fe2000780c0ff */
[----:B--2---:R-:W-:-:S12]  /*cb770*/  IMAD.WIDE R30, R167, 0x4, R16 ;  /* 0x00000004a71e7825 */ /* 0x004fd800078e0210 */
[----:B----4-:R1:W-:Y:S04]  /*cb780*/  @P0 STG.E desc[UR54][R30.64], R24 ;  /* 0x000000181e000986 */ /* 0x0103e8000c101936 */
[----:B-1----:R-:W2:Y:S01]  /*cb790*/  LDL.LU R24, [R1+0x2f44] ;  /* 0x002f440001187983 */ /* 0x002ea20000300800 */
[----:B------:R-:W-:Y:S01]  /*cb7a0*/  LOP3.LUT P1, RZ, R20, 0x4000000, RZ, 0xc0, !PT ;  /* 0x0400000014ff7812 */ /* 0x000fe2000782c0ff */
[----:B------:R-:W-:-:S12]  /*cb7b0*/  IMAD.WIDE R30, R167, 0x4, R14 ;  /* 0x00000004a71e7825 */ /* 0x000fd800078e020e */
[----:B------:R1:W-:Y:S04]  /*cb7c0*/  @P1 STG.E desc[UR54][R30.64], R21 ;  /* 0x000000151e001986 */ /* 0x0003e8000c101936 */
[----:B-1----:R-:W4:Y:S01]  /*cb7d0*/  LDL.LU R21, [R1+0x2f40] ;  /* 0x002f400001157983 */ /* 0x002f220000300800 */
[C---:B------:R-:W-:Y:S02]  /*cb7e0*/  LOP3.LUT P2, RZ, R20.reuse, 0x8000000, RZ, 0xc0, !PT ;  /* 0x0800000014ff7812 */ /* 0x040fe4000784c0ff */
[----:B------:R-:W-:Y:S01]  /*cb7f0*/  LOP3.LUT P3, RZ, R20, 0x10000000, RZ, 0xc0, !PT ;  /* 0x1000000014ff7812 */ /* 0x000fe2000786c0ff */
[----:B------:R-:W-:Y:S01]  /*cb800*/  IMAD.WIDE R30, R162, 0x4, R16 ;  /* 0x00000004a21e7825 */ /* 0x000fe200078e0210 */
[C---:B------:R-:W-:Y:S02]  /*cb810*/  LOP3.LUT P4, RZ, R20.reuse, 0x20000000, RZ, 0xc0, !PT ;  /* 0x2000000014ff7812 */ /* 0x040fe4000788c0ff */
[----:B------:R-:W-:-:S07]  /*cb820*/  LOP3.LUT P5, RZ, R20, 0x40000000, RZ, 0xc0, !PT ;  /* 0x4000000014ff7812 */ /* 0x000fce00078ac0ff */
[----:B---3--:R1:W-:Y:S01]  /*cb830*/  @P2 STG.E desc[UR54][R30.64], R180 ;  /* 0x000000b41e002986 */ /* 0x0083e2000c101936 */
[----:B------:R-:W-:Y:S01]  /*cb840*/  LOP3.LUT P6, RZ, R20, 0x80000000, RZ, 0xc0, !PT ;  /* 0x8000000014ff7812 */ /* 0x000fe200078cc0ff */
[----:B-1----:R-:W-:-:S05]  /*cb850*/  IMAD.WIDE R30, R162, 0x4, R14 ;  /* 0x00000004a21e7825 */ /* 0x002fca00078e020e */
[----:B------:R1:W-:Y:S02]  /*cb860*/  @P3 STG.E desc[UR54][R30.64], R166 ;  /* 0x000000a61e003986 */ /* 0x0003e4000c101936 */
[----:B-1----:R-:W-:-:S05]  /*cb870*/  IMAD.WIDE R30, R2, 0x4, R16 ;  /* 0x00000004021e7825 */ /* 0x002fca00078e0210 */
[----:B------:R1:W-:Y:S02]  /*cb880*/  @P4 STG.E desc[UR54][R30.64], R22 ;  /* 0x000000161e004986 */ /* 0x0003e4000c101936 */
[----:B-1----:R-:W-:Y:S02]  /*cb890*/  IMAD.WIDE R30, R2, 0x4, R14 ;  /* 0x00000004021e7825 */ /* 0x002fe400078e020e */
[----:B------:R-:W3:Y:S04]  /*cb8a0*/  LDL.LU R22, [R1+0x2f3c] ;  /* 0x002f3c0001167983 */ /* 0x000ee80000300800 */
[----:B------:R1:W-:Y:S02]  /*cb8b0*/  @P5 STG.E desc[UR54][R30.64], R23 ;  /* 0x000000171e005986 */ /* 0x0003e4000c101936 */
[----:B-1----:R-:W-:-:S02]  /*cb8c0*/  IMAD.WIDE R30, R181, 0x4, R16 ;  /* 0x00000004b51e7825 */ /* 0x002fc400078e0210 */
[----:B------:R-:W3:Y:S04]  /*cb8d0*/  LDL.LU R23, [R1+0x2f38] ;  /* 0x002f380001177983 */ /* 0x000ee80000300800 */
[----:B------:R-:W3:Y:S04]  /*cb8e0*/  LDL.LU R2, [R1+0x180c] ;  /* 0x00180c0001027983 */ /* 0x000ee80000300800 */
[----:B--2---:R1:W-:Y:S04]  /*cb8f0*/  @P6 STG.E desc[UR54][R30.64], R24 ;  /* 0x000000181e006986 */ /* 0x0043e8000c101936 */
[----:B-1----:R-:W2:Y:S04]  /*cb900*/  LDL.LU R24, [R1+0x2f34] ;  /* 0x002f340001187983 */ /* 0x002ea80000300800 */
[----:B------:R-:W3:Y:S04]  /*cb910*/  LDL.LU R163, [R1+0x8f0] ;  /* 0x0008f00001a37983 */ /* 0x000ee80000300800 */
[----:B------:R-:W2:Y:S04]  /*cb920*/  LDL.LU R167, [R1+0x8d0] ;  /* 0x0008d00001a77983 */ /* 0x000ea80000300800 */
[----:B------:R-:W2:Y:S04]  /*cb930*/  LDL.LU R180, [R1+0x1808] ;  /* 0x0018080001b47983 */ /* 0x000ea80000300800 */
[----:B------:R-:W2:Y:S04]  /*cb940*/  LDL.LU R162, [R1+0x6f0] ;  /* 0x0006f00001a27983 */ /* 0x000ea80000300800 */
[----:B------:R-:W2:Y:S04]  /*cb950*/  LDL.LU R166, [R1+0x914] ;  /* 0x0009140001a67983 */ /* 0x000ea80000300800 */
[----:B------:R-:W2:Y:S04]  /*cb960*/  LDL.LU R32, [R1+0x8f4] ;  /* 0x0008f40001207983 */ /* 0x000ea80000300800 */
[----:B------:R-:W2:Y:S04]  /*cb970*/  LDL.LU R160, [R1+0x8d4] ;  /* 0x0008d40001a07983 */ /* 0x000ea80000300800 */
[----:B------:R-:W2:Y:S01]  /*cb980*/  LDL.LU R161, [R1+0x1810] ;  /* 0x0018100001a17983 */ /* 0x000ea20000300800 */
[----:B----4-:R-:W-:-:S02]  /*cb990*/  LOP3.LUT P0, RZ, R21, 0x1000, RZ, 0xc0, !PT ;  /* 0x0000100015ff7812 */ /* 0x010fc4000780c0ff */
[----:B------:R-:W-:Y:S01]  /*cb9a0*/  LOP3.LUT R12, R12, 0xfffffff7, RZ, 0xc0, !PT ;  /* 0xfffffff70c0c7812 */ /* 0x000fe200078ec0ff */
[----:B------:R-:W4:Y:S04]  /*cb9b0*/  LDL.LU R106, [R1+0x918] ;  /* 0x00091800016a7983 */ /* 0x000f280000300800 */
[----:B------:R-:W4:Y:S01]  /*cb9c0*/  LDL.LU R107, [R1+0x1814] ;  /* 0x00181400016b7983 */ /* 0x000f220000300800 */
[C---:B------:R-:W-:Y:S02]  /*cb9d0*/  LOP3.LUT P3, RZ, R21.reuse, 0x1, RZ, 0xc0, !PT ;  /* 0x0000000115ff7812 */ /* 0x040fe4000786c0ff */
[----:B------:R-:W-:Y:S01]  /*cb9e0*/  LOP3.LUT P4, RZ, R21, 0x2, RZ, 0xc0, !PT ;  /* 0x0000000215ff7812 */ /* 0x000fe2000788c0ff */
[----:B------:R-:W-:Y:S01]  /*cb9f0*/  IMAD.WIDE R30, R181, 0x4, R14 ;  /* 0x00000004b51e7825 */ /* 0x000fe200078e020e */
[----:B------:R-:W4:Y:S01]  /*cba00*/  LDL.LU R252, [R1+0x8f8] ;  /* 0x0008f80001fc7983 */ /* 0x000f220000300800 */
[----:B------:R-:W-:-:S02]  /*cba10*/  @P0 LOP3.LUT R12, R12, 0x8, RZ, 0xfc, !PT ;  /* 0x000000080c0c0812 */ /* 0x000fc400078efcff */
[C---:B------:R-:W-:Y:S01]  /*cba20*/  LOP3.LUT P0, RZ, R21.reuse, 0x800, RZ, 0xc0, !PT ;  /* 0x0000080015ff7812 */ /* 0x040fe2000780c0ff */
[----:B------:R-:W4:Y:S01]  /*cba30*/  LDL.LU R108, [R1+0x8d8] ;  /* 0x0008d800016c7983 */ /* 0x000f220000300800 */
[----:B------:R-:W-:Y:S02]  /*cba40*/  LOP3.LUT R12, R12, 0xffffffef, RZ, 0xc0, !PT ;  /* 0xffffffef0c0c7812 */ /* 0x000fe400078ec0ff */
[C---:B------:R-:W-:Y:S01]  /*cba50*/  LOP3.LUT P5, RZ, R21.reuse, 0x4, RZ, 0xc0, !PT ;  /* 0x0000000415ff7812 */ /* 0x040fe200078ac0ff */
[----:B------:R-:W4:Y:S01]  /*cba60*/  LDL.LU R109, [R1+0x1818] ;  /* 0x00181800016d7983 */ /* 0x000f220000300800 */
[----:B------:R-:W-:-:S03]  /*cba70*/  LOP3.LUT P6, RZ, R21, 0x8, RZ, 0xc0, !PT ;  /* 0x0000000815ff7812 */ /* 0x000fc600078cc0ff */
[----:B------:R-:W4:Y:S04]  /*cba80*/  LDL.LU R110, [R1+0x6f8] ;  /* 0x0006f800016e7983 */ /* 0x000f280000300800 */
[----:B------:R-:W-:Y:S01]  /*cba90*/  @P0 LOP3.LUT R12, R12, 0x10, RZ, 0xfc, !PT ;  /* 0x000000100c0c0812 */ /* 0x000fe200078efcff */
[----:B------:R-:W4:Y:S01]  /*cbaa0*/  LDL.LU R111, [R1+0x91c] ;  /* 0x00091c00016f7983 */ /* 0x000f220000300800 */
[----:B------:R-:W-:Y:S02]  /*cbab0*/  LOP3.LUT P0, RZ, R21, 0x400, RZ, 0xc0, !PT ;  /* 0x0000040015ff7812 */ /* 0x000fe4000780c0ff */
[----:B------:R-:W-:Y:S01]  /*cbac0*/  LOP3.LUT R12, R12, 0xffffffdf, RZ, 0xc0, !PT ;  /* 0xffffffdf0c0c7812 */ /* 0x000fe200078ec0ff */
[----:B------:R-:W4:Y:S04]  /*cbad0*/  LDL.LU R183, [R1+0x181c] ;  /* 0x00181c0001b77983 */ /* 0x000f280000300800 */
[----:B------:R-:W4:Y:S06]  /*cbae0*/  LDL.LU R181, [R1+0x8dc] ;  /* 0x0008dc0001b57983 */ /* 0x000f2c0000300800 */
        /* <DEDUP_REMOVED lines=20> */
[----:B------:R1:W-:Y:S02]  /*cbc30*/  @P4 STG.E desc[UR54][R30.64], R167 ;  /* 0x000000a71e004986 */ /* 0x0003e4000c101936 */
[----:B-1----:R-:W-:-:S02]  /*cbc40*/  IMAD.WIDE R30, R180, 0x4, R14 ;  /* 0x00000004b41e7825 */ /* 0x002fc400078e020e */
[----:B------:R-:W3:Y:S04]  /*cbc50*/  LDL.LU R167, [R1+0x6fc] ;  /* 0x0006fc0001a77983 */ /* 0x000ee80000300800 */
[----:B------:R1:W-:Y:S04]  /*cbc60*/  @P5 STG.E desc[UR54][R30.64], R162 ;  /* 0x000000a21e005986 */ /* 0x0003e8000c101936 */
[----:B------:R-:W3:Y:S01]  /*cbc70*/  LDL.LU R180, [R1+0x900] ;  /* 0x0009000001b47983 */ /* 0x000ee20000300800 */
        /* <DEDUP_REMOVED lines=15> */
[----:B----4-:R-:W-:-:S12]  /*cbd70*/  IMAD.WIDE R30, R107, 0x4, R16 ;  /* 0x000000046b1e7825 */ /* 0x010fd800078e0210 */
        /* <DEDUP_REMOVED lines=17> */
[----:B------:R-:W-:Y:S02]  /*cbe90*/  LOP3.LUT P3, RZ, R23, 0x40000000, RZ, 0xc0, !PT ;  /* 0x4000000017ff7812 */ /* 0x000fe4000786c0ff */
[----:B------:R-:W-:Y:S02]  /*cbea0*/  LOP3.LUT P4, RZ, R24, 0x1, RZ, 0xc0, !PT ;  /* 0x0000000118ff7812 */ /* 0x000fe4000788c0ff */
[----:B------:R-:W-:-:S02]  /*cbeb0*/  LOP3.LUT P5, RZ, R21, 0x4000000, RZ, 0xc0, !PT ;  /* 0x0400000015ff7812 */ /* 0x000fc400078ac0ff */
[----:B------:R-:W-:Y:S01]  /*cbec0*/  LOP3.LUT P6, RZ, R21, 0x10000000, RZ, 0xc0, !PT ;  /* 0x1000000015ff7812 */ /* 0x000fe200078cc0ff */
[----:B--2---:R1:W-:Y:S02]  /*cbed0*/  @P0 STG.E desc[UR54][R30.64], R25 ;  /* 0x000000191e000986 */ /* 0x0043e4000c101936 */
[C---:B-1----:R-:W-:Y:S02]  /*cbee0*/  IMAD.WIDE R30, R163.reuse, 0x4, R16 ;  /* 0x00000004a31e7825 */ /* 0x042fe400078e0210 */
[----:B------:R-:W2:Y:S04]  /*cbef0*/  LDL.LU R25, [R1+0x2f2c] ;  /* 0x002f2c0001197983 */ /* 0x000ea80000300800 */
[----:B------:R1:W-:Y:S02]  /*cbf00*/  @P1 STG.E desc[UR54][R30.64], R181 ;  /* 0x000000b51e001986 */ /* 0x0003e4000c101936 */
[----:B-1----:R-:W-:-:S05]  /*cbf10*/  IMAD.WIDE R30, R163, 0x4, R14 ;  /* 0x00000004a31e7825 */ /* 0x002fca00078e020e */
[----:B---3--:R1:W-:Y:S02]  /*cbf20*/  @P2 STG.E desc[UR54][R30.64], R167 ;  /* 0x000000a71e002986 */ /* 0x0083e4000c101936 */
[----:B-1----:R-:W-:-:S05]  /*cbf30*/  IMAD.WIDE R30, R162, 0x4, R16 ;  /* 0x00000004a21e7825 */ /* 0x002fca00078e0210 */
[----:B------:R1:W-:Y:S02]  /*cbf40*/  @P3 STG.E desc[UR54][R30.64], R180 ;  /* 0x000000b41e003986 */ /* 0x0003e4000c101936 */
[----:B-1----:R-:W-:-:S05]  /*cbf50*/  IMAD.WIDE R30, R162, 0x4, R14 ;  /* 0x00000004a21e7825 */ /* 0x002fca00078e020e */
[----:B------:R1:W-:Y:S02]  /*cbf60*/  @P4 STG.E desc[UR54][R30.64], R166 ;  /* 0x000000a61e004986 */ /* 0x0003e4000c101936 */
[----:B-1----:R-:W-:-:S05]  /*cbf70*/  IMAD.WIDE R30, R2, 0x4, R16 ;  /* 0x00000004021e7825 */ /* 0x002fca00078e0210 */
[----:B------:R1:W-:Y:S04]  /*cbf80*/  @P5 STG.E desc[UR54][R30.64], R26 ;  /* 0x0000001a1e005986 */ /* 0x0003e8000c101936 */
[----:B-1----:R-:W3:Y:S01]  /*cbf90*/  LDL.LU R26, [R1+0x2f28] ;  /* 0x002f2800011a7983 */ /* 0x002ee20000300800 */
[----:B------:R-:W-:-:S03]  /*cbfa0*/  IMAD.WIDE R30, R2, 0x4, R14 ;  /* 0x00000004021e7825 */ /* 0x000fc600078e020e */
[----:B------:R-:W4:Y:S04]  /*cbfb0*/  LDL.LU R166, [R1+0x908] ;  /* 0x0009080001a67983 */ /* 0x000f280000300800 */
[----:B------:R-:W4:Y:S04]  /*cbfc0*/  LDL.LU R2, [R1+0x1834] ;  /* 0x0018340001027983 */ /* 0x000f280000300800 */
[----:B------:R1:W-:Y:S04]  /*cbfd0*/  @P6 STG.E desc[UR54][R30.64], R33 ;  /* 0x000000211e006986 */ /* 0x0003e8000c101936 */
[----:B-1----:R-:W2:Y:S04]  /*cbfe0*/  LDL.LU R33, [R1+0x2f24] ;  /* 0x002f240001217983 */ /* 0x002ea80000300800 */
        /* <DEDUP_REMOVED lines=16> */
[----:B------:R-:W4:Y:S04]  /*cc0f0*/  LDL.LU R110, [R1+0x960] ;  /* 0x00096000016e7983 */ /* 0x000f280000300800 */
[----:B------:R-:W4:Y:S01]  /*cc100*/  LDL.LU R111, [R1+0x1844] ;  /* 0x00184400016f7983 */ /* 0x000f220000300800 */
[----:B---3--:R-:W-:Y:S02]  /*cc110*/  LOP3.LUT P0, RZ, R26, 0x2000, RZ, 0xc0, !PT ;  /* 0x000020001aff7812 */ /* 0x008fe4000780c0ff */
[----:B--2---:R-:W-:-:S11]  /*cc120*/  LOP3.LUT R33, R33, 0xf7ffffff, RZ, 0xc0, !PT ;  /* 0xf7ffffff21217812 */ /* 0x004fd600078ec0ff */
        /* <DEDUP_REMOVED lines=14> */
[----:B------:R-:W-:-:S11]  /*cc210*/  LOP3.LUT P3, RZ, R25, 0x40, RZ, 0xc0, !PT ;  /* 0x0000004019ff7812 */ /* 0x000fd6000786c0ff */
[----:B------:R-:W-:Y:S02]  /*cc220*/  @P0 LOP3.LUT R12, R12, 0x1, RZ, 0xfc, !PT ;  /* 0x000000010c0c0812 */ /* 0x000fe400078efcff */
[----:B------:R-:W-:Y:S02]  /*cc230*/  LOP3.LUT P0, RZ, R22, 0x20, RZ, 0xc0, !PT ;  /* 0x0000002016ff7812 */ /* 0x000fe4000780c0ff */
[----:B------:R-:W-:Y:S02]  /*cc240*/  LOP3.LUT R12, R12, 0xfffffffd, RZ, 0xc0, !PT ;  /* 0xfffffffd0c0c7812 */ /* 0x000fe400078ec0ff */
[----:B------:R-:W-:Y:S01]  /*cc250*/  LOP3.LUT P4, RZ, R25, 0x100, RZ, 0xc0, !PT ;  /* 0x0000010019ff7812 */ /* 0x000fe2000788c0ff */
[----:B----4-:R-:W-:Y:S01]  /*cc260*/  IMAD.WIDE R30, R181, 0x4, R16 ;  /* 0x00000004b51e7825 */ /* 0x010fe200078e0210 */
[----:B------:R-:W-:-:S07]  /*cc270*/  LOP3.LUT P5, RZ, R26, 0x400, RZ, 0xc0, !PT ;  /* 0x000004001aff7812 */ /* 0x000fce00078ac0ff */
[----:B------:R-:W-:Y:S02]  /*cc280*/  @P0 LOP3.LUT R12, R12, 0x2, RZ, 0xfc, !PT ;  /* 0x000000020c0c0812 */ /* 0x000fe400078efcff */
[----:B------:R-:W-:Y:S01]  /*cc290*/  LOP3.LUT P0, RZ, R25, 0x400, RZ, 0xc0, !PT ;  /* 0x0000040019ff7812 */ /* 0x000fe2000780c0ff */
[----:B------:R1:W-:Y:S01]  /*cc2a0*/  @P3 STG.E desc[UR54][R30.64], R183 ;  /* 0x000000b71e003986 */ /* 0x0003e2000c101936 */
[----:B------:R-:W-:Y:S02]  /*cc2b0*/  LOP3.LUT P6, RZ, R26, 0x1000, RZ, 0xc0, !PT ;  /* 0x000010001aff7812 */ /* 0x000fe400078cc0ff */
[----:B------:R-:W-:Y:S01]  /*cc2c0*/  LOP3.LUT R12, R12, 0xfffffffb, RZ, 0xc0, !PT ;  /* 0xfffffffb0c0c7812 */ /* 0x000fe200078ec0ff */
[----:B-1----:R-:W-:-:S08]  /*cc2d0*/  IMAD.WIDE R30, R181, 0x4, R14 ;  /* 0x00000004b51e7825 */ /* 0x002fd000078e020e */
[----:B------:R-:W-:Y:S01]  /*cc2e0*/  @P0 LOP3.LUT R12, R12, 0x4, RZ, 0xfc, !PT ;  /* 0x000000040c0c0812 */ /* 0x000fe200078efcff */
[----:B------:R-:W2:Y:S04]  /*cc2f0*/  LDL.LU R183, [R1+0x940] ;  /* 0x0009400001b77983 */ /* 0x000ea80000300800 */
[----:B------:R1:W-:Y:S01]  /*cc300*/  @P4 STG.E desc[UR54][R30.64], R163 ;  /* 0x000000a31e004986 */ /* 0x0003e2000c101936 */
[----:B------:R-:W-:Y:S01]  /*cc310*/  LOP3.LUT P0, RZ, R25, 0x200, RZ, 0xc0, !PT ;  /* 0x0000020019ff7812 */ /* 0x000fe2000780c0ff */
[C---:B-1----:R-:W-:Y:S02]  /*cc320*/  IMAD.WIDE R30, R180.reuse, 0x4, R16 ;  /* 0x00000004b41e7825 */ /* 0x042fe400078e0210 */
[----:B------:R-:W3:Y:S04]  /*cc330*/  LDL.LU R163, [R1+0x1848] ;  /* 0x0018480001a37983 */ /* 0x000ee80000300800 */
[----:B------:R1:W-:Y:S04]  /*cc340*/  @P5 STG.E desc[UR54][R30.64], R167 ;  /* 0x000000a71e005986 */ /* 0x0003e8000c101936 */
[----:B------:R-:W4:Y:S01]  /*cc350*/  LDL.LU R181, [R1+0x920] ;  /* 0x0009200001b57983 */ /* 0x000f220000300800 */
[----:B-1----:R-:W-:-:S03]  /*cc360*/  IMAD.WIDE R30, R180, 0x4, R14 ;  /* 0x00000004b41e7825 */ /* 0x002fc600078e020e */
[----:B------:R-:W4:Y:S04]  /*cc370*/  LDL.LU R167, [R1+0x6e0] ;  /* 0x0006e00001a77983 */ /* 0x000f280000300800 */
[----:B------:R1:W-:Y:S04]  /*cc380*/  @P6 STG.E desc[UR54][R30.64], R162 ;  /* 0x000000a21e006986 */ /* 0x0003e8000c101936 */
        /* <DEDUP_REMOVED lines=36> */
[----:B------:R-:W-:Y:S02]  /*cc5d0*/  LOP3.LUT P5, RZ, R25, 0x1000, RZ, 0xc0, !PT ;  /* 0x0000100019ff7812 */ /* 0x000fe400078ac0ff */
        /* <DEDUP_REMOVED lines=8> */
[----:B-1----:R-:W-:Y:S02]  /*cc660*/  IMAD.WIDE R30, R162, 0x4, R14 ;  /* 0x00000004a21e7825 */ /* 0x002fe400078e020e */
[----:B------:R-:W2:Y:S04]  /*cc670*/  LDL.LU R162, [R1+0x1858] ;  /* 0x0018580001a27983 */ /* 0x000ea80000300800 */
[----:B------:R1:W-:Y:S02]  /*cc680*/  @P5 STG.E desc[UR54][R30.64], R166 ;  /* 0x000000a61e005986 */ /* 0x0003e4000c101936 */
[----:B-1----:R-:W-:-:S05]  /*cc690*/  IMAD.WIDE R30, R2, 0x4, R16 ;  /* 0x00000004021e7825 */ /* 0x002fca00078e0210 */
[----:B------:R1:W-:Y:S04]  /*cc6a0*/  @P6 STG.E desc[UR54][R30.64], R27 ;  /* 0x0000001b1e006986 */ /* 0x0003e8000c101936 */
[----:B-1----:R-:W3:Y:S04]  /*cc6b0*/  LDL.LU R27, [R1+0x2f1c] ;  /* 0x002f1c00011b7983 */ /* 0x002ee80000300800 */
[----:B------:R-:W4:Y:S04]  /*cc6c0*/  LDL.LU R183, [R1+0x6e4] ;  /* 0x0006e40001b77983 */ /* 0x000f280000300800 */
[----:B------:R-:W2:Y:S04]  /*cc6d0*/  LDL.LU R181, [R1+0x968] ;  /* 0x0009680001b57983 */ /* 0x000ea80000300800 */
[----:B------:R-:W3:Y:S04]  /*cc6e0*/  LDL.LU R180, [R1+0x1854] ;  /* 0x0018540001b47983 */ /* 0x000ee80000300800 */
[----:B------:R-:W2:Y:S04]  /*cc6f0*/  LDL.LU R163, [R1+0x948] ;  /* 0x0009480001a37983 */ /* 0x000ea80000300800 */
[----:B------:R-:W2:Y:S04]  /*cc700*/  LDL.LU R167, [R1+0x928] ;  /* 0x0009280001a77983 */ /* 0x000ea80000300800 */
[----:B------:R-:W2:Y:S01]  /*cc710*/  LDL.LU R166, [R1+0x6e8] ;  /* 0x0006e80001a67983 */ /* 0x000ea20000300800 */
[----:B------:R-:W-:-:S03]  /*cc720*/  IMAD.WIDE R30, R2, 0x4, R14 ;  /* 0x00000004021e7825 */ /* 0x000fc600078e020e */
[----:B------:R-:W2:Y:S04]  /*cc730*/  LDL.LU R2, [R1+0x96c] ;  /* 0x00096c0001027983 */ /* 0x000ea80000300800 */
[----:B------:R-:W2:Y:S01]  /*cc740*/  LDL.LU R105, [R1+0x185c] ;  /* 0x00185c0001697983 */ /* 0x000ea20000300800 */
[----:B------:R-:W-:Y:S02]  /*cc750*/  LOP3.LUT P3, RZ, R22, 0x100, RZ, 0xc0, !PT ;  /* 0x0000010016ff7812 */ /* 0x000fe4000786c0ff */
[----:B------:R-:W-:Y:S01]  /*cc760*/  LOP3.LUT P4, RZ, R24, 0x8, RZ, 0xc0, !PT ;  /* 0x0000000818ff7812 */ /* 0x000fe2000788c0ff */
[----:B------:R-:W2:Y:S04]  /*cc770*/  LDL.LU R32, [R1+0x94c] ;  /* 0x00094c0001207983 */ /* 0x000ea80000300800 */
[----:B------:R-:W2:Y:S01]  /*cc780*/  LDL.LU R160, [R1+0x1860] ;  /* 0x0018600001a07983 */ /* 0x000ea20000300800 */
[----:B------:R-:W-:-:S02]  /*cc790*/  LOP3.LUT P0, RZ, R22, 0x400, RZ, 0xc0, !PT ;  /* 0x0000040016ff7812 */ /* 0x000fc4000780c0ff */
        /* <DEDUP_REMOVED lines=12> */
[----:B----4-:R3:W-:Y:S02]  /*cc860*/  @P3 STG.E desc[UR54][R30.64], R183 ;  /* 0x000000b71e003986 */ /* 0x0107e4000c101936 */
[----:B---3--:R-:W-:-:S05]  /*cc870*/  IMAD.WIDE R30, R180, 0x4, R16 ;  /* 0x00000004b41e7825 */ /* 0x008fca00078e0210 */
[----:B--2---:R1:W-:Y:S02]  /*cc880*/  @P4 STG.E desc[UR54][R30.64], R181 ;  /* 0x000000b51e004986 */ /* 0x0043e4000c101936 */
[----:B-1----:R-:W-:Y:S02]  /*cc890*/  IMAD.WIDE R30, R180, 0x4, R14 ;  /* 0x00000004b41e7825 */ /* 0x002fe400078e020e */
[----:B------:R-:W2:Y:S04]  /*cc8a0*/  LDL.LU R180, [R1+0x92c] ;  /* 0x00092c0001b47983 */ /* 0x000ea80000300800 */
[----:B------:R-:W3:Y:S01]  /*cc8b0*/  LDL.LU R161, [R1+0x6ec] ;  /* 0x0006ec0001a17983 */ /* 0x000ee20000300800 */
[----:B------:R-:W-:-:S03]  /*cc8c0*/  LOP3.LUT R33, R33, 0xff7fffff, RZ, 0xc0, !PT ;  /* 0xff7fffff21217812 */ /* 0x000fc600078ec0ff */
[----:B------:R-:W4:Y:S01]  /*cc8d0*/  LDL.LU R106, [R1+0x950] ;  /* 0x00095000016a7983 */ /* 0x000f220000300800 */
[----:B------:R-:W-:-:S03]  /*cc8e0*/  @P0 LOP3.LUT R33, R33, 0x800000, RZ, 0xfc, !PT ;  /* 0x0080000021210812 */ /* 0x000fc600078efcff */
        /* <DEDUP_REMOVED lines=9> */
[----:B------:R-:W-:Y:S02]  /*cc980*/  LOP3.LUT R33, R33, 0xfdffffff, RZ, 0xc0, !PT ;  /* 0xfdffffff21217812 */ /* 0x000fe400078ec0ff */
[----:B------:R-:W-:Y:S01]  /*cc990*/  LOP3.LUT P5, RZ, R24, 0x10, RZ, 0xc0, !PT ;  /* 0x0000001018ff7812 */ /* 0x000fe200078ac0ff */
[----:B------:R-:W4:Y:S01]  /*cc9a0*/  LDL.LU R111, [R1+0x954] ;  /* 0x00095400016f7983 */ /* 0x000f220000300800 */
[----:B------:R-:W-:-:S03]  /*cc9b0*/  LOP3.LUT P6, RZ, R21, 0x80000000, RZ, 0xc0, !PT ;  /* 0x8000000015ff7812 */ /* 0x000fc600078cc0ff */
[----:B------:R-:W4:Y:S04]  /*cc9c0*/  LDL.LU R183, [R1+0x186c] ;  /* 0x00186c0001b77983 */ /* 0x000f280000300800 */
[----:B------:R-:W-:Y:S01]  /*cc9d0*/  @P0 LOP3.LUT R33, R33, 0x2000000, RZ, 0xfc, !PT ;  /* 0x0200000021210812 */ /* 0x000fe200078efcff */
[----:B------:R-:W4:Y:S01]  /*cc9e0*/  LDL.LU R181, [R1+0x934] ;  /* 0x0009340001b57983 */ /* 0x000f220000300800 */
[----:B------:R-:W-:Y:S02]  /*cc9f0*/  LOP3.LUT P0, RZ, R27, 0x4000, RZ, 0xc0, !PT ;  /* 0x000040001bff7812 */ /* 0x000fe4000780c0ff */
[----:B------:R-:W-:Y:S01]  /*cca00*/  LOP3.LUT R33, R33, 0xfbffffff, RZ, 0xc0, !PT ;  /* 0xfbffffff21217812 */ /* 0x000fe200078ec0ff */
[----:B------:R1:W-:Y:S10]  /*cca10*/  @P5 STG.E desc[UR54][R30.64], R163 ;  /* 0x000000a31e005986 */ /* 0x0003f4000c101936 */
[----:B------:R-:W-:-:S02]  /*cca20*/  @P0 LOP3.LUT R33, R33, 0x4000000, RZ, 0xfc, !PT ;  /* 0x0400000021210812 */ /* 0x000fc400078efcff */
[----:B------:R-:W-:Y:S01]  /*cca30*/  LOP3.LUT P0, RZ, R23, 0x1, RZ, 0xc0, !PT ;  /* 0x0000000117ff7812 */ /* 0x000fe2000780c0ff */
[----:B-1----:R-:W-:-:S05]  /*cca40*/  IMAD.WIDE R30, R162, 0x4, R16 ;  /* 0x00000004a21e7825 */ /* 0x002fca00078e0210 */
[----:B------:R1:W-:Y:S02]  /*cca50*/  @P6 STG.E desc[UR54][R30.64], R167 ;  /* 0x000000a71e006986 */ /* 0x0003e4000c101936 */
[----:B-1----:R-:W-:Y:S02]  /*cca60*/  IMAD.WIDE R30, R162, 0x4, R14 ;  /* 0x00000004a21e7825 */ /* 0x002fe400078e020e */
[----:B------:R-:W4:Y:S04]  /*cca70*/  LDL.LU R167, [R1+0x1870] ;  /* 0x0018700001a77983 */ /* 0x000f280000300800 */
[----:B------:R1:W-:Y:S01]  /*cca80*/  @P0 STG.E desc[UR54][R30.64], R166 ;  /* 0x000000a61e000986 */ /* 0x0003e2000c101936 */
[----:B------:R-:W-:-:S03]  /*cca90*/  LOP3.LUT P0, RZ, R33, 0x4000000, RZ, 0xc0, !PT ;  /* 0x0400000021ff7812 */ /* 0x000fc6000780c0ff */
[----:B------:R-:W4:Y:S04]  /*ccaa0*/  LDL.LU R163, [R1+0x314] ;  /* 0x0003140001a37983 */ /* 0x000f280000300800 */
[----:B------:R-:W4:Y:S01]  /*ccab0*/  LDL.LU R162, [R1+0x2b4] ;  /* 0x0002b40001a27983 */ /* 0x000f220000300800 */
[----:B-1----:R-:W-:-:S03]  /*ccac0*/  IMAD.WIDE R30, R105, 0x4, R16 ;  /* 0x00000004691e7825 */ /* 0x002fc600078e0210 */
[----:B------:R-:W4:Y:S04]  /*ccad0*/  LDL.LU R166, [R1+0x958] ;  /* 0x0009580001a67983 */ /* 0x000f280000300800 */
[----:B------:R1:W-:Y:S01]  /*ccae0*/  @P0 STG.E desc[UR54][R30.64], R2 ;  /* 0x000000021e000986 */ /* 0x0003e2000c101936 */
[----:B------:R-:W-:-:S03]  /*ccaf0*/  LOP3.LUT P0, RZ, R33, 0x2000000, RZ, 0xc0, !PT ;  /* 0x0200000021ff7812 */ /* 0x000fc6000780c0ff */
[----:B-1----:R-:W4:Y:S01]  /*ccb00*/  LDL.LU R2, [R1+0x1874] ;  /* 0x0018740001027983 */ /* 0x002f220000300800 */
[----:B------:R-:W-:-:S09]  /*ccb10*/  IMAD.WIDE R30, R105, 0x4, R14 ;  /* 0x00000004691e7825 */ /* 0x000fd200078e020e */
[----:B------:R1:W-:Y:S01]  /*ccb20*/  @P0 STG.E desc[UR54][R30.64], R32 ;  /* 0x000000201e000986 */ /* 0x0003e2000c101936 */
[----:B------:R-:W-:Y:S01]  /*ccb30*/  LOP3.LUT P0, RZ, R33, 0x1000000, RZ, 0xc0, !PT ;  /* 0x0100000021ff7812 */ /* 0x000fe2000780c0ff */
[----:B-1----:R-:W-:-:S12]  /*ccb40*/  IMAD.WIDE R30, R160, 0x4, R16 ;  /* 0x00000004a01e7825 */ /* 0x002fd800078e0210 */
[----:B--2---:R1:W-:Y:S04]  /*ccb50*/  @P0 STG.E desc[UR54][R30.64], R180 ;  /* 0x000000b41e000986 */ /* 0x0043e8000c101936 */
[----:B-1----:R-:W2:Y:S01]  /*ccb60*/  LDL.LU R180, [R1+0x938] ;  /* 0x0009380001b47983 */ /* 0x002ea20000300800 */
[----:B------:R-:W-:Y:S01]  /*ccb70*/  LOP3.LUT P0, RZ, R33, 0x800000, RZ, 0xc0, !PT ;  /* 0x0080000021ff7812 */ /* 0x000fe2000780c0ff */
[----:B------:R-:W-:-:S12]  /*ccb80*/  IMAD.WIDE R30, R160, 0x4, R14 ;  /* 0x00000004a01e7825 */ /* 0x000fd800078e020e */
[----:B---3--:R4:W-:Y:S01]  /*ccb90*/  @P0 STG.E desc[UR54][R30.64], R161 ;  /* 0x000000a11e000986 */ /* 0x0089e2000c101936 */
        /* <DEDUP_REMOVED lines=25> */
[C---:B-1----:R-:W-:Y:S02]  /*ccd30*/  IMAD.WIDE R30, R2.reuse, 0x4, R16 ;  /* 0x00000004021e7825 */ /* 0x042fe400078e0210 */
[----:B------:R-:W3:Y:S04]  /*ccd40*/  LDL.LU R162, [R1+0x31c] ;  /* 0x00031c0001a27983 */ /* 0x000ee80000300800 */
[----:B------:R1:W-:Y:S02]  /*ccd50*/  @P5 STG.E desc[UR54][R30.64], R166 ;  /* 0x000000a61e005986 */ /* 0x0003e4000c101936 */
[----:B-1----:R-:W-:-:S02]  /*ccd60*/  IMAD.WIDE R30, R2, 0x4, R14 ;  /* 0x00000004021e7825 */ /* 0x002fc400078e020e */
[----:B------:R-:W4:Y:S04]  /*ccd70*/  LDL.LU R166, [R1+0x1880] ;  /* 0x0018800001a67983 */ /* 0x000f280000300800 */
[----:B------:R-:W3:Y:S04]  /*ccd80*/  LDL.LU R2, [R1+0x2bc] ;  /* 0x0002bc0001027983 */ /* 0x000ee80000300800 */
[----:B------:R-:W4:Y:S04]  /*ccd90*/  LDL.LU R111, [R1+0x318] ;  /* 0x00031800016f7983 */ /* 0x000f280000300800 */
[----:B------:R-:W3:Y:S01]  /*ccda0*/  LDL.LU R183, [R1+0x1878] ;  /* 0x0018780001b77983 */ /* 0x000ee20000300800 */
[----:B------:R-:W-:-:S03]  /*ccdb0*/  LOP3.LUT P6, RZ, R27, 0x40000, RZ, 0xc0, !PT ;  /* 0x000400001bff7812 */ /* 0x000fc600078cc0ff */
[----:B------:R-:W4:Y:S04]  /*ccdc0*/  LDL.LU R181, [R1+0x2b8] ;  /* 0x0002b80001b57983 */ /* 0x000f280000300800 */
[----:B------:R-:W4:Y:S04]  /*ccdd0*/  LDL.LU R163, [R1+0x95c] ;  /* 0x00095c0001a37983 */ /* 0x000f280000300800 */
[----:B------:R-:W4:Y:S04]  /*ccde0*/  LDL.LU R167, [R1+0x187c] ;  /* 0x00187c0001a77983 */ /* 0x000f280000300800 */
[----:B--2---:R1:W-:Y:S04]  /*ccdf0*/  @P6 STG.E desc[UR54][R30.64], R180 ;  /* 0x000000b41e006986 */ /* 0x0043e8000c101936 */
[----:B-1----:R-:W2:Y:S01]  /*cce00*/  LDL.LU R180, [R1+0x93c] ;  /* 0x00093c0001b47983 */ /* 0x002ea20000300800 */
[----:B------:R-:W-:-:S02]  /*cce10*/  LOP3.LUT P0, RZ, R26, 0x200000, RZ, 0xc0, !PT ;  /* 0x002000001aff7812 */ /* 0x000fc4000780c0ff */
[----:B------:R-:W-:Y:S01]  /*cce20*/  LOP3.LUT R33, R33, 0xfffff7ff, RZ, 0xc0, !PT ;  /* 0xfffff7ff21217812 */ /* 0x000fe200078ec0ff */
        /* <DEDUP_REMOVED lines=14> */
[C---:B------:R-:W-:Y:S02]  /*ccf10*/  LOP3.LUT P3, RZ, R26.reuse, 0x80000, RZ, 0xc0, !PT ;  /* 0x000800001aff7812 */ /* 0x040fe4000786c0ff */
[----:B------:R-:W-:Y:S01]  /*ccf20*/  LOP3.LUT P4, RZ, R26, 0x100000, RZ, 0xc0, !PT ;  /* 0x001000001aff7812 */ /* 0x000fe2000788c0ff */
[----:B------:R-:W2:Y:S01]  /*ccf30*/  LDL.LU R108, [R1+0x994] ;  /* 0x00099400016c7983 */ /* 0x000ea20000300800 */
[C---:B------:R-:W-:Y:S02]  /*ccf40*/  LOP3.LUT P5, RZ, R25.reuse, 0x8000, RZ, 0xc0, !PT ;  /* 0x0000800019ff7812 */ /* 0x040fe400078ac0ff */
[----:B------:R-:W-:Y:S01]  /*ccf50*/  LOP3.LUT P6, RZ, R25, 0x10000, RZ, 0xc0, !PT ;  /* 0x0001000019ff7812 */ /* 0x000fe200078cc0ff */
[----:B------:R-:W2:Y:S02]  /*ccf60*/  LDL.LU R110, [R1+0x1890] ;  /* 0x00189000016e7983 */ /* 0x000ea40000300800 */
[----:B------:R-:W-:-:S02]  /*ccf70*/  @P0 LOP3.LUT R33, R33, 0x2000, RZ, 0xfc, !PT ;  /* 0x0000200021210812 */ /* 0x000fc400078efcff */
[----:B------:R-:W-:Y:S01]  /*ccf80*/  LOP3.LUT P0, RZ, R23, 0x10, RZ, 0xc0, !PT ;  /* 0x0000001017ff7812 */ /* 0x000fe2000780c0ff */
[----:B------:R-:W2:Y:S01]  /*ccf90*/  LDL.LU R109, [R1+0x974] ;  /* 0x00097400016d7983 */ /* 0x000ea20000300800 */
        /* <DEDUP_REMOVED lines=15> */
[----:B---3--:R-:W-:-:S05]  /*cd090*/  IMAD.WIDE R30, R183, 0x4, R16 ;  /* 0x00000004b71e7825 */ /* 0x008fca00078e0210 */
[----:B----4-:R1:W-:Y:S02]  /*cd0a0*/  @P3 STG.E desc[UR54][R30.64], R111 ;  /* 0x0000006f1e003986 */ /* 0x0103e4000c101936 */
[----:B-1----:R-:W-:Y:S02]  /*cd0b0*/  IMAD.WIDE R30, R183, 0x4, R14 ;  /* 0x00000004b71e7825 */ /* 0x002fe400078e020e */
[----:B------:R-:W3:Y:S04]  /*cd0c0*/  LDL.LU R111, [R1+0x6d4] ;  /* 0x0006d400016f7983 */ /* 0x000ee80000300800 */
[----:B------:R1:W-:Y:S02]  /*cd0d0*/  @P4 STG.E desc[UR54][R30.64], R181 ;  /* 0x000000b51e004986 */ /* 0x0003e4000c101936 */
[----:B-1----:R-:W-:-:S05]  /*cd0e0*/  IMAD.WIDE R30, R167, 0x4, R16 ;  /* 0x00000004a71e7825 */ /* 0x002fca00078e0210 */
[----:B------:R1:W-:Y:S02]  /*cd0f0*/  @P5 STG.E desc[UR54][R30.64], R163 ;  /* 0x000000a31e005986 */ /* 0x0003e4000c101936 */
[----:B-1----:R-:W-:Y:S02]  /*cd100*/  IMAD.WIDE R30, R167, 0x4, R14 ;  /* 0x00000004a71e7825 */ /* 0x002fe400078e020e */
[----:B------:R-:W4:Y:S04]  /*cd110*/  LDL.LU R163, [R1+0x1894] ;  /* 0x0018940001a37983 */ /* 0x000f280000300800 */
[----:B------:R-:W4:Y:S04]  /*cd120*/  LDL.LU R183, [R1+0x9b8] ;  /* 0x0009b80001b77983 */ /* 0x000f280000300800 */
[----:B------:R-:W4:Y:S04]  /*cd130*/  LDL.LU R167, [R1+0x998] ;  /* 0x0009980001a77983 */ /* 0x000f280000300800 */
[----:B--2---:R1:W-:Y:S02]  /*cd140*/  @P6 STG.E desc[UR54][R30.64], R180 ;  /* 0x000000b41e006986 */ /* 0x0043e4000c101936 */
[----:B-1----:R-:W-:-:S02]  /*cd150*/  IMAD.WIDE R30, R166, 0x4, R16 ;  /* 0x00000004a61e7825 */ /* 0x002fc400078e0210 */
[----:B------:R-:W2:Y:S04]  /*cd160*/  LDL.LU R180, [R1+0x978] ;  /* 0x0009780001b47983 */ /* 0x000ea80000300800 */
[----:B------:R1:W-:Y:S01]  /*cd170*/  @P0 STG.E desc[UR54][R30.64], R162 ;  /* 0x000000a21e000986 */ /* 0x0003e2000c101936 */
[----:B------:R-:W-:-:S03]  /*cd180*/  LOP3.LUT P0, RZ, R33, 0x40000, RZ, 0xc0, !PT ;  /* 0x0004000021ff7812 */ /* 0x000fc6000780c0ff */
[----:B-1----:R-:W2:Y:S01]  /*cd190*/  LDL.LU R162, [R1+0x1898] ;  /* 0x0018980001a27983 */ /* 0x002ea20000300800 */
[----:B------:R-:W-:-:S03]  /*cd1a0*/  IMAD.WIDE R30, R166, 0x4, R14 ;  /* 0x00000004a61e7825 */ /* 0x000fc600078e020e */
[----:B------:R-:W2:Y:S06]  /*cd1b0*/  LDL.LU R166, [R1+0x6d8] ;  /* 0x0006d80001a67983 */ /* 0x000eac0000300800 */
[----:B------:R1:W-:Y:S04]  /*cd1c0*/  @P0 STG.E desc[UR54][R30.64], R2 ;  /* 0x000000021e000986 */ /* 0x0003e8000c101936 */
[----:B-1----:R-:W2:Y:S04]  /*cd1d0*/  LDL.LU R2, [R1+0x9bc] ;  /* 0x0009bc0001027983 */ /* 0x002ea80000300800 */
[----:B------:R-:W2:Y:S01]  /*cd1e0*/  LDL.LU R181, [R1+0x189c] ;  /* 0x00189c0001b57983 */ /* 0x000ea20000300800 */
        /* <DEDUP_REMOVED lines=19> */
[----:B------:R-:W-:Y:S02]  /*cd320*/  LOP3.LUT P1, RZ, R26, 0x400000, RZ, 0xc0, !PT ;  /* 0x004000001aff7812 */ /* 0x000fe4000782c0ff */
[----:B------:R-:W-:Y:S01]  /*cd330*/  LOP3.LUT P2, RZ, R25, 0x20000, RZ, 0xc0, !PT ;  /* 0x0002000019ff7812 */ /* 0x000fe2000784c0ff */
[----:B-1----:R-:W-:-:S08]  /*cd340*/  IMAD.WIDE R30, R110, 0x4, R16 ;  /* 0x000000046e1e7825 */ /* 0x002fd000078e0210 */
[----:B------:R1:W-:Y:S01]  /*cd350*/  @P0 STG.E desc[UR54][R30.64], R109 ;  /* 0x0000006d1e000986 */ /* 0x0003e2000c101936 */
[----:B------:R-:W-:Y:S01]  /*cd360*/  LOP3.LUT P3, RZ, R25, 0x40000, RZ, 0xc0, !PT ;  /* 0x0004000019ff7812 */ /* 0x000fe2000786c0ff */
[----:B-1----:R-:W-:Y:S01]  /*cd370*/  IMAD.WIDE R30, R110, 0x4, R14 ;  /* 0x000000046e1e7825 */ /* 0x002fe200078e020e */
[C---:B------:R-:W-:Y:S02]  /*cd380*/  LOP3.LUT P4, RZ, R22.reuse, 0x2000, RZ, 0xc0, !PT ;  /* 0x0000200016ff7812 */ /* 0x040fe4000788c0ff */
[----:B------:R-:W-:Y:S02]  /*cd390*/  LOP3.LUT P5, RZ, R22, 0x4000, RZ, 0xc0, !PT ;  /* 0x0000400016ff7812 */ /* 0x000fe400078ac0ff */
[----:B---3--:R4:W-:Y:S01]  /*cd3a0*/  @P1 STG.E desc[UR54][R30.64], R111 ;  /* 0x0000006f1e001986 */ /* 0x0089e2000c101936 */
[----:B------:R-:W-:Y:S01]  /*cd3b0*/  LOP3.LUT P6, RZ, R24, 0x200, RZ, 0xc0, !PT ;  /* 0x0000020018ff7812 */ /* 0x000fe200078cc0ff */
[----:B----4-:R-:W-:-:S05]  /*cd3c0*/  IMAD.WIDE R30, R163, 0x4, R16 ;  /* 0x00000004a31e7825 */ /* 0x010fca00078e0210 */
[----:B------:R1:W-:Y:S02]  /*cd3d0*/  @P2 STG.E desc[UR54][R30.64], R183 ;  /* 0x000000b71e002986 */ /* 0x0003e4000c101936 */
[----:B-1----:R-:W-:Y:S02]  /*cd3e0*/  IMAD.WIDE R30, R163, 0x4, R14 ;  /* 0x00000004a31e7825 */ /* 0x002fe400078e020e */
[----:B------:R-:W3:Y:S04]  /*cd3f0*/  LDL.LU R163, [R1+0x99c] ;  /* 0x00099c0001a37983 */ /* 0x000ee80000300800 */
[----:B------:R1:W-:Y:S04]  /*cd400*/  @P3 STG.E desc[UR54][R30.64], R167 ;  /* 0x000000a71e003986 */ /* 0x0003e8000c101936 */
[----:B-1----:R-:W4:Y:S01]  /*cd410*/  LDL.LU R167, [R1+0x97c] ;  /* 0x00097c0001a77983 */ /* 0x002f220000300800 */
[----:B--2---:R-:W-:-:S05]  /*cd420*/  IMAD.WIDE R30, R162, 0x4, R16 ;  /* 0x00000004a21e7825 */ /* 0x004fca00078e0210 */
[----:B------:R1:W-:Y:S02]  /*cd430*/  @P4 STG.E desc[UR54][R30.64], R180 ;  /* 0x000000b41e004986 */ /* 0x0003e4000c101936 */
[----:B-1----:R-:W-:Y:S02]  /*cd440*/  IMAD.WIDE R30, R162, 0x4, R14 ;  /* 0x00000004a21e7825 */ /* 0x002fe400078e020e */
[----:B------:R-:W2:Y:S04]  /*cd450*/  LDL.LU R180, [R1+0x18a0] ;  /* 0x0018a00001b47983 */ /* 0x000ea80000300800 */
[----:B------:R1:W-:Y:S04]  /*cd460*/  @P5 STG.E desc[UR54][R30.64], R166 ;  /* 0x000000a61e005986 */ /* 0x0003e8000c101936 */
[----:B------:R-:W4:Y:S01]  /*cd470*/  LDL.LU R162, [R1+0x6dc] ;  /* 0x0006dc0001a27983 */ /* 0x000f220000300800 */
[----:B-1----:R-:W-:-:S03]  /*cd480*/  IMAD.WIDE R30, R181, 0x4, R16 ;  /* 0x00000004b51e7825 */ /* 0x002fc600078e0210 */
[----:B------:R-:W4:Y:S04]  /*cd490*/  LDL.LU R166, [R1+0x9a0] ;  /* 0x0009a00001a67983 */ /* 0x000f280000300800 */
[----:B------:R1:W-:Y:S04]  /*cd4a0*/  @P6 STG.E desc[UR54][R30.64], R2 ;  /* 0x000000021e006986 */ /* 0x0003e8000c101936 */
        /* <DEDUP_REMOVED lines=13> */
[----:B------:R-:W-:-:S02]  /*cd580*/  LOP3.LUT P3, RZ, R24, 0x400, RZ, 0xc0, !PT ;  /* 0x0000040018ff7812 */ /* 0x000fc4000786c0ff */
[----:B------:R-:W-:Y:S01]  /*cd590*/  LOP3.LUT P4, RZ, R23, 0x20, RZ, 0xc0, !PT ;  /* 0x0000002017ff7812 */ /* 0x000fe2000788c0ff */
[----:B------:R-:W4:Y:S01]  /*cd5a0*/  LDL.LU R111, [R1+0x988] ;  /* 0x00098800016f7983 */ /* 0x000f220000300800 */
[----:B------:R-:W-:-:S03]  /*cd5b0*/  IMAD.WIDE R30, R181, 0x4, R14 ;  /* 0x00000004b51e7825 */ /* 0x000fc600078e020e */
[----:B------:R-:W4:Y:S01]  /*cd5c0*/  LDL.LU R183, [R1+0x6c8] ;  /* 0x0006c80001b77983 */ /* 0x000f220000300800 */
[----:B------:R-:W-:-:S03]  /*cd5d0*/  LOP3.LUT P5, RZ, R23, 0x40, RZ, 0xc0, !PT ;  /* 0x0000004017ff7812 */ /* 0x000fc600078ac0ff */
[----:B------:R-:W4:Y:S01]  /*cd5e0*/  LDL.LU R181, [R1+0x18b8] ;  /* 0x0018b80001b57983 */ /* 0x000f220000300800 */
[----:B------:R-:W-:Y:S02]  /*cd5f0*/  LOP3.LUT P6, RZ, R27, 0x200000, RZ, 0xc0, !PT ;  /* 0x002000001bff7812 */ /* 0x000fe400078cc0ff */
[----:B------:R-:W-:Y:S02]  /*cd600*/  LOP3.LUT P0, RZ, R24, 0x1000, RZ, 0xc0, !PT ;  /* 0x0000100018ff7812 */ /* 0x000fe4000780c0ff */
[----:B------:R-:W-:-:S11]  /*cd610*/  LOP3.LUT R33, R33, 0xfffffff7, RZ, 0xc0, !PT ;  /* 0xfffffff721217812 */ /* 0x000fd600078ec0ff */
[----:B------:R-:W-:Y:S02]  /*cd620*/  @P0 LOP3.LUT R33, R33, 0x8, RZ, 0xfc, !PT ;  /* 0x0000000821210812 */ /* 0x000fe400078efcff */
[----:B------:R-:W-:Y:S02]  /*cd630*/  LOP3.LUT P0, RZ, R24, 0x800, RZ, 0xc0, !PT ;  /* 0x0000080018ff7812 */ /* 0x000fe4000780c0ff */
[----:B------:R-:W-:Y:S01]  /*cd640*/  LOP3.LUT R33, R33, 0xffffffef, RZ, 0xc0, !PT ;  /* 0xffffffef21217812 */ /* 0x000fe200078ec0ff */
[----:B---3--:R1:W-:Y:S04]  /*cd650*/  @P3 STG.E desc[UR54][R30.64], R163 ;  /* 0x000000a31e003986 */ /* 0x0083e8000c101936 */
[----:B-1----:R-:W3:Y:S01]  /*cd660*/  LDL.LU R163, [R1+0x298] ;  /* 0x0002980001a37983 */ /* 0x002ee20000300800 */
[----:B--2---:R-:W-:-:S05]  /*cd670*/  IMAD.WIDE R30, R180, 0x4, R16 ;  /* 0x00000004b41e7825 */ /* 0x004fca00078e0210 */
[----:B----4-:R1:W-:Y:S02]  /*cd680*/  @P4 STG.E desc[UR54][R30.64], R167 ;  /* 0x000000a71e004986 */ /* 0x0103e4000c101936 */
[----:B-1----:R-:W-:Y:S02]  /*cd690*/  IMAD.WIDE R30, R180, 0x4, R14 ;  /* 0x00000004b41e7825 */ /* 0x002fe400078e020e */
[----:B------:R-:W2:Y:S04]  /*cd6a0*/  LDL.LU R167, [R1+0x9ac] ;  /* 0x0009ac0001a77983 */ /* 0x000ea80000300800 */
[----:B------:R-:W4:Y:S04]  /*cd6b0*/  LDL.LU R180, [R1+0x18bc] ;  /* 0x0018bc0001b47983 */ /* 0x000f280000300800 */
[----:B------:R1:W-:Y:S02]  /*cd6c0*/  @P5 STG.E desc[UR54][R30.64], R162 ;  /* 0x000000a21e005986 */ /* 0x0003e4000c101936 */
[----:B-1----:R-:W-:-:S02]  /*cd6d0*/  IMAD.WIDE R30, R2, 0x4, R16 ;  /* 0x00000004021e7825 */ /* 0x002fc400078e0210 */
[----:B------:R-:W2:Y:S04]  /*cd6e0*/  LDL.LU R162, [R1+0x98c] ;  /* 0x00098c0001a27983 */ /* 0x000ea80000300800 */
[----:B------:R1:W-:Y:S02]  /*cd6f0*/  @P6 STG.E desc[UR54][R30.64], R166 ;  /* 0x000000a61e006986 */ /* 0x0003e4000c101936 */
[----:B-1----:R-:W-:Y:S02]  /*cd700*/  IMAD.WIDE R30, R2, 0x4, R14 ;  /* 0x00000004021e7825 */ /* 0x002fe400078e020e */
[----:B------:R-:W2:Y:S04]  /*cd710*/  LDL.LU R166, [R1+0x6cc] ;  /* 0x0006cc0001a67983 */ /* 0x000ea80000300800 */
[----:B------:R-:W2:Y:S01]  /*cd720*/  LDL.LU R2, [R1+0x18c0] ;  /* 0x0018c00001027983 */ /* 0x000ea20000300800 */
        /* <DEDUP_REMOVED lines=52> */
[----:B---3--:R4:W-:Y:S01]  /*cda70*/  @P2 STG.E desc[UR54][R30.64], R163 ;  /* 0x000000a31e002986 */ /* 0x0089e2000c101936 */
[----:B------:R-:W-:Y:S01]  /*cda80*/  LOP3.LUT P5, RZ, R26, 0x2000000, RZ, 0xc0, !PT ;  /* 0x020000001aff7812 */ /* 0x000fe200078ac0ff */
[----:B----4-:R-:W-:-:S05]  /*cda90*/  IMAD.WIDE R30, R180, 0x4, R16 ;  /* 0x00000004b41e7825 */ /* 0x010fca00078e0210 */
[----:B--2---:R1:W-:Y:S01]  /*cdaa0*/  @P3 STG.E desc[UR54][R30.64], R167 ;  /* 0x000000a71e003986 */ /* 0x0043e2000c101936 */
[----:B------:R-:W-:Y:S01]  /*cdab0*/  LOP3.LUT P6, RZ, R26, 0x4000000, RZ, 0xc0, !PT ;  /* 0x040000001aff7812 */ /* 0x000fe200078cc0ff */
[----:B-1----:R-:W-:-:S05]  /*cdac0*/  IMAD.WIDE R30, R180, 0x4, R14 ;  /* 0x00000004b41e7825 */ /* 0x002fca00078e020e */
[----:B------:R1:W-:Y:S02]  /*cdad0*/  @P4 STG.E desc[UR54][R30.64], R162 ;  /* 0x000000a21e004986 */ /* 0x0003e4000c101936 */
[----:B-1----:R-:W-:-:S05]  /*cdae0*/  IMAD.WIDE R30, R2, 0x4, R16 ;  /* 0x00000004021e7825 */ /* 0x002fca00078e0210 */
[----:B------:R1:W-:Y:S02]  /*cdaf0*/  @P5 STG.E desc[UR54][R30.64], R166 ;  /* 0x000000a61e005986 */ /* 0x0003e4000c101936 */
[----:B-1----:R-:W-:-:S05]  /*cdb00*/  IMAD.WIDE R30, R2, 0x4, R14 ;  /* 0x00000004021e7825 */ /* 0x002fca00078e020e */
[----:B------:R1:W-:Y:S04]  /*cdb10*/  @P6 STG.E desc[UR54][R30.64], R34 ;  /* 0x000000221e006986 */ /* 0x0003e8000c101936 */
[----:B-1----:R-:W2:Y:S04]  /*cdb20*/  LDL.LU R34, [R1+0x2f18] ;  /* 0x002f180001227983 */ /* 0x002ea80000300800 */
[----:B------:R-:W3:Y:S04]  /*cdb30*/  LDL.LU R183, [R1+0xa10] ;  /* 0x000a100001b77983 */ /* 0x000ee80000300800 */
[----:B------:R-:W4:Y:S04]  /*cdb40*/  LDL.LU R2, [R1+0x18c4] ;  /* 0x0018c40001027983 */ /* 0x000f280000300800 */
[----:B------:R-:W3:Y:S04]  /*cdb50*/  LDL.LU R181, [R1+0x9f0] ;  /* 0x0009f00001b57983 */ /* 0x000ee80000300800 */
[----:B------:R-:W3:Y:S04]  /*cdb60*/  LDL.LU R163, [R1+0x9d0] ;  /* 0x0009d00001a37983 */ /* 0x000ee80000300800 */
[----:B------:R-:W3:Y:S04]  /*cdb70*/  LDL.LU R167, [R1+0x18c8] ;  /* 0x0018c80001a77983 */ /* 0x000ee80000300800 */
[----:B------:R-:W3:Y:S04]  /*cdb80*/  LDL.LU R180, [R1+0x9c0] ;  /* 0x0009c00001b47983 */ /* 0x000ee80000300800 */
[----:B------:R-:W3:Y:S04]  /*cdb90*/  LDL.LU R162, [R1+0xa14] ;  /* 0x000a140001a27983 */ /* 0x000ee80000300800 */
[----:B------:R-:W3:Y:S01]  /*cdba0*/  LDL.LU R166, [R1+0x18cc] ;  /* 0x0018cc0001a67983 */ /* 0x000ee20000300800 */
[----:B------:R-:W-:-:S02]  /*cdbb0*/  LOP3.LUT P3, RZ, R25, 0x200000, RZ, 0xc0, !PT ;  /* 0x0020000019ff7812 */ /* 0x000fc4000786c0ff */
[----:B------:R-:W-:Y:S02]  /*cdbc0*/  LOP3.LUT P0, RZ, R25, 0x800000, RZ, 0xc0, !PT ;  /* 0x0080000019ff7812 */ /* 0x000fe4000780c0ff */
[----:B------:R-:W-:Y:S02]  /*cdbd0*/  LOP3.LUT R33, R33, 0xfffffffe, RZ, 0xc0, !PT ;  /* 0xfffffffe21217812 */ /* 0x000fe400078ec0ff */
[----:B------:R-:W-:Y:S02]  /*cdbe0*/  LOP3.LUT P4, RZ, R25, 0x400000, RZ, 0xc0, !PT ;  /* 0x0040000019ff7812 */ /* 0x000fe4000788c0ff */
[C---:B------:R-:W-:Y:S02]  /*cdbf0*/  LOP3.LUT P5, RZ, R22.reuse, 0x20000, RZ, 0xc0, !PT ;  /* 0x0002000016ff7812 */ /* 0x040fe400078ac0ff */
[----:B------:R-:W-:Y:S02]  /*cdc00*/  LOP3.LUT P6, RZ, R22, 0x40000, RZ, 0xc0, !PT ;  /* 0x0004000016ff7812 */ /* 0x000fe400078cc0ff */
[----:B--2---:R-:W-:Y:S01]  /*cdc10*/  LOP3.LUT R34, R34, 0xf7ffffff, RZ, 0xc0, !PT ;  /* 0xf7ffffff22227812 */ /* 0x004fe200078ec0ff */
[----:B----4-:R-:W-:-:S05]  /*cdc20*/  IMAD.WIDE R30, R2, 0x4, R16 ;  /* 0x00000004021e7825 */ /* 0x010fca00078e0210 */
[----:B---3--:R1:W-:Y:S01]  /*cdc30*/  @P3 STG.E desc[UR54][R30.64], R183 ;  /* 0x000000b71e003986 */ /* 0x0083e2000c101936 */
[----:B------:R-:W-:Y:S02]  /*cdc40*/  @P0 LOP3.LUT R34, R34, 0x8000000, RZ, 0xfc, !PT ;  /* 0x0800000022220812 */ /* 0x000fe400078efcff */
[----:B------:R-:W-:Y:S01]  /*cdc50*/  LOP3.LUT P0, RZ, R26, 0x10000000, RZ, 0xc0, !PT ;  /* 0x100000001aff7812 */ /* 0x000fe2000780c0ff */
[----:B-1----:R-:W-:Y:S02]  /*cdc60*/  IMAD.WIDE R30, R2, 0x4, R14 ;  /* 0x00000004021e7825 */ /* 0x002fe400078e020e */
[----:B------:R-:W2:Y:S04]  /*cdc70*/  LDL.LU R2, [R1+0x9f4] ;  /* 0x0009f40001027983 */ /* 0x000ea80000300800 */
[----:B------:R-:W3:Y:S04]  /*cdc80*/  LDL.LU R12, [R1+0x9d4] ;  /* 0x0009d400010c7983 */ /* 0x000ee80000300800 */
[----:B------:R-:W4:Y:S01]  /*cdc90*/  LDL.LU R104, [R1+0x18d0] ;  /* 0x0018d00001687983 */ /* 0x000f220000300800 */
[----:B------:R-:W-:-:S03]  /*cdca0*/  LOP3.LUT R34, R34, 0xefffffff, RZ, 0xc0, !PT ;  /* 0xefffffff22227812 */ /* 0x000fc600078ec0ff */
[----:B------:R-:W3:Y:S01]  /*cdcb0*/  LDL.LU R105, [R1+0x9c4] ;  /* 0x0009c40001697983 */ /* 0x000ee20000300800 */
[----:B------:R-:W-:Y:S02]  /*cdcc0*/  @P0 LOP3.LUT R34, R34, 0x10000000, RZ, 0xfc, !PT ;  /* 0x1000000022220812 */ /* 0x000fe400078efcff */
[----:B------:R-:W-:Y:S01]  /*cdcd0*/  LOP3.LUT P0, RZ, R26, 0x8000000, RZ, 0xc0, !PT ;  /* 0x080000001aff7812 */ /* 0x000fe2000780c0ff */
[----:B------:R-:W3:Y:S01]  /*cdce0*/  LDL.LU R160, [R1+0x18d4] ;  /* 0x0018d40001a07983 */ /* 0x000ee20000300800 */
[----:B------:R-:W-:-:S03]  /*cdcf0*/  LOP3.LUT R34, R34, 0xdfffffff, RZ, 0xc0, !PT ;  /* 0xdfffffff22227812 */ /* 0x000fc600078ec0ff */
[----:B------:R-:W3:Y:S04]  /*cdd00*/  LDL.LU R32, [R1+0xa18] ;  /* 0x000a180001207983 */ /* 0x000ee80000300800 */
[----:B------:R-:W3:Y:S04]  /*cdd10*/  LDL.LU R161, [R1+0x9f8] ;  /* 0x0009f80001a17983 */ /* 0x000ee80000300800 */
[----:B------:R-:W-:Y:S01]  /*cdd20*/  @P0 LOP3.LUT R34, R34, 0x20000000, RZ, 0xfc, !PT ;  /* 0x2000000022220812 */ /* 0x000fe200078efcff */
[----:B------:R-:W3:Y:S01]  /*cdd30*/  LDL.LU R106, [R1+0x9d8] ;  /* 0x0009d800016a7983 */ /* 0x000ee20000300800 */
[----:B------:R-:W-:-:S02]  /*cdd40*/  LOP3.LUT P0, RZ, R27, 0x4000000, RZ, 0xc0, !PT ;  /* 0x040000001bff7812 */ /* 0x000fc4000780c0ff */
[----:B------:R-:W-:Y:S01]  /*cdd50*/  LOP3.LUT R34, R34, 0xbfffffff, RZ, 0xc0, !PT ;  /* 0xbfffffff22227812 */ /* 0x000fe200078ec0ff */
[----:B------:R-:W3:Y:S04]  /*cdd60*/  LDL.LU R107, [R1+0x18d8] ;  /* 0x0018d800016b7983 */ /* 0x000ee80000300800 */
[----:B------:R-:W3:Y:S04]  /*cdd70*/  LDL.LU R252, [R1+0x9c8] ;  /* 0x0009c80001fc7983 */ /* 0x000ee80000300800 */
[----:B------:R-:W3:Y:S02]  /*cdd80*/  LDL.LU R109, [R1+0x18dc] ;  /* 0x0018dc00016d7983 */ /* 0x000ee40000300800 */
[----:B------:R-:W-:-:S02]  /*cdd90*/  @P0 LOP3.LUT R34, R34, 0x40000000, RZ, 0xfc, !PT ;  /* 0x4000000022220812 */ /* 0x000fc400078efcff */
[----:B------:R-:W-:Y:S01]  /*cdda0*/  LOP3.LUT P0, RZ, R27, 0x2000000, RZ, 0xc0, !PT ;  /* 0x020000001bff7812 */ /* 0x000fe2000780c0ff */
[----:B------:R1:W-:Y:S01]  /*cddb0*/  @P4 STG.E desc[UR54][R30.64], R181 ;  /* 0x000000b51e004986 */ /* 0x0003e2000c101936 */
[----:B------:R-:W-:-:S03]  /*cddc0*/  LOP3.LUT R34, R34, 0x7fffffff, RZ, 0xc0, !PT ;  /* 0x7fffffff22227812 */ /* 0x000fc600078ec0ff */
[----:B------:R-:W3:Y:S04]  /*cddd0*/  LDL.LU R108, [R1+0xa1c] ;  /* 0x000a1c00016c7983 */ /* 0x000ee80000300800 */
[----:B------:R-:W3:Y:S04]  /*cdde0*/  LDL.LU R110, [R1+0x9fc] ;  /* 0x0009fc00016e7983 */ /* 0x000ee80000300800 */
[----:B------:R-:W-:Y:S01]  /*cddf0*/  @P0 LOP3.LUT R34, R34, 0x80000000, RZ, 0xfc, !PT ;  /* 0x8000000022220812 */ /* 0x000fe200078efcff */
[----:B-1----:R-:W-:Y:S01]  /*cde00*/  IMAD.WIDE R30, R167, 0x4, R16 ;  /* 0x00000004a71e7825 */ /* 0x002fe200078e0210 */
[----:B------:R-:W-:Y:S01]  /*cde10*/  LOP3.LUT P0, RZ, R23, 0x400, RZ, 0xc0, !PT ;  /* 0x0000040017ff7812 */ /* 0x000fe2000780c0ff */
[----:B------:R-:W3:Y:S04]  /*cde20*/  LDL.LU R111, [R1+0x9dc] ;  /* 0x0009dc00016f7983 */ /* 0x000ee80000300800 */
[----:B------:R1:W-:Y:S04]  /*cde30*/  @P5 STG.E desc[UR54][R30.64], R163 ;  /* 0x000000a31e005986 */ /* 0x0003e8000c101936 */
[----:B------:R-:W3:Y:S04]  /*cde40*/  LDL.LU R181, [R1+0x18e0] ;  /* 0x0018e00001b57983 */ /* 0x000ee80000300800 */
[----:B------:R-:W-:-:S02]  /*cde50*/  @P0 LOP3.LUT R33, R33, 0x1, RZ, 0xfc, !PT ;  /* 0x0000000121210812 */ /* 0x000fc400078efcff */
[----:B------:R-:W-:Y:S02]  /*cde60*/  LOP3.LUT P0, RZ, R23, 0x200, RZ, 0xc0, !PT ;  /* 0x0000020017ff7812 */ /* 0x000fe4000780c0ff */
        /* <DEDUP_REMOVED lines=9> */
[----:B------:R-:W-:Y:S01]  /*cdf00*/  LOP3.LUT P0, RZ, R24, 0x2000, RZ, 0xc0, !PT ;  /* 0x0000200018ff7812 */ /* 0x000fe2000780c0ff */
[----:B-1----:R-:W-:-:S12]  /*cdf10*/  IMAD.WIDE R30, R166, 0x4, R16 ;  /* 0x00000004a61e7825 */ /* 0x002fd800078e0210 */
[----:B------:R1:W-:Y:S02]  /*cdf20*/  @P0 STG.E desc[UR54][R30.64], R162 ;  /* 0x000000a21e000986 */ /* 0x0003e4000c101936 */
[----:B-1----:R-:W-:Y:S02]  /*cdf30*/  IMAD.WIDE R30, R166, 0x4, R14 ;  /* 0x00000004a61e7825 */ /* 0x002fe400078e020e */
[----:B------:R-:W3:Y:S04]  /*cdf40*/  LDL.LU R166, [R1+0x18e4] ;  /* 0x0018e40001a67983 */ /* 0x000ee80000300800 */
[----:B------:R-:W3:Y:S04]  /*cdf50*/  LDL.LU R180, [R1+0x9e0] ;  /* 0x0009e00001b47983 */ /* 0x000ee80000300800 */
[----:B------:R-:W3:Y:S04]  /*cdf60*/  LDL.LU R162, [R1+0x4f0] ;  /* 0x0004f00001a27983 */ /* 0x000ee80000300800 */
[----:B------:R-:W3:Y:S01]  /*cdf70*/  LDL.LU R183, [R1+0x18e8] ;  /* 0x0018e80001b77983 */ /* 0x000ee20000300800 */
[----:B------:R-:W-:-:S02]  /*cdf80*/  LOP3.LUT P0, RZ, R33, 0x4, RZ, 0xc0, !PT ;  /* 0x0000000421ff7812 */ /* 0x000fc4000780c0ff */
[----:B------:R-:W-:Y:S02]  /*cdf90*/  LOP3.LUT P1, RZ, R25, 0x1000000, RZ, 0xc0, !PT ;  /* 0x0100000019ff7812 */ /* 0x000fe4000782c0ff */
[C---:B------:R-:W-:Y:S02]  /*cdfa0*/  LOP3.LUT P2, RZ, R22.reuse, 0x80000, RZ, 0xc0, !PT ;  /* 0x0008000016ff7812 */ /* 0x040fe4000784c0ff */
[----:B------:R-:W-:Y:S02]  /*cdfb0*/  LOP3.LUT P3, RZ, R22, 0x100000, RZ, 0xc0, !PT ;  /* 0x0010000016ff7812 */ /* 0x000fe4000786c0ff */
[C---:B------:R-:W-:Y:S02]  /*cdfc0*/  LOP3.LUT P4, RZ, R24.reuse, 0x8000, RZ, 0xc0, !PT ;  /* 0x0000800018ff7812 */ /* 0x040fe4000788c0ff */
[----:B------:R-:W-:Y:S02]  /*cdfd0*/  LOP3.LUT P5, RZ, R24, 0x10000, RZ, 0xc0, !PT ;  /* 0x0001000018ff7812 */ /* 0x000fe400078ac0ff */
[----:B------:R-:W-:Y:S01]  /*cdfe0*/  LOP3.LUT P6, RZ, R23, 0x800, RZ, 0xc0, !PT ;  /* 0x0000080017ff7812 */ /* 0x000fe200078cc0ff */
[----:B--2---:R4:W-:Y:S01]  /*cdff0*/  @P0 STG.E desc[UR54][R30.64], R2 ;  /* 0x000000021e000986 */ /* 0x0049e2000c101936 */
[----:B------:R-:W-:Y:S01]  /*ce000*/  LOP3.LUT P0, RZ, R33, 0x2, RZ, 0xc0, !PT ;  /* 0x0000000221ff7812 */ /* 0x000fe2000780c0ff */
[----:B----4-:R-:W-:-:S02]  /*ce010*/  IMAD.WIDE R30, R104, 0x4, R16 ;  /* 0x00000004681e7825 */ /* 0x010fc400078e0210 */
[----:B------:R-:W2:Y:S10]  /*ce020*/  LDL.LU R2, [R1+0x2f14] ;  /* 0x002f140001027983 */ /* 0x000eb40000300800 */
[----:B---3--:R1:W-:Y:S01]  /*ce030*/  @P0 STG.E desc[UR54][R30.64], R12 ;  /* 0x0000000c1e000986 */ /* 0x0083e2000c101936 */
        /* <DEDUP_REMOVED lines=27> */
[----:B------:R-:W3:Y:S04]  /*ce1f0*/  LDL.LU R166, [R1+0x18f0] ;  /* 0x0018f00001a67983 */ /* 0x000ee80000300800 */
[----:B------:R-:W4:Y:S04]  /*ce200*/  LDL.LU R181, [R1+0x1f0] ;  /* 0x0001f00001b57983 */ /* 0x000f280000300800 */
[----:B------:R-:W2:Y:S04]  /*ce210*/  LDL.LU R163, [R1+0xa04] ;  /* 0x000a040001a37983 */ /* 0x000ea80000300800 */
[----:B------:R-:W3:Y:S04]  /*ce220*/  LDL.LU R167, [R1+0x18ec] ;  /* 0x0018ec0001a77983 */ /* 0x000ee80000300800 */
[----:B------:R1:W-:Y:S02]  /*ce230*/  @P5 STG.E desc[UR54][R30.64], R180 ;  /* 0x000000b41e005986 */ /* 0x0003e4000c101936 */
[----:B-1----:R-:W-:-:S02]  /*ce240*/  IMAD.WIDE R30, R183, 0x4, R16 ;  /* 0x00000004b71e7825 */ /* 0x002fc400078e0210 */
[----:B------:R-:W2:Y:S04]  /*ce250*/  LDL.LU R180, [R1+0x9e4] ;  /* 0x0009e40001b47983 */ /* 0x000ea80000300800 */
[----:B------:R1:W-:Y:S04]  /*ce260*/  @P6 STG.E desc[UR54][R30.64], R162 ;  /* 0x000000a21e006986 */ /* 0x0003e8000c101936 */
        /* <DEDUP_REMOVED lines=14> */
[----:B------:R-:W-:Y:S02]  /*ce350*/  LOP3.LUT R34, R34, 0xfff7ffff, RZ, 0xc0, !PT ;  /* 0xfff7ffff22227812 */ /* 0x000fe400078ec0ff */
[----:B------:R-:W-:Y:S02]  /*ce360*/  LOP3.LUT P3, RZ, R23, 0x1000, RZ, 0xc0, !PT ;  /* 0x0000100017ff7812 */ /* 0x000fe4000786c0ff */
[----:B------:R-:W-:Y:S01]  /*ce370*/  LOP3.LUT P4, RZ, R27, 0x8000000, RZ, 0xc0, !PT ;  /* 0x080000001bff7812 */ /* 0x000fe2000788c0ff */
[----:B------:R-:W-:Y:S01]  /*ce380*/  IMAD.WIDE R30, R183, 0x4, R14 ;  /* 0x00000004b71e7825 */ /* 0x000fe200078e020e */
[----:B------:R-:W-:Y:S01]  /*ce390*/  LOP3.LUT P5, RZ, R27, 0x10000000, RZ, 0xc0, !PT ;  /* 0x100000001bff7812 */ /* 0x000fe200078ac0ff */
[----:B------:R-:W2:Y:S04]  /*ce3a0*/  LDL.LU R111, [R1+0xa60] ;  /* 0x000a6000016f7983 */ /* 0x000ea80000300800 */
[----:B------:R-:W-:Y:S01]  /*ce3b0*/  @P0 LOP3.LUT R34, R34, 0x80000, RZ, 0xfc, !PT ;  /* 0x0008000022220812 */ /* 0x000fe200078efcff */
        /* <DEDUP_REMOVED lines=20> */
[----:B------:R-:W-:Y:S02]  /*ce500*/  LOP3.LUT P0, RZ, R25, 0x2000000, RZ, 0xc0, !PT ;  /* 0x0200000019ff7812 */ /* 0x000fe4000780c0ff */
[----:B------:R-:W-:-:S11]  /*ce510*/  LOP3.LUT R34, R34, 0xfbffffff, RZ, 0xc0, !PT ;  /* 0xfbffffff22227812 */ /* 0x000fd600078ec0ff */
[----:B------:R-:W-:Y:S02]  /*ce520*/  @P0 LOP3.LUT R34, R34, 0x4000000, RZ, 0xfc, !PT ;  /* 0x0400000022220812 */ /* 0x000fe400078efcff */
[----:B------:R-:W-:Y:S01]  /*ce530*/  LOP3.LUT P0, RZ, R26, 0x40000000, RZ, 0xc0, !PT ;  /* 0x400000001aff7812 */ /* 0x000fe2000780c0ff */
[----:B----4-:R3:W-:Y:S02]  /*ce540*/  @P3 STG.E desc[UR54][R30.64], R181 ;  /* 0x000000b51e003986 */ /* 0x0107e4000c101936 */
[C---:B---3--:R-:W-:Y:S02]  /*ce550*/  IMAD.WIDE R30, R167.reuse, 0x4, R16 ;  /* 0x00000004a71e7825 */ /* 0x048fe400078e0210 */
[----:B------:R-:W3:Y:S04]  /*ce560*/  LDL.LU R181, [R1+0xa40] ;  /* 0x000a400001b57983 */ /* 0x000ee80000300800 */
[----:B--2---:R1:W-:Y:S02]  /*ce570*/  @P4 STG.E desc[UR54][R30.64], R163 ;  /* 0x000000a31e004986 */ /* 0x0043e4000c101936 */
[----:B-1----:R-:W-:-:S02]  /*ce580*/  IMAD.WIDE R30, R167, 0x4, R14 ;  /* 0x00000004a71e7825 */ /* 0x002fc400078e020e */
[----:B------:R-:W2:Y:S04]  /*ce590*/  LDL.LU R163, [R1+0xa20] ;  /* 0x000a200001a37983 */ /* 0x000ea80000300800 */
[----:B------:R1:W-:Y:S04]  /*ce5a0*/  @P5 STG.E desc[UR54][R30.64], R180 ;  /* 0x000000b41e005986 */ /* 0x0003e8000c101936 */
[----:B------:R-:W4:Y:S01]  /*ce5b0*/  LDL.LU R167, [R1+0x1908] ;  /* 0x0019080001a77983 */ /* 0x000f220000300800 */
[----:B-1----:R-:W-:-:S03]  /*ce5c0*/  IMAD.WIDE R30, R166, 0x4, R16 ;  /* 0x00000004a61e7825 */ /* 0x002fc600078e0210 */
[----:B------:R-:W2:Y:S04]  /*ce5d0*/  LDL.LU R180, [R1+0x6b0] ;  /* 0x0006b00001b47983 */ /* 0x000ea80000300800 */
[----:B------:R1:W-:Y:S02]  /*ce5e0*/  @P6 STG.E desc[UR54][R30.64], R162 ;  /* 0x000000a21e006986 */ /* 0x0003e4000c101936 */
[----:B-1----:R-:W-:Y:S02]  /*ce5f0*/  IMAD.WIDE R30, R166, 0x4, R14 ;  /* 0x00000004a61e7825 */ /* 0x002fe400078e020e */
[----:B------:R-:W2:Y:S04]  /*ce600*/  LDL.LU R162, [R1+0xa64] ;  /* 0x000a640001a27983 */ /* 0x000ea80000300800 */
[----:B------:R1:W-:Y:S01]  /*ce610*/  @P0 STG.E desc[UR54][R30.64], R12 ;  /* 0x0000000c1e000986 */ /* 0x0003e2000c101936 */
[----:B------:R-:W-:-:S03]  /*ce620*/  LOP3.LUT P0, RZ, R34, 0x4000000, RZ, 0xc0, !PT ;  /* 0x0400000022ff7812 */ /* 0x000fc6000780c0ff */
[----:B------:R-:W2:Y:S01]  /*ce630*/  LDL.LU R166, [R1+0x190c] ;  /* 0x00190c0001a67983 */ /* 0x000ea20000300800 */
        /* <DEDUP_REMOVED lines=24> */
[C---:B------:R-:W-:Y:S02]  /*ce7c0*/  LOP3.LUT P1, RZ, R27.reuse, 0x20000000, RZ, 0xc0, !PT ;  /* 0x200000001bff7812 */ /* 0x040fe4000782c0ff */
[----:B------:R-:W-:Y:S01]  /*ce7d0*/  LOP3.LUT P2, RZ, R27, 0x40000000, RZ, 0xc0, !PT ;  /* 0x400000001bff7812 */ /* 0x000fe2000784c0ff */
[----:B------:R-:W-:Y:S01]  /*ce7e0*/  IMAD.WIDE R30, R183, 0x4, R16 ;  /* 0x00000004b71e7825 */ /* 0x000fe200078e0210 */
[----:B------:R-:W-:Y:S02]  /*ce7f0*/  LOP3.LUT P3, RZ, R26, 0x80000000, RZ, 0xc0, !PT ;  /* 0x800000001aff7812 */ /* 0x000fe4000786c0ff */
[----:B------:R-:W-:-:S07]  /*ce800*/  LOP3.LUT P4, RZ, R27, 0x1, RZ, 0xc0, !PT ;  /* 0x000000011bff7812 */ /* 0x000fce000788c0ff */
[----:B------:R1:W-:Y:S01]  /*ce810*/  @P1 STG.E desc[UR54][R30.64], R111 ;  /* 0x0000006f1e001986 */ /* 0x0003e2000c101936 */
[----:B------:R-:W-:Y:S01]  /*ce820*/  LOP3.LUT P5, RZ, R25, 0x8000000, RZ, 0xc0, !PT ;  /* 0x0800000019ff7812 */ /* 0x000fe200078ac0ff */
[----:B-1----:R-:W-:Y:S01]  /*ce830*/  IMAD.WIDE R30, R183, 0x4, R14 ;  /* 0x00000004b71e7825 */ /* 0x002fe200078e020e */
[----:B------:R-:W-:-:S04]  /*ce840*/  LOP3.LUT P6, RZ, R25, 0x10000000, RZ, 0xc0, !PT ;  /* 0x1000000019ff7812 */ /* 0x000fc800078cc0ff */
[----:B---3--:R4:W-:Y:S02]  /*ce850*/  @P2 STG.E desc[UR54][R30.64], R181 ;  /* 0x000000b51e002986 */ /* 0x0089e4000c101936 */
[----:B----4-:R-:W-:-:S05]  /*ce860*/  IMAD.WIDE R30, R167, 0x4, R16 ;  /* 0x00000004a71e7825 */ /* 0x010fca00078e0210 */
[----:B--2---:R1:W-:Y:S02]  /*ce870*/  @P3 STG.E desc[UR54][R30.64], R163 ;  /* 0x000000a31e003986 */ /* 0x0043e4000c101936 */
[----:B-1----:R-:W-:-:S05]  /*ce880*/  IMAD.WIDE R30, R167, 0x4, R14 ;  /* 0x00000004a71e7825 */ /* 0x002fca00078e020e */
[----:B------:R1:W-:Y:S02]  /*ce890*/  @P4 STG.E desc[UR54][R30.64], R180 ;  /* 0x000000b41e004986 */ /* 0x0003e4000c101936 */
[C---:B-1----:R-:W-:Y:S02]  /*ce8a0*/  IMAD.WIDE R30, R166.reuse, 0x4, R16 ;  /* 0x00000004a61e7825 */ /* 0x042fe400078e0210 */
[----:B------:R-:W2:Y:S04]  /*ce8b0*/  LDL.LU R180, [R1+0xa28] ;  /* 0x000a280001b47983 */ /* 0x000ea80000300800 */
[----:B------:R1:W-:Y:S02]  /*ce8c0*/  @P5 STG.E desc[UR54][R30.64], R162 ;  /* 0x000000a21e005986 */ /* 0x0003e4000c101936 */
[----:B-1----:R-:W-:-:S02]  /*ce8d0*/  IMAD.WIDE R30, R166, 0x4, R14 ;  /* 0x00000004a61e7825 */ /* 0x002fc400078e020e */
[----:B------:R-:W3:Y:S04]  /*ce8e0*/  LDL.LU R166, [R1+0x1918] ;  /* 0x0019180001a67983 */ /* 0x000ee80000300800 */
[----:B------:R1:W-:Y:S04]  /*ce8f0*/  @P6 STG.E desc[UR54][R30.64], R2 ;  /* 0x000000021e006986 */ /* 0x0003e8000c101936 */
[----:B-1----:R-:W4:Y:S04]  /*ce900*/  LDL.LU R2, [R1+0x2f0c] ;  /* 0x002f0c0001027983 */ /* 0x002f280000300800 */
[----:B------:R-:W2:Y:S04]  /*ce910*/  LDL.LU R167, [R1+0xa24] ;  /* 0x000a240001a77983 */ /* 0x000ea80000300800 */
[----:B------:R-:W3:Y:S04]  /*ce920*/  LDL.LU R162, [R1+0x1910] ;  /* 0x0019100001a27983 */ /* 0x000ee80000300800 */
[----:B------:R-:W4:Y:S04]  /*ce930*/  LDL.LU R110, [R1+0x6b4] ;  /* 0x0006b400016e7983 */ /* 0x000f280000300800 */
[----:B------:R-:W4:Y:S04]  /*ce940*/  LDL.LU R111, [R1+0xa68] ;  /* 0x000a6800016f7983 */ /* 0x000f280000300800 */
[----:B------:R-:W4:Y:S04]  /*ce950*/  LDL.LU R183, [R1+0x1914] ;  /* 0x0019140001b77983 */ /* 0x000f280000300800 */
[----:B------:R-:W4:Y:S01]  /*ce960*/  LDL.LU R181, [R1+0xa48] ;  /* 0x000a480001b57983 */ /* 0x000f220000300800 */
[----:B------:R-:W-:-:S03]  /*ce970*/  LOP3.LUT P3, RZ, R22, 0x800000, RZ, 0xc0, !PT ;  /* 0x0080000016ff7812 */ /* 0x000fc6000786c0ff */
[----:B------:R-:W4:Y:S01]  /*ce980*/  LDL.LU R163, [R1+0x6b8] ;  /* 0x0006b80001a37983 */ /* 0x000f220000300800 */
        /* <DEDUP_REMOVED lines=14> */
[----:B--2---:R1:W-:Y:S02]  /*cea70*/  @P3 STG.E desc[UR54][R30.64], R167 ;  /* 0x000000a71e003986 */ /* 0x0043e4000c101936 */
[----:B-1----:R-:W-:Y:S02]  /*cea80*/  IMAD.WIDE R30, R162, 0x4, R14 ;  /* 0x00000004a21e7825 */ /* 0x002fe400078e020e */
[----:B------:R-:W2:Y:S04]  /*cea90*/  LDL.LU R162, [R1+0xa6c] ;  /* 0x000a6c0001a27983 */ /* 0x000ea80000300800 */
[----:B------:R-:W3:Y:S04]  /*ceaa0*/  LDL.LU R167, [R1+0x191c] ;  /* 0x00191c0001a77983 */ /* 0x000ee80000300800 */
[----:B------:R-:W2:Y:S04]  /*ceab0*/  LDL.LU R105, [R1+0xa4c] ;  /* 0x000a4c0001697983 */ /* 0x000ea80000300800 */
[----:B------:R-:W2:Y:S04]  /*ceac0*/  LDL.LU R160, [R1+0x1920] ;  /* 0x0019200001a07983 */ /* 0x000ea80000300800 */
[----:B------:R-:W2:Y:S01]  /*cead0*/  LDL.LU R32, [R1+0xa2c] ;  /* 0x000a2c0001207983 */ /* 0x000ea20000300800 */
[----:B------:R-:W-:-:S03]  /*ceae0*/  LOP3.LUT R34, R34, 0xffff7fff, RZ, 0xc0, !PT ;  /* 0xffff7fff22227812 */ /* 0x000fc600078ec0ff */
[----:B------:R-:W2:Y:S01]  /*ceaf0*/  LDL.LU R161, [R1+0x6bc] ;  /* 0x0006bc0001a17983 */ /* 0x000ea20000300800 */
[----:B------:R-:W-:Y:S02]  /*ceb00*/  @P0 LOP3.LUT R34, R34, 0x8000, RZ, 0xfc, !PT ;  /* 0x0000800022220812 */ /* 0x000fe400078efcff */
[----:B----4-:R-:W-:Y:S01]  /*ceb10*/  LOP3.LUT P0, RZ, R2, 0x1, RZ, 0xc0, !PT ;  /* 0x0000000102ff7812 */ /* 0x010fe2000780c0ff */
[----:B------:R-:W4:Y:S01]  /*ceb20*/  LDL.LU R106, [R1+0xa50] ;  /* 0x000a5000016a7983 */ /* 0x000f220000300800 */
[----:B------:R-:W-:-:S03]  /*ceb30*/  LOP3.LUT R34, R34, 0xfffeffff, RZ, 0xc0, !PT ;  /* 0xfffeffff22227812 */ /* 0x000fc600078ec0ff */
[----:B------:R-:W4:Y:S01]  /*ceb40*/  LDL.LU R107, [R1+0x1924] ;  /* 0x00192400016b7983 */ /* 0x000f220000300800 */
[----:B------:R-:W-:Y:S02]  /*ceb50*/  LOP3.LUT P4, RZ, R22, 0x1000000, RZ, 0xc0, !PT ;  /* 0x0100000016ff7812 */ /* 0x000fe4000788c0ff */
[----:B------:R-:W-:Y:S01]  /*ceb60*/  LOP3.LUT P5, RZ, R24, 0x80000, RZ, 0xc0, !PT ;  /* 0x0008000018ff7812 */ /* 0x000fe200078ac0ff */
[----:B------:R-:W4:Y:S04]  /*ceb70*/  LDL.LU R252, [R1+0xa30] ;  /* 0x000a300001fc7983 */ /* 0x000f280000300800 */
[----:B------:R-:W-:Y:S01]  /*ceb80*/  @P0 LOP3.LUT R34, R34, 0x10000, RZ, 0xfc, !PT ;  /* 0x0001000022220812 */ /* 0x000fe200078efcff */
[----:B------:R-:W4:Y:S01]  /*ceb90*/  LDL.LU R109, [R1+0x1928] ;  /* 0x00192800016d7983 */ /* 0x000f220000300800 */
[----:B------:R-:W-:-:S02]  /*ceba0*/  LOP3.LUT P0, RZ, R27, 0x80000000, RZ, 0xc0, !PT ;  /* 0x800000001bff7812 */ /* 0x000fc4000780c0ff */
[----:B------:R-:W-:Y:S01]  /*cebb0*/  LOP3.LUT R34, R34, 0xfffdffff, RZ, 0xc0, !PT ;  /* 0xfffdffff22227812 */ /* 0x000fe200078ec0ff */
[----:B------:R-:W4:Y:S01]  /*cebc0*/  LDL.LU R108, [R1+0x6a0] ;  /* 0x0006a000016c7983 */ /* 0x000f220000300800 */
[----:B------:R-:W-:-:S09]  /*cebd0*/  LOP3.LUT P6, RZ, R24, 0x100000, RZ, 0xc0, !PT ;  /* 0x0010000018ff7812 */ /* 0x000fd200078cc0ff */
[----:B------:R-:W-:Y:S02]  /*cebe0*/  @P0 LOP3.LUT R34, R34, 0x20000, RZ, 0xfc, !PT ;  /* 0x0002000022220812 */ /* 0x000fe400078efcff */
[----:B------:R-:W-:Y:S01]  /*cebf0*/  LOP3.LUT P0, RZ, R23, 0x10000, RZ, 0xc0, !PT ;  /* 0x0001000017ff7812 */ /* 0x000fe2000780c0ff */
[----:B------:R1:W-:Y:S01]  /*cec00*/  @P4 STG.E desc[UR54][R30.64], R110 ;  /* 0x0000006e1e004986 */ /* 0x0003e2000c101936 */
[----:B------:R-:W-:Y:S01]  /*cec10*/  LOP3.LUT R34, R34, 0xfffbffff, RZ, 0xc0, !PT ;  /* 0xfffbffff22227812 */ /* 0x000fe200078ec0ff */
[----:B-1----:R-:W-:-:S10]  /*cec20*/  IMAD.WIDE R30, R183, 0x4, R16 ;  /* 0x00000004b71e7825 */ /* 0x002fd400078e0210 */
[----:B------:R-:W-:Y:S01]  /*cec30*/  @P0 LOP3.LUT R34, R34, 0x40000, RZ, 0xfc, !PT ;  /* 0x0004000022220812 */ /* 0x000fe200078efcff */
[----:B------:R-:W4:Y:S01]  /*cec40*/  LDL.LU R110, [R1+0x1e0] ;  /* 0x0001e000016e7983 */ /* 0x000f220000300800 */
[----:B------:R-:W-:-:S03]  /*cec50*/  LOP3.LUT P0, RZ, R23, 0x8000, RZ, 0xc0, !PT ;  /* 0x0000800017ff7812 */ /* 0x000fc6000780c0ff */
[----:B------:R1:W-:Y:S02]  /*cec60*/  @P5 STG.E desc[UR54][R30.64], R111 ;  /* 0x0000006f1e005986 */ /* 0x0003e4000c101936 */
[----:B-1----:R-:W-:Y:S02]  /*cec70*/  IMAD.WIDE R30, R183, 0x4, R14 ;  /* 0x00000004b71e7825 */ /* 0x002fe400078e020e */
        /* <DEDUP_REMOVED lines=8> */
[----:B------:R-:W4:Y:S04]  /*ced00*/  LDL.LU R180, [R1+0x6a4] ;  /* 0x0006a40001b47983 */ /* 0x000f280000300800 */
[----:B------:R-:W4:Y:S06]  /*ced10*/  LDL.LU R166, [R1+0x1930] ;  /* 0x0019300001a67983 */ /* 0x000f2c0000300800 */
[----:B------:R1:W-:Y:S01]  /*ced20*/  @P0 STG.E desc[UR54][R30.64], R163 ;  /* 0x000000a31e000986 */ /* 0x0003e2000c101936 */
[----:B------:R-:W-:-:S03]  /*ced30*/  LOP3.LUT P0, RZ, R34, 0x20000, RZ, 0xc0, !PT ;  /* 0x0002000022ff7812 */ /* 0x000fc6000780c0ff */
[----:B-1----:R-:W4:Y:S01]  /*ced40*/  LDL.LU R163, [R1+0x1e4] ;  /* 0x0001e40001a37983 */ /* 0x002f220000300800 */
[----:B---3--:R-:W-:-:S09]  /*ced50*/  IMAD.WIDE R30, R167, 0x4, R16 ;  /* 0x00000004a71e7825 */ /* 0x008fd200078e0210 */
[----:B--2---:R1:W-:Y:S04]  /*ced60*/  @P0 STG.E desc[UR54][R30.64], R162 ;  /* 0x000000a21e000986 */ /* 0x0043e8000c101936 */
[----:B-1----:R-:W2:Y:S01]  /*ced70*/  LDL.LU R162, [R1+0x1934] ;  /* 0x0019340001a27983 */ /* 0x002ea20000300800 */
[----:B------:R-:W-:-:S03]  /*ced80*/  IMAD.WIDE R30, R167, 0x4, R14 ;  /* 0x00000004a71e7825 */ /* 0x000fc600078e020e */
[----:B------:R-:W3:Y:S01]  /*ced90*/  LDL.LU R167, [R1+0xa58] ;  /* 0x000a580001a77983 */ /* 0x000ee20000300800 */
        /* <DEDUP_REMOVED lines=9> */
[----:B----4-:R-:W-:-:S12]  /*cee30*/  IMAD.WIDE R30, R107, 0x4, R16 ;  /* 0x000000046b1e7825 */ /* 0x010fd800078e0210 */
        /* <DEDUP_REMOVED lines=23> */
[----:B------:R-:W4:Y:S04]  /*cefb0*/  LDL.LU R166, [R1+0xa3c] ;  /* 0x000a3c0001a67983 */ /* 0x000f280000300800 */
[----:B------:R-:W4:Y:S04]  /*cefc0*/  LDL.LU R111, [R1+0xa38] ;  /* 0x000a3800016f7983 */ /* 0x000f280000300800 */
[----:B------:R-:W4:Y:S04]  /*cefd0*/  LDL.LU R183, [R1+0x6a8] ;  /* 0x0006a80001b77983 */ /* 0x000f280000300800 */
[----:B------:R-:W4:Y:S04]  /*cefe0*/  LDL.LU R181, [R1+0x1938] ;  /* 0x0019380001b57983 */ /* 0x000f280000300800 */
[----:B------:R1:W-:Y:S04]  /*ceff0*/  @P5 STG.E desc[UR54][R30.64], R163 ;  /* 0x000000a31e005986 */ /* 0x0003e8000c101936 */
[----:B-1----:R-:W4:Y:S01]  /*cf000*/  LDL.LU R163, [R1+0x1e8] ;  /* 0x0001e80001a37983 */ /* 0x002f220000300800 */
[----:B--2---:R-:W-:-:S05]  /*cf010*/  IMAD.WIDE R30, R162, 0x4, R16 ;  /* 0x00000004a21e7825 */ /* 0x004fca00078e0210 */
[----:B---3--:R1:W-:Y:S04]  /*cf020*/  @P6 STG.E desc[UR54][R30.64], R167 ;  /* 0x000000a71e006986 */ /* 0x0083e8000c101936 */
[----:B-1----:R-:W2:Y:S01]  /*cf030*/  LDL.LU R167, [R1+0xa5c] ;  /* 0x000a5c0001a77983 */ /* 0x002ea20000300800 */
[----:B------:R-:W-:-:S03]  /*cf040*/  IMAD.WIDE R30, R162, 0x4, R14 ;  /* 0x00000004a21e7825 */ /* 0x000fc600078e020e */
[----:B------:R-:W3:Y:S04]  /*cf050*/  LDL.LU R162, [R1+0x6ac] ;  /* 0x0006ac0001a27983 */ /* 0x000ee80000300800 */
[----:B------:R-:W3:Y:S01]  /*cf060*/  LDL.LU R104, [R1+0x1940] ;  /* 0x0019400001687983 */ /* 0x000ee20000300800 */
[----:B------:R-:W-:Y:S02]  /*cf070*/  LOP3.LUT P0, RZ, R2, 0x10, RZ, 0xc0, !PT ;  /* 0x0000001002ff7812 */ /* 0x000fe4000780c0ff */
[----:B------:R-:W-:Y:S01]  /*cf080*/  LOP3.LUT R34, R34, 0xfffffff7, RZ, 0xc0, !PT ;  /* 0xfffffff722227812 */ /* 0x000fe200078ec0ff */
[----:B------:R-:W3:Y:S04]  /*cf090*/  LDL.LU R105, [R1+0x1ec] ;  /* 0x0001ec0001697983 */ /* 0x000ee80000300800 */
[----:B------:R-:W3:Y:S04]  /*cf0a0*/  LDL.LU R160, [R1+0x1944] ;  /* 0x0019440001a07983 */ /* 0x000ee80000300800 */
[----:B------:R-:W3:Y:S02]  /*cf0b0*/  LDL.LU R32, [R1+0xac0] ;  /* 0x000ac00001207983 */ /* 0x000ee40000300800 */
[----:B------:R-:W-:-:S02]  /*cf0c0*/  @P0 LOP3.LUT R34, R34, 0x8, RZ, 0xfc, !PT ;  /* 0x0000000822220812 */ /* 0x000fc400078efcff */
        /* <DEDUP_REMOVED lines=9> */
[----:B------:R-:W3:Y:S01]  /*cf160*/  LDL.LU R109, [R1+0x194c] ;  /* 0x00194c00016d7983 */ /* 0x000ee20000300800 */
[----:B------:R-:W-:Y:S02]  /*cf170*/  LOP3.LUT P3, RZ, R2, 0x4, RZ, 0xc0, !PT ;  /* 0x0000000402ff7812 */ /* 0x000fe4000786c0ff */
[C---:B------:R-:W-:Y:S01]  /*cf180*/  LOP3.LUT P4, RZ, R27.reuse, 0x8, RZ, 0xc0, !PT ;  /* 0x000000081bff7812 */ /* 0x040fe2000788c0ff */
[----:B------:R-:W3:Y:S01]  /*cf190*/  LDL.LU R108, [R1+0xac4] ;  /* 0x000ac400016c7983 */ /* 0x000ee20000300800 */
[----:B------:R-:W-:Y:S02]  /*cf1a0*/  LOP3.LUT P5, RZ, R27, 0x10, RZ, 0xc0, !PT ;  /* 0x000000101bff7812 */ /* 0x000fe400078ac0ff */
[----:B------:R-:W-:Y:S01]  /*cf1b0*/  LOP3.LUT P6, RZ, R25, 0x80000000, RZ, 0xc0, !PT ;  /* 0x8000000019ff7812 */ /* 0x000fe200078cc0ff */
        /* <DEDUP_REMOVED lines=19> */
[C---:B-1----:R-:W-:Y:S02]  /*cf2f0*/  IMAD.WIDE R30, R181.reuse, 0x4, R16 ;  /* 0x00000004b51e7825 */ /* 0x042fe400078e0210 */
[----:B------:R-:W4:Y:S04]  /*cf300*/  LDL.LU R111, [R1+0xa84] ;  /* 0x000a8400016f7983 */ /* 0x000f280000300800 */
[----:B------:R1:W-:Y:S02]  /*cf310*/  @P4 STG.E desc[UR54][R30.64], R183 ;  /* 0x000000b71e004986 */ /* 0x0003e4000c101936 */
[----:B-1----:R-:W-:-:S02]  /*cf320*/  IMAD.WIDE R30, R181, 0x4, R14 ;  /* 0x00000004b51e7825 */ /* 0x002fc400078e020e */
[----:B------:R-:W4:Y:S04]  /*cf330*/  LDL.LU R183, [R1+0x1950] ;  /* 0x0019500001b77983 */ /* 0x000f280000300800 */
[----:B------:R1:W-:Y:S04]  /*cf340*/  @P5 STG.E desc[UR54][R30.64], R163 ;  /* 0x000000a31e005986 */ /* 0x0003e8000c101936 */
[----:B------:R-:W4:Y:S01]  /*cf350*/  LDL.LU R181, [R1+0xa74] ;  /* 0x000a740001b57983 */ /* 0x000f220000300800 */
[----:B-1----:R-:W-:-:S03]  /*cf360*/  IMAD.WIDE R30, R180, 0x4, R16 ;  /* 0x00000004b41e7825 */ /* 0x002fc600078e0210 */
[----:B------:R-:W4:Y:S04]  /*cf370*/  LDL.LU R163, [R1+0xac8] ;  /* 0x000ac80001a37983 */ /* 0x000f280000300800 */
[----:B--2---:R1:W-:Y:S02]  /*cf380*/  @P6 STG.E desc[UR54][R30.64], R167 ;  /* 0x000000a71e006986 */ /* 0x0043e4000c101936 */
[----:B-1----:R-:W-:Y:S02]  /*cf390*/  IMAD.WIDE R30, R180, 0x4, R14 ;  /* 0x00000004b41e7825 */ /* 0x002fe400078e020e */
[----:B------:R-:W2:Y:S04]  /*cf3a0*/  LDL.LU R167, [R1+0x1954] ;  /* 0x0019540001a77983 */ /* 0x000ea80000300800 */
[----:B------:R3:W-:Y:S01]  /*cf3b0*/  @P0 STG.E desc[UR54][R30.64], R166 ;  /* 0x000000a61e000986 */ /* 0x0007e2000c101936 */
[----:B------:R-:W-:-:S03]  /*cf3c0*/  LOP3.LUT P0, RZ, R34, 0x400, RZ, 0xc0, !PT ;  /* 0x0000040022ff7812 */ /* 0x000fc6000780c0ff */
[----:B------:R-:W2:Y:S01]  /*cf3d0*/  LDL.LU R180, [R1+0xaa8] ;  /* 0x000aa80001b47983 */ /* 0x000ea20000300800 */
[----:B---3--:R-:W-:-:S03]  /*cf3e0*/  IMAD.WIDE R30, R104, 0x4, R16 ;  /* 0x00000004681e7825 */ /* 0x008fc600078e0210 */
[----:B------:R-:W3:Y:S06]  /*cf3f0*/  LDL.LU R166, [R1+0x1958] ;  /* 0x0019580001a67983 */ /* 0x000eec0000300800 */
[----:B------:R1:W-:Y:S04]  /*cf400*/  @P0 STG.E desc[UR54][R30.64], R162 ;  /* 0x000000a21e000986 */ /* 0x0003e8000c101936 */
[----:B-1----:R-:W3:Y:S01]  /*cf410*/  LDL.LU R162, [R1+0xa88] ;  /* 0x000a880001a27983 */ /* 0x002ee20000300800 */
        /* <DEDUP_REMOVED lines=24> */
[----:B------:R-:W-:Y:S02]  /*cf5a0*/  LOP3.LUT P4, RZ, R26, 0x4, RZ, 0xc0, !PT ;  /* 0x000000041aff7812 */ /* 0x000fe4000788c0ff */
[C---:B------:R-:W-:Y:S02]  /*cf5b0*/  LOP3.LUT P5, RZ, R22.reuse, 0x20000000, RZ, 0xc0, !PT ;  /* 0x2000000016ff7812 */ /* 0x040fe400078ac0ff */
[----:B------:R-:W-:Y:S01]  /*cf5c0*/  LOP3.LUT P6, RZ, R22, 0x40000000, RZ, 0xc0, !PT ;  /* 0x4000000016ff7812 */ /* 0x000fe200078cc0ff */
[----:B----4-:R-:W-:-:S05]  /*cf5d0*/  IMAD.WIDE R30, R183, 0x4, R16 ;  /* 0x00000004b71e7825 */ /* 0x010fca00078e0210 */
[----:B------:R1:W-:Y:S02]  /*cf5e0*/  @P1 STG.E desc[UR54][R30.64], R111 ;  /* 0x0000006f1e001986 */ /* 0x0003e4000c101936 */
[----:B-1----:R-:W-:-:S05]  /*cf5f0*/  IMAD.WIDE R30, R183, 0x4, R14 ;  /* 0x00000004b71e7825 */ /* 0x002fca00078e020e */
[----:B------:R2:W-:Y:S02]  /*cf600*/  @P2 STG.E desc[UR54][R30.64], R181 ;  /* 0x000000b51e002986 */ /* 0x0005e4000c101936 */
[----:B--2---:R-:W-:-:S05]  /*cf610*/  IMAD.WIDE R30, R167, 0x4, R16 ;  /* 0x00000004a71e7825 */ /* 0x004fca00078e0210 */
[----:B------:R1:W-:Y:S02]  /*cf620*/  @P3 STG.E desc[UR54][R30.64], R163 ;  /* 0x000000a31e003986 */ /* 0x0003e4000c101936 */
[----:B-1----:R-:W-:-:S05]  /*cf630*/  IMAD.WIDE R30, R167, 0x4, R14 ;  /* 0x00000004a71e7825 */ /* 0x002fca00078e020e */
[----:B------:R3:W-:Y:S02]  /*cf640*/  @P4 STG.E desc[UR54][R30.64], R180 ;  /* 0x000000b41e004986 */ /* 0x0007e4000c101936 */
[----:B---3--:R-:W-:-:S05]  /*cf650*/  IMAD.WIDE R30, R166, 0x4, R16 ;  /* 0x00000004a61e7825 */ /* 0x008fca00078e0210 */
        /* <DEDUP_REMOVED lines=21> */
[----:B------:R-:W-:-:S03]  /*cf7b0*/  LOP3.LUT P3, RZ, R24, 0x2000000, RZ, 0xc0, !PT ;  /* 0x0200000018ff7812 */ /* 0x000fc6000786c0ff */
[----:B------:R-:W4:Y:S01]  /*cf7c0*/  LDL.LU R252, [R1+0x1d4] ;  /* 0x0001d40001fc7983 */ /* 0x000f220000300800 */
[----:B------:R-:W-:-:S03]  /*cf7d0*/  LOP3.LUT P4, RZ, R24, 0x4000000, RZ, 0xc0, !PT ;  /* 0x0400000018ff7812 */ /* 0x000fc6000788c0ff */
[----:B------:R-:W4:Y:S01]  /*cf7e0*/  LDL.LU R109, [R1+0x1974] ;  /* 0x00197400016d7983 */ /* 0x000f220000300800 */
[----:B------:R-:W-:-:S03]  /*cf7f0*/  LOP3.LUT P5, RZ, R23, 0x200000, RZ, 0xc0, !PT ;  /* 0x0020000017ff7812 */ /* 0x000fc600078ac0ff */
[----:B------:R-:W4:Y:S01]  /*cf800*/  LDL.LU R108, [R1+0xab8] ;  /* 0x000ab800016c7983 */ /* 0x000f220000300800 */
[----:B------:R-:W-:-:S03]  /*cf810*/  LOP3.LUT P6, RZ, R23, 0x400000, RZ, 0xc0, !PT ;  /* 0x0040000017ff7812 */ /* 0x000fc600078cc0ff */
[----:B------:R-:W4:Y:S01]  /*cf820*/  LDL.LU R110, [R1+0xa98] ;  /* 0x000a9800016e7983 */ /* 0x000f220000300800 */
[----:B------:R-:W-:Y:S02]  /*cf830*/  LOP3.LUT P0, RZ, R24, 0x8000000, RZ, 0xc0, !PT ;  /* 0x0800000018ff7812 */ /* 0x000fe4000780c0ff */
[----:B------:R-:W-:Y:S01]  /*cf840*/  LOP3.LUT R34, R34, 0xfffffffe, RZ, 0xc0, !PT ;  /* 0xfffffffe22227812 */ /* 0x000fe200078ec0ff */
[----:B---3--:R-:W-:-:S05]  /*cf850*/  IMAD.WIDE R30, R183, 0x4, R16 ;  /* 0x00000004b71e7825 */ /* 0x008fca00078e0210 */
[----:B--2---:R1:W-:Y:S02]  /*cf860*/  @P3 STG.E desc[UR54][R30.64], R111 ;  /* 0x0000006f1e003986 */ /* 0x0043e4000c101936 */
[----:B-1----:R-:W-:Y:S02]  /*cf870*/  IMAD.WIDE R30, R183, 0x4, R14 ;  /* 0x00000004b71e7825 */ /* 0x002fe400078e020e */
[----:B------:R-:W2:Y:S04]  /*cf880*/  LDL.LU R111, [R1+0x4d8] ;  /* 0x0004d800016f7983 */ /* 0x000ea80000300800 */
[----:B----4-:R1:W-:Y:S02]  /*cf890*/  @P4 STG.E desc[UR54][R30.64], R181 ;  /* 0x000000b51e004986 */ /* 0x0103e4000c101936 */
[----:B-1----:R-:W-:-:S02]  /*cf8a0*/  IMAD.WIDE R30, R167, 0x4, R16 ;  /* 0x00000004a71e7825 */ /* 0x002fc400078e0210 */
[----:B------:R-:W3:Y:S04]  /*cf8b0*/  LDL.LU R181, [R1+0x1978] ;  /* 0x0019780001b57983 */ /* 0x000ee80000300800 */
[----:B------:R1:W-:Y:S02]  /*cf8c0*/  @P5 STG.E desc[UR54][R30.64], R163 ;  /* 0x000000a31e005986 */ /* 0x0003e4000c101936 */
[----:B-1----:R-:W-:Y:S02]  /*cf8d0*/  IMAD.WIDE R30, R167, 0x4, R14 ;  /* 0x00000004a71e7825 */ /* 0x002fe400078e020e */
[----:B------:R-:W4:Y:S04]  /*cf8e0*/  LDL.LU R163, [R1+0x1d8] ;  /* 0x0001d80001a37983 */ /* 0x000f280000300800 */
[----:B------:R1:W-:Y:S04]  /*cf8f0*/  @P6 STG.E desc[UR54][R30.64], R180 ;  /* 0x000000b41e006986 */ /* 0x0003e8000c101936 */
[----:B------:R-:W4:Y:S04]  /*cf900*/  LDL.LU R167, [R1+0xabc] ;  /* 0x000abc0001a77983 */ /* 0x000f280000300800 */
[----:B-1----:R-:W4:Y:S01]  /*cf910*/  LDL.LU R180, [R1+0x197c] ;  /* 0x00197c0001b47983 */ /* 0x002f220000300800 */
[----:B------:R-:W-:-:S04]  /*cf920*/  LOP3.LUT R35, R35, 0xf7ffffff, RZ, 0xc0, !PT ;  /* 0xf7ffffff23237812 */ /* 0x000fc800078ec0ff */
        /* <DEDUP_REMOVED lines=20> */
[----:B------:R-:W-:-:S10]  /*cfa70*/  IMAD.WIDE R30, R166, 0x4, R16 ;  /* 0x00000004a61e7825 */ /* 0x000fd400078e0210 */
[----:B------:R-:W-:Y:S02]  /*cfa80*/  @P0 LOP3.LUT R34, R34, 0x4, RZ, 0xfc, !PT ;  /* 0x0000000422220812 */ /* 0x000fe400078efcff */
[----:B------:R-:W-:-:S13]  /*cfa90*/  LOP3.LUT P0, RZ, R2, 0x20, RZ, 0xc0, !PT ;  /* 0x0000002002ff7812 */ /* 0x000fda000780c0ff */
        /* <DEDUP_REMOVED lines=34> */
[----:B---3--:R-:W-:-:S05]  /*cfcc0*/  IMAD.WIDE R30, R181, 0x4, R16 ;  /* 0x00000004b51e7825 */ /* 0x008fca00078e0210 */
[----:B--2---:R1:W-:Y:S02]  /*cfcd0*/  @P2 STG.E desc[UR54][R30.64], R111 ;  /* 0x0000006f1e002986 */ /* 0x0043e4000c101936 */
[----:B-1----:R-:W-:-:S05]  /*cfce0*/  IMAD.WIDE R30, R181, 0x4, R14 ;  /* 0x00000004b51e7825 */ /* 0x002fca00078e020e */
[----:B----4-:R1:W-:Y:S02]  /*cfcf0*/  @P3 STG.E desc[UR54][R30.64], R163 ;  /* 0x000000a31e003986 */ /* 0x0103e4000c101936 */
[----:B-1----:R-:W-:-:S05]  /*cfd00*/  IMAD.WIDE R30, R180, 0x4, R16 ;  /* 0x00000004b41e7825 */ /* 0x002fca00078e0210 */
[----:B------:R1:W-:Y:S02]  /*cfd10*/  @P4 STG.E desc[UR54][R30.64], R167 ;  /* 0x000000a71e004986 */ /* 0x0003e4000c101936 */
[----:B-1----:R-:W-:Y:S02]  /*cfd20*/  IMAD.WIDE R30, R180, 0x4, R14 ;  /* 0x00000004b41e7825 */ /* 0x002fe400078e020e */
[----:B------:R-:W2:Y:S01]  /*cfd30*/  LDL.LU R180, [R1+0x1dc] ;  /* 0x0001dc0001b47983 */ /* 0x000ea20000300800 */
[----:B------:R-:W-:Y:S02]  /*cfd40*/  LOP3.LUT P5, RZ, R2, 0x100, RZ, 0xc0, !PT ;  /* 0x0000010002ff7812 */ /* 0x000fe400078ac0ff */
[C---:B------:R-:W-:Y:S01]  /*cfd50*/  LOP3.LUT P6, RZ, R27.reuse, 0x200, RZ, 0xc0, !PT ;  /* 0x000002001bff7812 */ /* 0x040fe200078cc0ff */
[----:B------:R-:W3:Y:S04]  /*cfd60*/  LDL.LU R181, [R1+0xb10] ;  /* 0x000b100001b57983 */ /* 0x000ee80000300800 */
[----:B------:R-:W4:Y:S04]  /*cfd70*/  LDL.LU R163, [R1+0x1984] ;  /* 0x0019840001a37983 */ /* 0x000f280000300800 */
[----:B------:R-:W3:Y:S01]  /*cfd80*/  LDL.LU R167, [R1+0xaf0] ;  /* 0x000af00001a77983 */ /* 0x000ee20000300800 */
[----:B------:R-:W-:-:S03]  /*cfd90*/  LOP3.LUT P3, RZ, R27, 0x400, RZ, 0xc0, !PT ;  /* 0x000004001bff7812 */ /* 0x000fc6000786c0ff */
[----:B------:R1:W-:Y:S02]  /*cfda0*/  @P5 STG.E desc[UR54][R30.64], R162 ;  /* 0x000000a21e005986 */ /* 0x0003e4000c101936 */
[C---:B-1----:R-:W-:Y:S02]  /*cfdb0*/  IMAD.WIDE R30, R183.reuse, 0x4, R16 ;  /* 0x00000004b71e7825 */ /* 0x042fe400078e0210 */
[----:B------:R-:W3:Y:S04]  /*cfdc0*/  LDL.LU R162, [R1+0xad0] ;  /* 0x000ad00001a27983 */ /* 0x000ee80000300800 */
[----:B------:R1:W-:Y:S04]  /*cfdd0*/  @P6 STG.E desc[UR54][R30.64], R166 ;  /* 0x000000a61e006986 */ /* 0x0003e8000c101936 */
[----:B-1----:R-:W3:Y:S01]  /*cfde0*/  LDL.LU R166, [R1+0x1988] ;  /* 0x0019880001a67983 */ /* 0x002ee20000300800 */
[----:B------:R-:W-:-:S03]  /*cfdf0*/  IMAD.WIDE R30, R183, 0x4, R14 ;  /* 0x00000004b71e7825 */ /* 0x000fc600078e020e */
[----:B------:R-:W3:Y:S01]  /*cfe00*/  LDL.LU R33, [R1+0x690] ;  /* 0x0006900001217983 */ /* 0x000ee20000300800 */
[----:B------:R-:W-:-:S03]  /*cfe10*/  LOP3.LUT P0, RZ, R27, 0x1000, RZ, 0xc0, !PT ;  /* 0x000010001bff7812 */ /* 0x000fc6000780c0ff */
[----:B--2---:R1:W-:Y:S04]  /*cfe20*/  @P3 STG.E desc[UR54][R30.64], R180 ;  /* 0x000000b41e003986 */ /* 0x0043e8000c101936 */
        /* <DEDUP_REMOVED lines=10> */
[----:B------:R-:W2:Y:S01]  /*cfed0*/  LDL.LU R252, [R1+0xad8] ;  /* 0x000ad80001fc7983 */ /* 0x000ea20000300800 */
[----:B------:R-:W-:Y:S02]  /*cfee0*/  @P0 LOP3.LUT R35, R35, 0x80000, RZ, 0xfc, !PT ;  /* 0x0008000023230812 */ /* 0x000fe400078efcff */
[----:B------:R-:W-:Y:S01]  /*cfef0*/  LOP3.LUT P0, RZ, R27, 0x800, RZ, 0xc0, !PT ;  /* 0x000008001bff7812 */ /* 0x000fe2000780c0ff */
[----:B------:R-:W2:Y:S01]  /*cff00*/  LDL.LU R108, [R1+0x1998] ;  /* 0x00199800016c7983 */ /* 0x000ea20000300800 */
[----:B------:R-:W-:Y:S02]  /*cff10*/  LOP3.LUT R35, R35, 0xffefffff, RZ, 0xc0, !PT ;  /* 0xffefffff23237812 */ /* 0x000fe400078ec0ff */
[----:B------:R-:W-:Y:S01]  /*cff20*/  LOP3.LUT P4, RZ, R26, 0x20, RZ, 0xc0, !PT ;  /* 0x000000201aff7812 */ /* 0x000fe2000788c0ff */
[----:B------:R-:W2:Y:S04]  /*cff30*/  LDL.LU R109, [R1+0x698] ;  /* 0x00069800016d7983 */ /* 0x000ea80000300800 */
[----:B------:R-:W2:Y:S04]  /*cff40*/  LDL.LU R110, [R1+0xb1c] ;  /* 0x000b1c00016e7983 */ /* 0x000ea80000300800 */
[----:B------:R-:W-:Y:S01]  /*cff50*/  @P0 LOP3.LUT R35, R35, 0x100000, RZ, 0xfc, !PT ;  /* 0x0010000023230812 */ /* 0x000fe200078efcff */
[----:B------:R-:W2:Y:S01]  /*cff60*/  LDL.LU R111, [R1+0x199c] ;  /* 0x00199c00016f7983 */ /* 0x000ea20000300800 */
[----:B------:R-:W-:-:S02]  /*cff70*/  LOP3.LUT P0, RZ, R2, 0x400, RZ, 0xc0, !PT ;  /* 0x0000040002ff7812 */ /* 0x000fc4000780c0ff */
[----:B------:R-:W-:Y:S01]  /*cff80*/  LOP3.LUT P5, RZ, R26, 0x40, RZ, 0xc0, !PT ;  /* 0x000000401aff7812 */ /* 0x000fe200078ac0ff */
[----:B----4-:R-:W-:Y:S01]  /*cff90*/  IMAD.WIDE R30, R163, 0x4, R16 ;  /* 0x00000004a31e7825 */ /* 0x010fe200078e0210 */
[----:B------:R-:W-:Y:S01]  /*cffa0*/  LOP3.LUT R35, R35, 0xffdfffff, RZ, 0xc0, !PT ;  /* 0xffdfffff23237812 */ /* 0x000fe200078ec0ff */
[----:B------:R-:W4:Y:S01]  /*cffb0*/  LDL.LU R183, [R1+0xafc] ;  /* 0x000afc0001b77983 */ /* 0x000f220000300800 */
[----:B------:R-:W-:-:S03]  /*cffc0*/  LOP3.LUT P6, RZ, R25, 0x2, RZ, 0xc0, !PT ;  /* 0x0000000219ff7812 */ /* 0x000fc600078cc0ff */
[----:B---3--:R1:W-:Y:S04]  /*cffd0*/  @P4 STG.E desc[UR54][R30.64], R181 ;  /* 0x000000b51e004986 */ /* 0x0083e8000c101936 */
[----:B------:R-:W-:Y:S02]  /*cffe0*/  @P0 LOP3.LUT R35, R35, 0x200000, RZ, 0xfc, !PT ;  /* 0x0020000023230812 */ /* 0x000fe400078efcff */
[----:B------:R-:W-:Y:S01]  /*cfff0*/  LOP3.LUT P0, RZ, R2, 0x200, RZ, 0xc0, !PT ;  /* 0x0000020002ff7812 */ /* 0x000fe2000780c0ff */
[----:B-1----:R-:W-:Y:S01]  /*d0000*/  IMAD.WIDE R30, R163, 0x4, R14 ;  /* 0x00000004a31e7825 */ /* 0x002fe200078e020e */
[----:B------:R-:W3:Y:S04]  /*d0010*/  LDL.LU R181, [R1+0xadc] ;  /* 0x000adc0001b57983 */ /* 0x000ee80000300800 */
[----:B------:R-:W3:Y:S01]  /*d0020*/  LDL.LU R163, [R1+0x19a0] ;  /* 0x0019a00001a37983 */ /* 0x000ee20000300800 */
[----:B------:R-:W-:-:S03]  /*d0030*/  LOP3.LUT R35, R35, 0xffbfffff, RZ, 0xc0, !PT ;  /* 0xffbfffff23237812 */ /* 0x000fc600078ec0ff */
[----:B------:R1:W-:Y:S03]  /*d0040*/  @P5 STG.E desc[UR54][R30.64], R167 ;  /* 0x000000a71e005986 */ /* 0x0003e6000c101936 */
[----:B------:R-:W-:Y:S02]  /*d0050*/  @P0 LOP3.LUT R35, R35, 0x400000, RZ, 0xfc, !PT ;  /* 0x0040000023230812 */ /* 0x000fe400078efcff */
[----:B------:R-:W-:Y:S01]  /*d0060*/  LOP3.LUT P0, RZ, R23, 0x4000000, RZ, 0xc0, !PT ;  /* 0x0400000017ff7812 */ /* 0x000fe2000780c0ff */
[----:B-1----:R-:W3:Y:S01]  /*d0070*/  LDL.LU R167, [R1+0x69c] ;  /* 0x00069c0001a77983 */ /* 0x002ee20000300800 */
[----:B------:R-:W-:Y:S01]  /*d0080*/  LOP3.LUT R35, R35, 0xff7fffff, RZ, 0xc0, !PT ;  /* 0xff7fffff23237812 */ /* 0x000fe200078ec0ff */
[----:B------:R-:W-:-:S05]  /*d0090*/  IMAD.WIDE R30, R166, 0x4, R16 ;  /* 0x00000004a61e7825 */ /* 0x000fca00078e0210 */
[----:B------:R1:W-:Y:S02]  /*d00a0*/  @P6 STG.E desc[UR54][R30.64], R162 ;  /* 0x000000a21e006986 */ /* 0x0003e4000c101936 */
[----:B-1----:R-:W-:Y:S02]  /*d00b0*/  IMAD.WIDE R30, R166, 0x4, R14 ;  /* 0x00000004a61e7825 */ /* 0x002fe400078e020e */
[----:B------:R-:W3:Y:S04]  /*d00c0*/  LDL.LU R162, [R1+0xb00] ;  /* 0x000b000001a27983 */ /* 0x000ee80000300800 */
[----:B------:R-:W3:Y:S01]  /*d00d0*/  LDL.LU R166, [R1+0x19a4] ;  /* 0x0019a40001a67983 */ /* 0x000ee20000300800 */
        /* <DEDUP_REMOVED lines=13> */
[----:B--2---:R-:W-:-:S12]  /*d01b0*/  IMAD.WIDE R30, R180, 0x4, R16 ;  /* 0x00000004b41e7825 */ /* 0x004fd800078e0210 */
[----:B------:R1:W-:Y:S02]  /*d01c0*/  @P0 STG.E desc[UR54][R30.64], R12 ;  /* 0x0000000c1e000986 */ /* 0x0003e4000c101936 */
[----:B-1----:R-:W-:Y:S02]  /*d01d0*/  IMAD.WIDE R30, R180, 0x4, R14 ;  /* 0x00000004b41e7825 */ /* 0x002fe400078e020e */
[----:B------:R-:W2:Y:S01]  /*d01e0*/  LDL.LU R180, [R1+0xae0] ;  /* 0x000ae00001b47983 */ /* 0x000ea20000300800 */
        /* <DEDUP_REMOVED lines=27> */
[----:B----4-:R3:W-:Y:S01]  /*d03a0*/  @P2 STG.E desc[UR54][R30.64], R183 ;  /* 0x000000b71e002986 */ /* 0x0107e2000c101936 */
[----:B------:R-:W-:Y:S01]  /*d03b0*/  LOP3.LUT P5, RZ, R24, 0x80000000, RZ, 0xc0, !PT ;  /* 0x8000000018ff7812 */ /* 0x000fe200078ac0ff */
[----:B---3--:R-:W-:-:S05]  /*d03c0*/  IMAD.WIDE R30, R163, 0x4, R16 ;  /* 0x00000004a31e7825 */ /* 0x008fca00078e0210 */
        /* <DEDUP_REMOVED lines=8> */
[----:B------:R-:W3:Y:S04]  /*d0450*/  LDL.LU R183, [R1+0x680] ;  /* 0x0006800001b77983 */ /* 0x000ee80000300800 */
[----:B------:R-:W4:Y:S01]  /*d0460*/  LDL.LU R181, [R1+0x19a8] ;  /* 0x0019a80001b57983 */ /* 0x000f220000300800 */
[----:B------:R-:W-:-:S03]  /*d0470*/  LOP3.LUT P6, RZ, R22, 0x1, RZ, 0xc0, !PT ;  /* 0x0000000116ff7812 */ /* 0x000fc600078cc0ff */
[----:B------:R-:W3:Y:S04]  /*d0480*/  LDL.LU R163, [R1+0xb04] ;  /* 0x000b040001a37983 */ /* 0x000ee80000300800 */
[----:B------:R-:W3:Y:S06]  /*d0490*/  LDL.LU R167, [R1+0x19ac] ;  /* 0x0019ac0001a77983 */ /* 0x000eec0000300800 */
        /* <DEDUP_REMOVED lines=10> */
[----:B------:R-:W-:Y:S02]  /*d0540*/  LOP3.LUT R35, R35, 0xffffefff, RZ, 0xc0, !PT ;  /* 0xffffefff23237812 */ /* 0x000fe400078ec0ff */
[----:B------:R-:W-:Y:S01]  /*d0550*/  LOP3.LUT P3, RZ, R23, 0x8000000, RZ, 0xc0, !PT ;  /* 0x0800000017ff7812 */ /* 0x000fe2000786c0ff */
[----:B------:R-:W2:Y:S08]  /*d0560*/  LDL.LU R160, [R1+0x19b8] ;  /* 0x0019b80001a07983 */ /* 0x000eb00000300800 */
[----:B------:R-:W-:-:S02]  /*d0570*/  @P0 LOP3.LUT R35, R35, 0x1000, RZ, 0xfc, !PT ;  /* 0x0000100023230812 */ /* 0x000fc400078efcff */
[----:B------:R-:W-:Y:S02]  /*d0580*/  LOP3.LUT P0, RZ, R22, 0x2, RZ, 0xc0, !PT ;  /* 0x0000000216ff7812 */ /* 0x000fe4000780c0ff */
[----:B------:R-:W-:Y:S02]  /*d0590*/  LOP3.LUT R35, R35, 0xffffdfff, RZ, 0xc0, !PT ;  /* 0xffffdfff23237812 */ /* 0x000fe400078ec0ff */
[----:B------:R-:W-:-:S09]  /*d05a0*/  LOP3.LUT P4, RZ, R23, 0x10000000, RZ, 0xc0, !PT ;  /* 0x1000000017ff7812 */ /* 0x000fd2000788c0ff */
        /* <DEDUP_REMOVED lines=16> */
[----:B------:R-:W-:Y:S02]  /*d06b0*/  LOP3.LUT P6, RZ, R2, 0x1000, RZ, 0xc0, !PT ;  /* 0x0000100002ff7812 */ /* 0x000fe400078cc0ff */
[----:B------:R-:W-:-:S09]  /*d06c0*/  LOP3.LUT R35, R35, 0xfffbffff, RZ, 0xc0, !PT ;  /* 0xfffbffff23237812 */ /* 0x000fd200078ec0ff */
[----:B------:R-:W-:Y:S02]  /*d06d0*/  @P0 LOP3.LUT R35, R35, 0x40000, RZ, 0xfc, !PT ;  /* 0x0004000023230812 */ /* 0x000fe400078efcff */
[----:B------:R-:W-:Y:S01]  /*d06e0*/  LOP3.LUT P0, RZ, R27, 0x2000, RZ, 0xc0, !PT ;  /* 0x000020001bff7812 */ /* 0x000fe2000780c0ff */
[----:B----4-:R-:W-:-:S04]  /*d06f0*/  IMAD.WIDE R24, R181, 0x4, R16 ;  /* 0x00000004b5187825 */ /* 0x010fc800078e0210 */
[----:B------:R-:W-:Y:S01]  /*d0700*/  IMAD.WIDE R22, R181, 0x4, R14 ;  /* 0x00000004b5167825 */ /* 0x000fe200078e020e */
[----:B---3--:R-:W-:Y:S04]  /*d0710*/  @P3 STG.E desc[UR54][R24.64], R183 ;  /* 0x000000b718003986 */ /* 0x008fe8000c101936 */
[----:B------:R1:W-:Y:S04]  /*d0720*/  @P4 STG.E desc[UR54][R22.64], R28 ;  /* 0x0000001c16004986 */ /* 0x0003e8000c101936 */
[----:B-1----:R-:W3:Y:S04]  /*d0730*/  LDL.LU R28, [R1+0x2f04] ;  /* 0x002f0400011c7983 */ /* 0x002ee80000300800 */
[----:B------:R-:W4:Y:S04]  /*d0740*/  LDL.LU R32, [R1+0x688] ;  /* 0x0006880001207983 */ /* 0x000f280000300800 */
[----:B------:R-:W3:Y:S04]  /*d0750*/  LDL.LU R161, [R1+0x1c8] ;  /* 0x0001c80001a17983 */ /* 0x000ee80000300800 */
[----:B------:R-:W3:Y:S04]  /*d0760*/  LDL.LU R106, [R1+0xb0c] ;  /* 0x000b0c00016a7983 */ /* 0x000ee80000300800 */
[----:B------:R-:W3:Y:S04]  /*d0770*/  LDL.LU R107, [R1+0x19bc] ;  /* 0x0019bc00016b7983 */ /* 0x000ee80000300800 */
[----:B------:R-:W3:Y:S04]  /*d0780*/  LDL.LU R252, [R1+0xaec] ;  /* 0x000aec0001fc7983 */ /* 0x000ee80000300800 */
[----:B------:R-:W3:Y:S01]  /*d0790*/  LDL.LU R109, [R1+0x19c0] ;  /* 0x0019c000016d7983 */ /* 0x000ee20000300800 */
[----:B------:R-:W-:-:S03]  /*d07a0*/  IMAD.WIDE R22, R167, 0x4, R16 ;  /* 0x00000004a7167825 */ /* 0x000fc600078e0210 */
[----:B------:R-:W3:Y:S04]  /*d07b0*/  LDL.LU R108, [R1+0x68c] ;  /* 0x00068c00016c7983 */ /* 0x000ee80000300800 */
[----:B------:R-:W3:Y:S04]  /*d07c0*/  LDL.LU R110, [R1+0x1cc] ;  /* 0x0001cc00016e7983 */ /* 0x000ee80000300800 */
[----:B------:R1:W-:Y:S04]  /*d07d0*/  @P5 STG.E desc[UR54][R22.64], R163 ;  /* 0x000000a316005986 */ /* 0x0003e8000c101936 */
[----:B------:R-:W3:Y:S04]  /*d07e0*/  LDL.LU R111, [R1+0xb70] ;  /* 0x000b7000016f7983 */ /* 0x000ee80000300800 */
[----:B------:R-:W3:Y:S01]  /*d07f0*/  LDL.LU R183, [R1+0x19c4] ;  /* 0x0019c40001b77983 */ /* 0x000ee20000300800 */
[----:B-1----:R-:W-:-:S03]  /*d0800*/  IMAD.WIDE R22, R167, 0x4, R14 ;  /* 0x00000004a7167825 */ /* 0x002fc600078e020e */
[----:B------:R-:W3:Y:S04]  /*d0810*/  LDL.LU R181, [R1+0xb50] ;  /* 0x000b500001b57983 */ /* 0x000ee80000300800 */
[----:B------:R-:W3:Y:S04]  /*d0820*/  LDL.LU R163, [R1+0xb30] ;  /* 0x000b300001a37983 */ /* 0x000ee80000300800 */
[----:B--2---:R1:W-:Y:S02]  /*d0830*/  @P6 STG.E desc[UR54][R22.64], R180 ;  /* 0x000000b416006986 */ /* 0x0043e4000c101936 */
[----:B-1----:R-:W-:-:S05]  /*d0840*/  IMAD.WIDE R22, R166, 0x4, R16 ;  /* 0x00000004a6167825 */ /* 0x002fca00078e0210 */
[----:B------:R1:W-:Y:S04]  /*d0850*/  @P0 STG.E desc[UR54][R22.64], R162 ;  /* 0x000000a216000986 */ /* 0x0003e8000c101936 */
[----:B-1----:R-:W2:Y:S01]  /*d0860*/  LDL.LU R162, [R1+0x19c8] ;  /* 0x0019c80001a27983 */ /* 0x002ea20000300800 */
[----:B------:R-:W-:-:S03]  /*d0870*/  IMAD.WIDE R22, R166, 0x4, R14 ;  /* 0x00000004a6167825 */ /* 0x000fc600078e020e */
[----:B------:R-:W2:Y:S04]  /*d0880*/  LDL.LU R167, [R1+0xb20] ;  /* 0x000b200001a77983 */ /* 0x000ea80000300800 */
[----:B------:R-:W2:Y:S04]  /*d0890*/  LDL.LU R180, [R1+0xb74] ;  /* 0x000b740001b47983 */ /* 0x000ea80000300800 */
        /* <DEDUP_REMOVED lines=10> */
[----:B-1----:R-:W-:Y:S01]  /*d0940*/  IMAD.WIDE R22, R160, 0x4, R16 ;  /* 0x00000004a0167825 */ /* 0x002fe200078e0210 */
[C---:B------:R-:W-:Y:S02]  /*d0950*/  LOP3.LUT P2, RZ, R5.reuse, 0x10000, RZ, 0xc0, !PT ;  /* 0x0001000005ff7812 */ /* 0x040fe4000784c0ff */
[C---:B------:R-:W-:Y:S02]  /*d0960*/  LOP3.LUT P3, RZ, R5.reuse, 0x80000, RZ, 0xc0, !PT ;  /* 0x0008000005ff7812 */ /* 0x040fe4000786c0ff */
[C---:B------:R-:W-:Y:S02]  /*d0970*/  LOP3.LUT P4, RZ, R5.reuse, 0x40, RZ, 0xc0, !PT ;  /* 0x0000004005ff7812 */ /* 0x040fe4000788c0ff */
[----:B------:R-:W-:-:S05]  /*d0980*/  LOP3.LUT P5, RZ, R5, 0x800, RZ, 0xc0, !PT ;  /* 0x0000080005ff7812 */ /* 0x000fca00078ac0ff */
[----:B----4-:R1:W-:Y:S01]  /*d0990*/  @P0 STG.E desc[UR54][R22.64], R32 ;  /* 0x0000002016000986 */ /* 0x0103e2000c101936 */
[----:B------:R-:W-:Y:S01]  /*d09a0*/  LOP3.LUT P0, RZ, R35, 0x4000, RZ, 0xc0, !PT ;  /* 0x0000400023ff7812 */ /* 0x000fe2000780c0ff */
[----:B-1----:R-:W-:-:S12]  /*d09b0*/  IMAD.WIDE R22, R160, 0x4, R14 ;  /* 0x00000004a0167825 */ /* 0x002fd800078e020e */
        /* <DEDUP_REMOVED lines=16> */
[----:B--2---:R-:W-:-:S05]  /*d0ac0*/  IMAD.WIDE R22, R162, 0x4, R16 ;  /* 0x00000004a2167825 */ /* 0x004fca00078e0210 */
[----:B------:R1:W-:Y:S01]  /*d0ad0*/  @P4 STG.E desc[UR54][R22.64], R163 ;  /* 0x000000a316004986 */ /* 0x0003e2000c101936 */
[----:B------:R-:W-:Y:S01]  /*d0ae0*/  LOP3.LUT P6, RZ, R28, 0x10000, RZ, 0xc0, !PT ;  /* 0x000100001cff7812 */ /* 0x000fe200078cc0ff */
[----:B-1----:R-:W-:Y:S02]  /*d0af0*/  IMAD.WIDE R22, R162, 0x4, R14 ;  /* 0x00000004a2167825 */ /* 0x002fe400078e020e */
[----:B------:R-:W2:Y:S04]  /*d0b00*/  LDL.LU R162, [R1+0x19d4] ;  /* 0x0019d40001a27983 */ /* 0x000ea80000300800 */
[----:B------:R-:W3:Y:S04]  /*d0b10*/  LDL.LU R183, [R1+0xb54] ;  /* 0x000b540001b77983 */ /* 0x000ee80000300800 */
[----:B------:R-:W4:Y:S04]  /*d0b20*/  LDL.LU R181, [R1+0xb34] ;  /* 0x000b340001b57983 */ /* 0x000f280000300800 */
[----:B------:R-:W2:Y:S04]  /*d0b30*/  LDL.LU R163, [R1+0x19d0] ;  /* 0x0019d00001a37983 */ /* 0x000ea80000300800 */
[----:B------:R1:W-:Y:S02]  /*d0b40*/  @P5 STG.E desc[UR54][R22.64], R167 ;  /* 0x000000a716005986 */ /* 0x0003e4000c101936 */
[----:B-1----:R-:W-:-:S02]  /*d0b50*/  IMAD.WIDE R22, R166, 0x4, R16 ;  /* 0x00000004a6167825 */ /* 0x002fc400078e0210 */
[----:B------:R-:W4:Y:S04]  /*d0b60*/  LDL.LU R167, [R1+0xb24] ;  /* 0x000b240001a77983 */ /* 0x000f280000300800 */
[----:B------:R1:W-:Y:S04]  /*d0b70*/  @P6 STG.E desc[UR54][R22.64], R180 ;  /* 0x000000b416006986 */ /* 0x0003e8000c101936 */
[----:B-1----:R-:W4:Y:S04]  /*d0b80*/  LDL.LU R180, [R1+0xb78] ;  /* 0x000b780001b47983 */ /* 0x002f280000300800 */
[----:B------:R-:W4:Y:S04]  /*d0b90*/  LDL.LU R12, [R1+0xb58] ;  /* 0x000b5800010c7983 */ /* 0x000f280000300800 */
[----:B------:R-:W4:Y:S04]  /*d0ba0*/  LDL.LU R104, [R1+0xb38] ;  /* 0x000b380001687983 */ /* 0x000f280000300800 */
[----:B------:R-:W4:Y:S04]  /*d0bb0*/  LDL.LU R105, [R1+0x19d8] ;  /* 0x0019d80001697983 */ /* 0x000f280000300800 */
[----:B------:R-:W4:Y:S01]  /*d0bc0*/  LDL.LU R32, [R1+0xb28] ;  /* 0x000b280001207983 */ /* 0x000f220000300800 */
[----:B------:R-:W-:-:S03]  /*d0bd0*/  IMAD.WIDE R22, R166, 0x4, R14 ;  /* 0x00000004a6167825 */ /* 0x000fc600078e020e */
[----:B------:R-:W4:Y:S04]  /*d0be0*/  LDL.LU R166, [R1+0xb7c] ;  /* 0x000b7c0001a67983 */ /* 0x000f280000300800 */
[----:B------:R-:W4:Y:S01]  /*d0bf0*/  LDL.LU R160, [R1+0x19dc] ;  /* 0x0019dc0001a07983 */ /* 0x000f220000300800 */
[C---:B------:R-:W-:Y:S02]  /*d0c00*/  LOP3.LUT P0, RZ, R28.reuse, 0x200, RZ, 0xc0, !PT ;  /* 0x000002001cff7812 */ /* 0x040fe4000780c0ff */
[----:B------:R-:W-:Y:S01]  /*d0c10*/  LOP3.LUT R35, R35, 0xfffffff7, RZ, 0xc0, !PT ;  /* 0xfffffff723237812 */ /* 0x000fe200078ec0ff */
[----:B------:R-:W4:Y:S04]  /*d0c20*/  LDL.LU R161, [R1+0xb5c] ;  /* 0x000b5c0001a17983 */ /* 0x000f280000300800 */
[----:B------:R-:W4:Y:S01]  /*d0c30*/  LDL.LU R106, [R1+0xb3c] ;  /* 0x000b3c00016a7983 */ /* 0x000f220000300800 */
[----:B------:R-:W-:-:S03]  /*d0c40*/  LOP3.LUT P3, RZ, R28, 0x100000, RZ, 0xc0, !PT ;  /* 0x001000001cff7812 */ /* 0x000fc6000786c0ff */
[----:B------:R-:W4:Y:S02]  /*d0c50*/  LDL.LU R107, [R1+0x19e0] ;  /* 0x0019e000016b7983 */ /* 0x000f240000300800 */
[----:B------:R-:W-:Y:S02]  /*d0c60*/  @P0 LOP3.LUT R35, R35, 0x8, RZ, 0xfc, !PT ;  /* 0x0000000823230812 */ /* 0x000fe400078efcff */
[C---:B------:R-:W-:Y:S01]  /*d0c70*/  LOP3.LUT P0, RZ, R28.reuse, 0x8, RZ, 0xc0, !PT ;  /* 0x000000081cff7812 */ /* 0x040fe2000780c0ff */
[----:B------:R-:W4:Y:S01]  /*d0c80*/  LDL.LU R252, [R1+0xb2c] ;  /* 0x000b2c0001fc7983 */ /* 0x000f220000300800 */
[----:B------:R-:W-:Y:S02]  /*d0c90*/  LOP3.LUT R35, R35, 0xffffffef, RZ, 0xc0, !PT ;  /* 0xffffffef23237812 */ /* 0x000fe400078ec0ff */
[C---:B------:R-:W-:Y:S01]  /*d0ca0*/  LOP3.LUT P4, RZ, R28.reuse, 0x400000, RZ, 0xc0, !PT ;  /* 0x004000001cff7812 */ /* 0x040fe2000788c0ff */
[----:B------:R-:W4:Y:S01]  /*d0cb0*/  LDL.LU R109, [R1+0x19e4] ;  /* 0x0019e400016d7983 */ /* 0x000f220000300800 */
[----:B------:R-:W-:-:S02]  /*d0cc0*/  LOP3.LUT P5, RZ, R28, 0x2000000, RZ, 0xc0, !PT ;  /* 0x020000001cff7812 */ /* 0x000fc400078ac0ff */
[C---:B------:R-:W-:Y:S01]  /*d0cd0*/  LOP3.LUT P6, RZ, R28.reuse, 0x4000000, RZ, 0xc0, !PT ;  /* 0x040000001cff7812 */ /* 0x040fe200078cc0ff */
[----:B------:R-:W4:Y:S04]  /*d0ce0*/  LDL.LU R108, [R1+0xb60] ;  /* 0x000b6000016c7983 */ /* 0x000f280000300800 */
[----:B------:R-:W-:Y:S01]  /*d0cf0*/  @P0 LOP3.LUT R35, R35, 0x10, RZ, 0xfc, !PT ;  /* 0x0000001023230812 */ /* 0x000fe200078efcff */
[----:B------:R-:W4:Y:S01]  /*d0d00*/  LDL.LU R110, [R1+0xb40] ;  /* 0x000b4000016e7983 */ /* 0x000f220000300800 */
[----:B------:R-:W-:Y:S02]  /*d0d10*/  LOP3.LUT P0, RZ, R28, 0x4000, RZ, 0xc0, !PT ;  /* 0x000040001cff7812 */ /* 0x000fe4000780c0ff */
        /* <DEDUP_REMOVED lines=78> */
[----:B------:R-:W4:Y:S04]  /*d1200*/  LDL.LU R167, [R1+0x19fc] ;  /* 0x0019fc0001a77983 */ /* 0x000f280000300800 */
[----:B------:R-:W3:Y:S04]  /*d1210*/  LDL.LU R162, [R1+0xb4c] ;  /* 0x000b4c0001a27983 */ /* 0x000ee80000300800 */
[----:B------:R-:W2:Y:S04]  /*d1220*/  LDL.LU R180, [R1+0xb68] ;  /* 0x000b680001b47983 */ /* 0x000ea80000300800 */
[----:B------:R1:W-:Y:S04]  /*d1230*/  @P6 STG.E desc[UR54][R22.64], R166 ;  /* 0x000000a616006986 */ /* 0x0003e8000c101936 */
[----:B-1----:R-:W4:Y:S04]  /*d1240*/  LDL.LU R166, [R1+0x19f4] ;  /* 0x0019f40001a67983 */ /* 0x002f280000300800 */
[----:B------:R-:W3:Y:S04]  /*d1250*/  LDL.LU R109, [R1+0xb48] ;  /* 0x000b4800016d7983 */ /* 0x000ee80000300800 */
[----:B------:R-:W3:Y:S04]  /*d1260*/  LDL.LU R110, [R1+0x368] ;  /* 0x00036800016e7983 */ /* 0x000ee80000300800 */
[----:B------:R-:W3:Y:S04]  /*d1270*/  LDL.LU R111, [R1+0x19f8] ;  /* 0x0019f800016f7983 */ /* 0x000ee80000300800 */
[----:B------:R-:W3:Y:S01]  /*d1280*/  LDL.LU R183, [R1+0x1b8] ;  /* 0x0001b80001b77983 */ /* 0x000ee20000300800 */
[----:B------:R-:W-:-:S03]  /*d1290*/  LOP3.LUT P3, RZ, R4, 0x400000, RZ, 0xc0, !PT ;  /* 0x0040000004ff7812 */ /* 0x000fc6000786c0ff */
[----:B------:R-:W3:Y:S01]  /*d12a0*/  LDL.LU R163, [R1+0x36c] ;  /* 0x00036c0001a37983 */ /* 0x000ee20000300800 */
[----:B------:R-:W-:Y:S02]  /*d12b0*/  LOP3.LUT R2, R2, 0xf7ffffff, RZ, 0xc0, !PT ;  /* 0xf7ffffff02027812 */ /* 0x000fe400078ec0ff */
[----:B------:R-:W-:Y:S02]  /*d12c0*/  LOP3.LUT R35, R35, 0xfffffffe, RZ, 0xc0, !PT ;  /* 0xfffffffe23237812 */ /* 0x000fe400078ec0ff */
[C---:B------:R-:W-:Y:S02]  /*d12d0*/  LOP3.LUT P4, RZ, R4.reuse, 0x1000000, RZ, 0xc0, !PT ;  /* 0x0100000004ff7812 */ /* 0x040fe4000788c0ff */
[C---:B------:R-:W-:Y:S02]  /*d12e0*/  LOP3.LUT P5, RZ, R4.reuse, 0x4000000, RZ, 0xc0, !PT ;  /* 0x0400000004ff7812 */ /* 0x040fe400078ac0ff */
[----:B------:R-:W-:Y:S01]  /*d12f0*/  LOP3.LUT P6, RZ, R4, 0x20000000, RZ, 0xc0, !PT ;  /* 0x2000000004ff7812 */ /* 0x000fe200078cc0ff */
[----:B----4-:R-:W-:-:S05]  /*d1300*/  IMAD.WIDE R22, R166, 0x4, R16 ;  /* 0x00000004a6167825 */ /* 0x010fca00078e0210 */
[----:B--2---:R1:W-:Y:S04]  /*d1310*/  @P3 STG.E desc[UR54][R22.64], R180 ;  /* 0x000000b416003986 */ /* 0x0043e8000c101936 */
[----:B-1----:R-:W2:Y:S01]  /*d1320*/  LDL.LU R180, [R1+0x1a00] ;  /* 0x001a000001b47983 */ /* 0x002ea20000300800 */
[----:B------:R-:W-:-:S03]  /*d1330*/  IMAD.WIDE R22, R166, 0x4, R14 ;  /* 0x00000004a6167825 */ /* 0x000fc600078e020e */
[----:B------:R-:W4:Y:S01]  /*d1340*/  LDL.LU R166, [R1+0x1bc] ;  /* 0x0001bc0001a67983 */ /* 0x000f220000300800 */
[----:B------:R-:W-:-:S03]  /*d1350*/  LOP3.LUT P0, RZ, R29, 0x40000, RZ, 0xc0, !PT ;  /* 0x000400001dff7812 */ /* 0x000fc6000780c0ff */
        /* <DEDUP_REMOVED lines=8> */
[----:B---3--:R1:W-:Y:S04]  /*d13e0*/  @P4 STG.E desc[UR54][R22.64], R109 ;  /* 0x0000006d16004986 */ /* 0x0083e8000c101936 */
[----:B------:R-:W-:Y:S01]  /*d13f0*/  @P0 LOP3.LUT R2, R2, 0x10000000, RZ, 0xfc, !PT ;  /* 0x1000000002020812 */ /* 0x000fe200078efcff */
[----:B------:R-:W3:Y:S01]  /*d1400*/  LDL.LU R252, [R1+0x670] ;  /* 0x0006700001fc7983 */ /* 0x000ee20000300800 */
        /* <DEDUP_REMOVED lines=8> */
[----:B------:R-:W3:Y:S01]  /*d1490*/  LDL.LU R108, [R1+0xbc4] ;  /* 0x000bc400016c7983 */ /* 0x000ee20000300800 */
[----:B-1----:R-:W-:-:S03]  /*d14a0*/  IMAD.WIDE R22, R111, 0x4, R14 ;  /* 0x000000046f167825 */ /* 0x002fc600078e020e */
[----:B------:R-:W3:Y:S06]  /*d14b0*/  LDL.LU R110, [R1+0xba4] ;  /* 0x000ba400016e7983 */ /* 0x000eec0000300800 */
        /* <DEDUP_REMOVED lines=15> */
[----:B------:R-:W3:Y:S04]  /*d15b0*/  LDL.LU R183, [R1+0x1a10] ;  /* 0x001a100001b77983 */ /* 0x000ee80000300800 */
[----:B------:R-:W3:Y:S07]  /*d15c0*/  LDL.LU R111, [R1+0xb84] ;  /* 0x000b8400016f7983 */ /* 0x000eee0000300800 */
[----:B------:R1:W-:Y:S01]  /*d15d0*/  @P0 STG.E desc[UR54][R22.64], R181 ;  /* 0x000000b516000986 */ /* 0x0003e2000c101936 */
[----:B------:R-:W-:Y:S01]  /*d15e0*/  LOP3.LUT P0, RZ, R35, 0x4, RZ, 0xc0, !PT ;  /* 0x0000000423ff7812 */ /* 0x000fe2000780c0ff */
[----:B-1----:R-:W-:-:S02]  /*d15f0*/  IMAD.WIDE R22, R167, 0x4, R14 ;  /* 0x00000004a7167825 */ /* 0x002fc400078e020e */
[----:B------:R-:W3:Y:S10]  /*d1600*/  LDL.LU R181, [R1+0x674] ;  /* 0x0006740001b57983 */ /* 0x000ef40000300800 */
[----:B------:R1:W-:Y:S01]  /*d1610*/  @P0 STG.E desc[UR54][R22.64], R162 ;  /* 0x000000a216000986 */ /* 0x0003e2000c101936 */
[----:B------:R-:W-:-:S03]  /*d1620*/  LOP3.LUT P0, RZ, R35, 0x2, RZ, 0xc0, !PT ;  /* 0x0000000223ff7812 */ /* 0x000fc6000780c0ff */
[----:B------:R-:W3:Y:S04]  /*d1630*/  LDL.LU R167, [R1+0xbc8] ;  /* 0x000bc80001a77983 */ /* 0x000ee80000300800 */
[----:B-1----:R-:W3:Y:S01]  /*d1640*/  LDL.LU R162, [R1+0x1a14] ;  /* 0x001a140001a27983 */ /* 0x002ee20000300800 */
[----:B--2---:R-:W-:-:S05]  /*d1650*/  IMAD.WIDE R22, R180, 0x4, R16 ;  /* 0x00000004b4167825 */ /* 0x004fca00078e0210 */
[----:B------:R1:W-:Y:S01]  /*d1660*/  @P0 STG.E desc[UR54][R22.64], R163 ;  /* 0x000000a316000986 */ /* 0x0003e2000c101936 */
[----:B------:R-:W-:Y:S01]  /*d1670*/  LOP3.LUT P0, RZ, R35, 0x1, RZ, 0xc0, !PT ;  /* 0x0000000123ff7812 */ /* 0x000fe2000780c0ff */
[----:B-1----:R-:W-:Y:S02]  /*d1680*/  IMAD.WIDE R22, R180, 0x4, R14 ;  /* 0x00000004b4167825 */ /* 0x002fe400078e020e */
[----:B------:R-:W2:Y:S10]  /*d1690*/  LDL.LU R163, [R1+0xba8] ;  /* 0x000ba80001a37983 */ /* 0x000eb40000300800 */
[----:B----4-:R1:W-:Y:S04]  /*d16a0*/  @P0 STG.E desc[UR54][R22.64], R166 ;  /* 0x000000a616000986 */ /* 0x0103e8000c101936 */
[----:B-1----:R-:W4:Y:S04]  /*d16b0*/  LDL.LU R166, [R1+0xb88] ;  /* 0x000b880001a67983 */ /* 0x002f280000300800 */
[----:B------:R-:W4:Y:S01]  /*d16c0*/  LDL.LU R180, [R1+0x1a18] ;  /* 0x001a180001b47983 */ /* 0x000f220000300800 */
        /* <DEDUP_REMOVED lines=11> */
[----:B---3--:R1:W-:Y:S01]  /*d1780*/  @P0 STG.E desc[UR54][R22.64], R252 ;  /* 0x000000fc16000986 */ /* 0x0083e2000c101936 */
        /* <DEDUP_REMOVED lines=12> */
[----:B-1----:R-:W-:Y:S02]  /*d1850*/  IMAD.WIDE R22, R183, 0x4, R14 ;  /* 0x00000004b7167825 */ /* 0x002fe400078e020e */
[----:B------:R-:W3:Y:S04]  /*d1860*/  LDL.LU R183, [R1+0x1a20] ;  /* 0x001a200001b77983 */ /* 0x000ee80000300800 */
[----:B------:R1:W-:Y:S01]  /*d1870*/  @P3 STG.E desc[UR54][R22.64], R181 ;  /* 0x000000b516003986 */ /* 0x0003e2000c101936 */
[----:B------:R-:W-:Y:S01]  /*d1880*/  LOP3.LUT P6, RZ, R29, 0x10000000, RZ, 0xc0, !PT ;  /* 0x100000001dff7812 */ /* 0x000fe200078cc0ff */
[----:B-1----:R-:W-:-:S05]  /*d1890*/  IMAD.WIDE R22, R162, 0x4, R16 ;  /* 0x00000004a2167825 */ /* 0x002fca00078e0210 */
[----:B------:R1:W-:Y:S02]  /*d18a0*/  @P4 STG.E desc[UR54][R22.64], R167 ;  /* 0x000000a716004986 */ /* 0x0003e4000c101936 */
[----:B-1----:R-:W-:Y:S02]  /*d18b0*/  IMAD.WIDE R22, R162, 0x4, R14 ;  /* 0x00000004a2167825 */ /* 0x002fe400078e020e */
[----:B------:R-:W3:Y:S04]  /*d18c0*/  LDL.LU R167, [R1+0x67c] ;  /* 0x00067c0001a77983 */ /* 0x000ee80000300800 */
[----:B------:R-:W3:Y:S04]  /*d18d0*/  LDL.LU R181, [R1+0xbb0] ;  /* 0x000bb00001b57983 */ /* 0x000ee80000300800 */
[----:B------:R-:W3:Y:S04]  /*d18e0*/  LDL.LU R162, [R1+0x1a24] ;  /* 0x001a240001a27983 */ /* 0x000ee80000300800 */
[----:B------:R-:W3:Y:S04]  /*d18f0*/  LDL.LU R109, [R1+0x678] ;  /* 0x00067800016d7983 */ /* 0x000ee80000300800 */
[----:B------:R-:W3:Y:S04]  /*d1900*/  LDL.LU R110, [R1+0xbcc] ;  /* 0x000bcc00016e7983 */ /* 0x000ee80000300800 */
[----:B--2---:R1:W-:Y:S04]  /*d1910*/  @P5 STG.E desc[UR54][R22.64], R163 ;  /* 0x000000a316005986 */ /* 0x0043e8000c101936 */
[----:B-1----:R-:W2:Y:S01]  /*d1920*/  LDL.LU R163, [R1+0x1a1c] ;  /* 0x001a1c0001a37983 */ /* 0x002ea20000300800 */
[----:B----4-:R-:W-:-:S05]  /*d1930*/  IMAD.WIDE R22, R180, 0x4, R16 ;  /* 0x00000004b4167825 */ /* 0x010fca00078e0210 */
[----:B------:R1:W-:Y:S04]  /*d1940*/  @P6 STG.E desc[UR54][R22.64], R166 ;  /* 0x000000a616006986 */ /* 0x0003e8000c101936 */
[----:B-1----:R-:W4:Y:S04]  /*d1950*/  LDL.LU R166, [R1+0xbac] ;  /* 0x000bac0001a67983 */ /* 0x002f280000300800 */
[----:B------:R-:W4:Y:S01]  /*d1960*/  LDL.LU R111, [R1+0xb8c] ;  /* 0x000b8c00016f7983 */ /* 0x000f220000300800 */
[C---:B------:R-:W-:Y:S02]  /*d1970*/  LOP3.LUT P2, RZ, R21.reuse, 0x2000000, RZ, 0xc0, !PT ;  /* 0x0200000015ff7812 */ /* 0x040fe4000784c0ff */
[----:B------:R-:W-:Y:S01]  /*d1980*/  LOP3.LUT R2, R2, 0xfdffffff, RZ, 0xc0, !PT ;  /* 0xfdffffff02027812 */ /* 0x000fe200078ec0ff */
[----:B------:R-:W4:Y:S01]  /*d1990*/  LDL.LU R161, [R1+0xb90] ;  /* 0x000b900001a17983 */ /* 0x000f220000300800 */
        /* <DEDUP_REMOVED lines=8> */
[----:B------:R-:W-:Y:S02]  /*d1a20*/  LOP3.LUT P4, RZ, R21, 0x4000, RZ, 0xc0, !PT ;  /* 0x0000400015ff7812 */ /* 0x000fe4000788c0ff */
[----:B------:R-:W-:Y:S01]  /*d1a30*/  LOP3.LUT R2, R2, 0xfeffffff, RZ, 0xc0, !PT ;  /* 0xfeffffff02027812 */ /* 0x000fe200078ec0ff */
[----:B------:R-:W-:Y:S01]  /*d1a40*/  IMAD.WIDE R22, R180, 0x4, R14 ;  /* 0x00000004b4167825 */ /* 0x000fe200078e020e */
[----:B------:R-:W-:Y:S01]  /*d1a50*/  LOP3.LUT P3, RZ, R29, 0x80000000, RZ, 0xc0, !PT ;  /* 0x800000001dff7812 */ /* 0x000fe2000786c0ff */
[----:B------:R-:W4:Y:S01]  /*d1a60*/  LDL.LU R180, [R1+0x1a2c] ;  /* 0x001a2c0001b47983 */ /* 0x000f220000300800 */
[----:B------:R-:W-:-:S03]  /*d1a70*/  LOP3.LUT P1, RZ, R28, 0x2, RZ, 0xc0, !PT ;  /* 0x000000021cff7812 */ /* 0x000fc6000782c0ff */
[----:B------:R-:W4:Y:S02]  /*d1a80*/  LDL.LU R252, [R1+0x340] ;  /* 0x0003400001fc7983 */ /* 0x000f240000300800 */
[----:B------:R-:W-:Y:S02]  /*d1a90*/  @P5 LOP3.LUT R2, R2, 0x1000000, RZ, 0xfc, !PT ;  /* 0x0100000002025812 */ /* 0x000fe400078efcff */
[----:B------:R-:W-:Y:S01]  /*d1aa0*/  LOP3.LUT P2, RZ, R28, 0x10, RZ, 0xc0, !PT ;  /* 0x000000101cff7812 */ /* 0x000fe2000784c0ff */
[----:B------:R-:W4:Y:S01]  /*d1ab0*/  LDL.LU R108, [R1+0x1a0] ;  /* 0x0001a000016c7983 */ /* 0x000f220000300800 */
[----:B------:R-:W-:-:S04]  /*d1ac0*/  LOP3.LUT R2, R2, 0xffdfffff, RZ, 0xc0, !PT ;  /* 0xffdfffff02027812 */ /* 0x000fc800078ec0ff */
[----:B------:R-:W-:Y:S02]  /*d1ad0*/  @P4 LOP3.LUT R2, R2, 0x200000, RZ, 0xfc, !PT ;  /* 0x0020000002024812 */ /* 0x000fe400078efcff */
[C---:B------:R-:W-:Y:S02]  /*d1ae0*/  LOP3.LUT P4, RZ, R21.reuse, 0x2000, RZ, 0xc0, !PT ;  /* 0x0000200015ff7812 */ /* 0x040fe4000788c0ff */
[----:B------:R-:W-:Y:S02]  /*d1af0*/  LOP3.LUT P6, RZ, R21, 0x80000, RZ, 0xc0, !PT ;  /* 0x0008000015ff7812 */ /* 0x000fe400078cc0ff */
[----:B------:R-:W-:-:S09]  /*d1b00*/  LOP3.LUT R2, R2, 0xffbfffff, RZ, 0xc0, !PT ;  /* 0xffbfffff02027812 */ /* 0x000fd200078ec0ff */
[----:B------:R-:W-:-:S04]  /*d1b10*/  @P4 LOP3.LUT R2, R2, 0x400000, RZ, 0xfc, !PT ;  /* 0x0040000002024812 */ /* 0x000fc800078efcff */
[----:B------:R-:W-:-:S04]  /*d1b20*/  LOP3.LUT R2, R2, 0xffefffff, RZ, 0xc0, !PT ;  /* 0xffefffff02027812 */ /* 0x000fc800078ec0ff */
[----:B------:R-:W-:Y:S01]  /*d1b30*/  @P6 LOP3.LUT R2, R2, 0x100000, RZ, 0xfc, !PT ;  /* 0x0010000002026812 */ /* 0x000fe200078efcff */
[----:B---3--:R2:W-:Y:S02]  /*d1b40*/  @P3 STG.E desc[UR54][R22.64], R109 ;  /* 0x0000006d16003986 */ /* 0x0085e4000c101936 */
[----:B--2---:R-:W-:-:S05]  /*d1b50*/  IMAD.WIDE R22, R163, 0x4, R16 ;  /* 0x00000004a3167825 */ /* 0x004fca00078e0210 */
[----:B------:R1:W-:Y:S02]  /*d1b60*/  @P1 STG.E desc[UR54][R22.64], R110 ;  /* 0x0000006e16001986 */ /* 0x0003e4000c101936 */
[----:B-1----:R-:W-:Y:S02]  /*d1b70*/  IMAD.WIDE R22, R163, 0x4, R14 ;  /* 0x00000004a3167825 */ /* 0x002fe400078e020e */
[----:B------:R-:W2:Y:S04]  /*d1b80*/  LDL.LU R163, [R1+0xbb4] ;  /* 0x000bb40001a37983 */ /* 0x000ea80000300800 */
[----:B----4-:R1:W-:Y:S01]  /*d1b90*/  @P2 STG.E desc[UR54][R22.64], R166 ;  /* 0x000000a616002986 */ /* 0x0103e2000c101936 */
[----:B------:R-:W-:-:S03]  /*d1ba0*/  LOP3.LUT P2, RZ, R2, 0x4000000, RZ, 0xc0, !PT ;  /* 0x0400000002ff7812 */ /* 0x000fc6000784c0ff */
[----:B-1----:R-:W3:Y:S01]  /*d1bb0*/  LDL.LU R166, [R1+0x1a30] ;  /* 0x001a300001a67983 */ /* 0x002ee20000300800 */
[----:B------:R-:W-:-:S03]  /*d1bc0*/  IMAD.WIDE R22, R183, 0x4, R16 ;  /* 0x00000004b7167825 */ /* 0x000fc600078e0210 */
[----:B------:R-:W4:Y:S06]  /*d1bd0*/  LDL.LU R106, [R1+0xb94] ;  /* 0x000b9400016a7983 */ /* 0x000f2c0000300800 */
[----:B------:R1:W-:Y:S01]  /*d1be0*/  @P2 STG.E desc[UR54][R22.64], R111 ;  /* 0x0000006f16002986 */ /* 0x0003e2000c101936 */
[----:B------:R-:W-:-:S03]  /*d1bf0*/  LOP3.LUT P2, RZ, R2, 0x2000000, RZ, 0xc0, !PT ;  /* 0x0200000002ff7812 */ /* 0x000fc6000784c0ff */
[----:B------:R-:W4:Y:S01]  /*d1c00*/  LDL.LU R109, [R1+0x344] ;  /* 0x00034400016d7983 */ /* 0x000f220000300800 */
[----:B-1----:R-:W-:-:S09]  /*d1c10*/  IMAD.WIDE R22, R183, 0x4, R14 ;  /* 0x00000004b7167825 */ /* 0x002fd200078e020e */
[----:B------:R1:W-:Y:S04]  /*d1c20*/  @P2 STG.E desc[UR54][R22.64], R167 ;  /* 0x000000a716002986 */ /* 0x0003e8000c101936 */
[----:B-1----:R-:W4:Y:S01]  /*d1c30*/  LDL.LU R167, [R1+0x1a34] ;  /* 0x001a340001a77983 */ /* 0x002f220000300800 */
[----:B------:R-:W-:Y:S01]  /*d1c40*/  LOP3.LUT P5, RZ, R21, 0x100000, RZ, 0xc0, !PT ;  /* 0x0010000015ff7812 */ /* 0x000fe200078ac0ff */
[----:B------:R-:W-:Y:S02]  /*d1c50*/  IMAD.WIDE R22, R162, 0x4, R16 ;  /* 0x00000004a2167825 */ /* 0x000fe400078e0210 */
[----:B------:R-:W4:Y:S04]  /*d1c60*/  LDL.LU R107, [R1+0x1a4] ;  /* 0x0001a400016b7983 */ /* 0x000f280000300800 */
[----:B------:R-:W4:Y:S06]  /*d1c70*/  LDL.LU R111, [R1+0xbb8] ;  /* 0x000bb800016f7983 */ /* 0x000f2c0000300800 */
[----:B------:R1:W-:Y:S01]  /*d1c80*/  @P5 STG.E desc[UR54][R22.64], R181 ;  /* 0x000000b516005986 */ /* 0x0003e2000c101936 */
[----:B------:R-:W-:-:S03]  /*d1c90*/  LOP3.LUT P5, RZ, R2, 0x1000000, RZ, 0xc0, !PT ;  /* 0x0100000002ff7812 */ /* 0x000fc600078ac0ff */
[----:B-1----:R-:W4:Y:S01]  /*d1ca0*/  LDL.LU R181, [R1+0x1a38] ;  /* 0x001a380001b57983 */ /* 0x002f220000300800 */
[----:B------:R-:W-:-:S03]  /*d1cb0*/  IMAD.WIDE R22, R162, 0x4, R14 ;  /* 0x00000004a2167825 */ /* 0x000fc600078e020e */
[----:B------:R-:W4:Y:S06]  /*d1cc0*/  LDL.LU R110, [R1+0xb98] ;  /* 0x000b9800016e7983 */ /* 0x000f2c0000300800 */
[----:B------:R1:W-:Y:S01]  /*d1cd0*/  @P5 STG.E desc[UR54][R22.64], R161 ;  /* 0x000000a116005986 */ /* 0x0003e2000c101936 */
[----:B------:R-:W-:-:S03]  /*d1ce0*/  LOP3.LUT P5, RZ, R2, 0x800000, RZ, 0xc0, !PT ;  /* 0x0080000002ff7812 */ /* 0x000fc600078ac0ff */
[----:B------:R-:W4:Y:S04]  /*d1cf0*/  LDL.LU R183, [R1+0x348] ;  /* 0x0003480001b77983 */ /* 0x000f280000300800 */
[----:B------:R-:W4:Y:S01]  /*d1d00*/  LDL.LU R162, [R1+0x1a3c] ;  /* 0x001a3c0001a27983 */ /* 0x000f220000300800 */
[----:B-1----:R-:W-:Y:S01]  /*d1d10*/  IMAD.WIDE R22, R180, 0x4, R16 ;  /* 0x00000004b4167825 */ /* 0x002fe200078e0210 */
[----:B------:R-:W-:-:S04]  /*d1d20*/  LOP3.LUT P4, RZ, R21, 0x40000, RZ, 0xc0, !PT ;  /* 0x0004000015ff7812 */ /* 0x000fc8000788c0ff */
[----:B------:R1:W-:Y:S04]  /*d1d30*/  @P5 STG.E desc[UR54][R22.64], R252 ;  /* 0x000000fc16005986 */ /* 0x0003e8000c101936 */
[----:B-1----:R-:W4:Y:S01]  /*d1d40*/  LDL.LU R252, [R1+0x1a8] ;  /* 0x0001a80001fc7983 */ /* 0x002f220000300800 */
[----:B------:R-:W-:-:S03]  /*d1d50*/  IMAD.WIDE R22, R180, 0x4, R14 ;  /* 0x00000004b4167825 */ /* 0x000fc600078e020e */
[----:B------:R-:W4:Y:S04]  /*d1d60*/  LDL.LU R180, [R1+0x1a40] ;  /* 0x001a400001b47983 */ /* 0x000f280000300800 */
[----:B------:R1:W-:Y:S01]  /*d1d70*/  @P4 STG.E desc[UR54][R22.64], R108 ;  /* 0x0000006c16004986 */ /* 0x0003e2000c101936 */
[----:B------:R-:W-:-:S03]  /*d1d80*/  LOP3.LUT P4, RZ, R2, 0x400000, RZ, 0xc0, !PT ;  /* 0x0040000002ff7812 */ /* 0x000fc6000788c0ff */
[----:B-1----:R-:W4:Y:S01]  /*d1d90*/  LDL.LU R108, [R1+0xbbc] ;  /* 0x000bbc00016c7983 */ /* 0x002f220000300800 */
[----:B------:R-:W-:Y:S01]  /*d1da0*/  LOP3.LUT P6, RZ, R21, 0x200000, RZ, 0xc0, !PT ;  /* 0x0020000015ff7812 */ /* 0x000fe200078cc0ff */
[----:B---3--:R-:W-:-:S08]  /*d1db0*/  IMAD.WIDE R22, R166, 0x4, R16 ;  /* 0x00000004a6167825 */ /* 0x008fd000078e0210 */
[----:B--2---:R1:W-:Y:S01]  /*d1dc0*/  @P4 STG.E desc[UR54][R22.64], R163 ;  /* 0x000000a316004986 */ /* 0x0043e2000c101936 */
[----:B------:R-:W-:Y:S01]  /*d1dd0*/  LOP3.LUT P4, RZ, R2, 0x200000, RZ, 0xc0, !PT ;  /* 0x0020000002ff7812 */ /* 0x000fe2000788c0ff */
[----:B-1----:R-:W-:Y:S02]  /*d1de0*/  IMAD.WIDE R22, R166, 0x4, R14 ;  /* 0x00000004a6167825 */ /* 0x002fe400078e020e */
[----:B------:R-:W2:Y:S10]  /*d1df0*/  LDL.LU R166, [R1+0xb9c] ;  /* 0x000b9c0001a67983 */ /* 0x000eb40000300800 */
[----:B----4-:R1:W-:Y:S04]  /*d1e00*/  @P4 STG.E desc[UR54][R22.64], R106 ;  /* 0x0000006a16004986 */ /* 0x0103e8000c101936 */
[----:B------:R-:W3:Y:S01]  /*d1e10*/  LDL.LU R163, [R1+0x1a44] ;  /* 0x001a440001a37983 */ /* 0x000ee20000300800 */
[----:B-1----:R-:W-:-:S05]  /*d1e20*/  IMAD.WIDE R22, R167, 0x4, R16 ;  /* 0x00000004a7167825 */ /* 0x002fca00078e0210 */
[----:B------:R1:W-:Y:S04]  /*d1e30*/  @P6 STG.E desc[UR54][R22.64], R109 ;  /* 0x0000006d16006986 */ /* 0x0003e8000c101936 */
[----:B-1----:R-:W4:Y:S01]  /*d1e40*/  LDL.LU R109, [R1+0x34c] ;  /* 0x00034c00016d7983 */ /* 0x002f220000300800 */
[----:B------:R-:W-:-:S03]  /*d1e50*/  IMAD.WIDE R22, R167, 0x4, R14 ;  /* 0x00000004a7167825 */ /* 0x000fc600078e020e */
[----:B------:R-:W4:Y:S01]  /*d1e60*/  LDL.LU R167, [R1+0x1ac] ;  /* 0x0001ac0001a77983 */ /* 0x000f220000300800 */
[----:B------:R-:W-:Y:S02]  /*d1e70*/  LOP3.LUT P6, RZ, R2, 0x100000, RZ, 0xc0, !PT ;  /* 0x0010000002ff7812 */ /* 0x000fe400078cc0ff */
[----:B------:R-:W-:-:S11]  /*d1e80*/  LOP3.LUT P3, RZ, R21, 0x8000, RZ, 0xc0, !PT ;  /* 0x0000800015ff7812 */ /* 0x000fd6000786c0ff */
[----:B------:R1:W-:Y:S01]  /*d1e90*/  @P6 STG.E desc[UR54][R22.64], R107 ;  /* 0x0000006b16006986 */ /* 0x0003e2000c101936 */
[----:B------:R-:W-:Y:S01]  /*d1ea0*/  LOP3.LUT P0, RZ, R21, 0x20000, RZ, 0xc0, !PT ;  /* 0x0002000015ff7812 */ /* 0x000fe2000780c0ff */
[----:B-1----:R-:W-:-:S05]  /*d1eb0*/  IMAD.WIDE R22, R181, 0x4, R16 ;  /* 0x00000004b5167825 */ /* 0x002fca00078e0210 */
[----:B------:R1:W-:Y:S01]  /*d1ec0*/  @P3 STG.E desc[UR54][R22.64], R111 ;  /* 0x0000006f16003986 */ /* 0x0003e2000c101936 */
[----:B------:R-:W-:Y:S01]  /*d1ed0*/  LOP3.LUT P1, RZ, R3, 0x100000, RZ, 0xc0, !PT ;  /* 0x0010000003ff7812 */ /* 0x000fe2000782c0ff */
[----:B-1----:R-:W-:Y:S02]  /*d1ee0*/  IMAD.WIDE R22, R181, 0x4, R14 ;  /* 0x00000004b5167825 */ /* 0x002fe400078e020e */
[----:B------:R-:W4:Y:S04]  /*d1ef0*/  LDL.LU R111, [R1+0xc10] ;  /* 0x000c1000016f7983 */ /* 0x000f280000300800 */
[----:B------:R-:W4:Y:S01]  /*d1f00*/  LDL.LU R181, [R1+0x1a48] ;  /* 0x001a480001b57983 */ /* 0x000f220000300800 */
[----:B------:R-:W-:-:S03]  /*d1f10*/  LOP3.LUT P6, RZ, R2, 0x80000, RZ, 0xc0, !PT ;  /* 0x0008000002ff7812 */ /* 0x000fc600078cc0ff */
[----:B------:R1:W-:Y:S01]  /*d1f20*/  @P0 STG.E desc[UR54][R22.64], R110 ;  /* 0x0000006e16000986 */ /* 0x0003e2000c101936 */
[----:B------:R-:W-:Y:S02]  /*d1f30*/  ISETP.LT.AND P6, PT, R182, UR5, !P6 ;  /* 0x00000005b6007c0c */ /* 0x000fe4000f7c1270 */
[----:B------:R-:W-:Y:S01]  /*d1f40*/  LOP3.LUT P2, RZ, R3, 0x4, RZ, 0xc0, !PT ;  /* 0x0000000403ff7812 */ /* 0x000fe2000784c0ff */
[C---:B-1----:R-:W-:Y:S01]  /*d1f50*/  IMAD.WIDE R22, R162.reuse, 0x4, R16 ;  /* 0x00000004a2167825 */ /* 0x042fe200078e0210 */
[----:B------:R-:W4:Y:S04]  /*d1f60*/  LDL.LU R110, [R1+0xbf0] ;  /* 0x000bf000016e7983 */ /* 0x000f280000300800 */
[----:B------:R1:W-:Y:S02]  /*d1f70*/  @P1 STG.E desc[UR54][R22.64], R183 ;  /* 0x000000b716001986 */ /* 0x0003e4000c101936 */
[----:B-1----:R-:W-:-:S02]  /*d1f80*/  IMAD.WIDE R22, R162, 0x4, R14 ;  /* 0x00000004a2167825 */ /* 0x002fc400078e020e */
[----:B------:R-:W4:Y:S04]  /*d1f90*/  LDL.LU R183, [R1+0xbd0] ;  /* 0x000bd00001b77983 */ /* 0x000f280000300800 */
[----:B------:R-:W4:Y:S04]  /*d1fa0*/  LDL.LU R162, [R1+0x1a4c] ;  /* 0x001a4c0001a27983 */ /* 0x000f280000300800 */
[----:B------:R1:W-:Y:S01]  /*d1fb0*/  @P6 STG.E desc[UR54][R22.64], R252 ;  /* 0x000000fc16006986 */ /* 0x0003e2000c101936 */
[----:B------:R-:W-:Y:S01]  /*d1fc0*/  ISETP.LT.AND P6, PT, R165, UR5, !P2 ;  /* 0x00000005a5007c0c */ /* 0x000fe2000d7c1270 */
[----:B-1----:R-:W-:-:S12]  /*d1fd0*/  IMAD.WIDE R22, R180, 0x4, R16 ;  /* 0x00000004b4167825 */ /* 0x002fd800078e0210 */
[----:B------:R1:W-:Y:S01]  /*d1fe0*/  @P6 STG.E desc[UR54][R22.64], R108 ;  /* 0x0000006c16006986 */ /* 0x0003e2000c101936 */
[----:B------:R-:W-:-:S03]  /*d1ff0*/  ISETP.LT.AND P6, PT, R182, UR5, !P2 ;  /* 0x00000005b6007c0c */ /* 0x000fc6000d7c1270 */
[----:B-1----:R-:W4:Y:S01]  /*d2000*/  LDL.LU R108, [R1+0x660] ;  /* 0x00066000016c7983 */ /* 0x002f220000300800 */
[----:B------:R-:W-:-:S03]  /*d2010*/  IMAD.WIDE R22, R180, 0x4, R14 ;  /* 0x00000004b4167825 */ /* 0x000fc600078e020e */
[----:B------:R-:W4:Y:S01]  /*d2020*/  LDL.LU R180, [R1+0xc14] ;  /* 0x000c140001b47983 */ /* 0x000f220000300800 */
[----:B------:R-:W-:-:S05]  /*d2030*/  LOP3.LUT P5, RZ, R3, 0x8, RZ, 0xc0, !PT ;  /* 0x0000000803ff7812 */ /* 0x000fca00078ac0ff */
[----:B--2---:R1:W-:Y:S04]  /*d2040*/  @P6 STG.E desc[UR54][R22.64], R166 ;  /* 0x000000a616006986 */ /* 0x0043e8000c101936 */
[----:B-1----:R-:W2:Y:S01]  /*d2050*/  LDL.LU R166, [R1+0x1a50] ;  /* 0x001a500001a67983 */ /* 0x002ea20000300800 */
[----:B------:R-:W-:Y:S01]  /*d2060*/  ISETP.LT.AND P6, PT, R165, UR5, !P5 ;  /* 0x00000005a5007c0c */ /* 0x000fe2000efc1270 */
[----:B---3--:R-:W-:-:S12]  /*d2070*/  IMAD.WIDE R22, R163, 0x4, R16 ;  /* 0x00000004a3167825 */ /* 0x008fd800078e0210 */
[----:B----4-:R1:W-:Y:S01]  /*d2080*/  @P6 STG.E desc[UR54][R22.64], R109 ;  /* 0x0000006d16006986 */ /* 0x0103e2000c101936 */
[----:B------:R-:W-:-:S03]  /*d2090*/  ISETP.LT.AND P6, PT, R182, UR5, !P5 ;  /* 0x00000005b6007c0c */ /* 0x000fc6000efc1270 */
[----:B-1----:R-:W3:Y:S01]  /*d20a0*/  LDL.LU R109, [R1+0xbf4] ;  /* 0x000bf400016d7983 */ /* 0x002ee20000300800 */
[----:B------:R-:W-:-:S03]  /*d20b0*/  IMAD.WIDE R22, R163, 0x4, R14 ;  /* 0x00000004a3167825 */ /* 0x000fc600078e020e */
[----:B------:R-:W4:Y:S06]  /*d20c0*/  LDL.LU R163, [R1+0xbd4] ;  /* 0x000bd40001a37983 */ /* 0x000f2c0000300800 */
[----:B------:R1:W-:Y:S04]  /*d20d0*/  @P6 STG.E desc[UR54][R22.64], R167 ;  /* 0x000000a716006986 */ /* 0x0003e8000c101936 */
[----:B-1----:R-:W4:Y:S01]  /*d20e0*/  LDL.LU R167, [R1+0x1a54] ;  /* 0x001a540001a77983 */ /* 0x002f220000300800 */
[----:B------:R-:W-:-:S03]  /*d20f0*/  LOP3.LUT P4, RZ, R3, 0x20, RZ, 0xc0, !PT ;  /* 0x0000002003ff7812 */ /* 0x000fc6000788c0ff */
[----:B------:R-:W4:Y:S01]  /*d2100*/  LDL.LU R107, [R1+0x664] ;  /* 0x00066400016b7983 */ /* 0x000f220000300800 */
[----:B------:R-:W-:Y:S01]  /*d2110*/  ISETP.LT.AND P6, PT, R165, UR5, !P4 ;  /* 0x00000005a5007c0c */ /* 0x000fe2000e7c1270 */
[----:B------:R-:W-:-:S12]  /*d2120*/  IMAD.WIDE R22, R181, 0x4, R16 ;  /* 0x00000004b5167825 */ /* 0x000fd800078e0210 */
[----:B------:R1:W-:Y:S01]  /*d2130*/  @P6 STG.E desc[UR54][R22.64], R111 ;  /* 0x0000006f16006986 */ /* 0x0003e2000c101936 */
[----:B------:R-:W-:Y:S01]  /*d2140*/  ISETP.LT.AND P6, PT, R182, UR5, !P4 ;  /* 0x00000005b6007c0c */ /* 0x000fe2000e7c1270 */
[----:B-1----:R-:W-:Y:S02]  /*d2150*/  IMAD.WIDE R22, R181, 0x4, R14 ;  /* 0x00000004b5167825 */ /* 0x002fe400078e020e */
[----:B------:R-:W4:Y:S04]  /*d2160*/  LDL.LU R111, [R1+0xc18] ;  /* 0x000c1800016f7983 */ /* 0x000f280000300800 */
[----:B------:R-:W4:Y:S01]  /*d2170*/  LDL.LU R181, [R1+0x1a58] ;  /* 0x001a580001b57983 */ /* 0x000f220000300800 */
[----:B------:R-:W-:-:S05]  /*d2180*/  LOP3.LUT P3, RZ, R3, 0x40, RZ, 0xc0, !PT ;  /* 0x0000004003ff7812 */ /* 0x000fca000786c0ff */
[----:B------:R1:W-:Y:S01]  /*d2190*/  @P6 STG.E desc[UR54][R22.64], R110 ;  /* 0x0000006e16006986 */ /* 0x0003e2000c101936 */
[----:B------:R-:W-:-:S03]  /*d21a0*/  ISETP.LT.AND P6, PT, R165, UR5, !P3 ;  /* 0x00000005a5007c0c */ /* 0x000fc6000dfc1270 */
[----:B-1----:R-:W4:Y:S01]  /*d21b0*/  LDL.LU R110, [R1+0xbf8] ;  /* 0x000bf800016e7983 */ /* 0x002f220000300800 */
[----:B------:R-:W-:-:S09]  /*d21c0*/  IMAD.WIDE R22, R162, 0x4, R16 ;  /* 0x00000004a2167825 */ /* 0x000fd200078e0210 */
[----:B------:R1:W-:Y:S01]  /*d21d0*/  @P6 STG.E desc[UR54][R22.64], R183 ;  /* 0x000000b716006986 */ /* 0x0003e2000c101936 */
[----:B------:R-:W-:Y:S01]  /*d21e0*/  ISETP.LT.AND P6, PT, R182, UR5, !P3 ;  /* 0x00000005b6007c0c */ /* 0x000fe2000dfc1270 */
[----:B-1----:R-:W-:Y:S02]  /*d21f0*/  IMAD.WIDE R22, R162, 0x4, R14 ;  /* 0x00000004a2167825 */ /* 0x002fe400078e020e */
[----:B------:R-:W4:Y:S04]  /*d2200*/  LDL.LU R183, [R1+0xbd8] ;  /* 0x000bd80001b77983 */ /* 0x000f280000300800 */
[----:B------:R-:W4:Y:S01]  /*d2210*/  LDL.LU R162, [R1+0x1a5c] ;  /* 0x001a5c0001a27983 */ /* 0x000f220000300800 */
[----:B------:R-:W-:-:S03]  /*d2220*/  LOP3.LUT P1, RZ, R3, 0x80, RZ, 0xc0, !PT ;  /* 0x0000008003ff7812 */ /* 0x000fc6000782c0ff */
[----:B------:R-:W4:Y:S04]  /*d2230*/  LDL.LU R252, [R1+0x668] ;  /* 0x0006680001fc7983 */ /* 0x000f280000300800 */
[----:B------:R1:W-:Y:S01]  /*d2240*/  @P6 STG.E desc[UR54][R22.64], R108 ;  /* 0x0000006c16006986 */ /* 0x0003e2000c101936 */
[----:B------:R-:W-:-:S03]  /*d2250*/  ISETP.LT.AND P6, PT, R165, UR5, !P1 ;  /* 0x00000005a5007c0c */ /* 0x000fc6000cfc1270 */
[----:B-1----:R-:W4:Y:S01]  /*d2260*/  LDL.LU R108, [R1+0xc1c] ;  /* 0x000c1c00016c7983 */ /* 0x002f220000300800 */
[----:B------:R-:W-:Y:S01]  /*d2270*/  LOP3.LUT P2, RZ, R3, 0x100, RZ, 0xc0, !PT ;  /* 0x0000010003ff7812 */ /* 0x000fe2000784c0ff */
[----:B--2---:R-:W-:-:S08]  /*d2280*/  IMAD.WIDE R22, R166, 0x4, R16 ;  /* 0x00000004a6167825 */ /* 0x004fd000078e0210 */
[----:B------:R1:W-:Y:S04]  /*d2290*/  @P6 STG.E desc[UR54][R22.64], R180 ;  /* 0x000000b416006986 */ /* 0x0003e8000c101936 */
[----:B-1----:R-:W2:Y:S01]  /*d22a0*/  LDL.LU R180, [R1+0x1a60] ;  /* 0x001a600001b47983 */ /* 0x002ea20000300800 */
[----:B------:R-:W-:Y:S01]  /*d22b0*/  ISETP.LT.AND P6, PT, R182, UR5, !P1 ;  /* 0x00000005b6007c0c */ /* 0x000fe2000cfc1270 */
[----:B------:R-:W-:Y:S02]  /*d22c0*/  IMAD.WIDE R22, R166, 0x4, R14 ;  /* 0x00000004a6167825 */ /* 0x000fe400078e020e */
[----:B------:R-:W2:Y:S10]  /*d22d0*/  LDL.LU R166, [R1+0xbfc] ;  /* 0x000bfc0001a67983 */ /* 0x000eb40000300800 */
[----:B---3--:R1:W-:Y:S01]  /*d22e0*/  @P6 STG.E desc[UR54][R22.64], R109 ;  /* 0x0000006d16006986 */ /* 0x0083e2000c101936 */
[----:B------:R-:W-:-:S03]  /*d22f0*/  ISETP.LT.AND P6, PT, R165, UR5, !P2 ;  /* 0x00000005a5007c0c */ /* 0x000fc6000d7c1270 */
[----:B-1----:R-:W3:Y:S01]  /*d2300*/  LDL.LU R109, [R1+0xbdc] ;  /* 0x000bdc00016d7983 */ /* 0x002ee20000300800 */
[----:B----4-:R-:W-:-:S09]  /*d2310*/  IMAD.WIDE R22, R167, 0x4, R16 ;  /* 0x00000004a7167825 */ /* 0x010fd200078e0210 */
[----:B------:R1:W-:Y:S04]  /*d2320*/  @P6 STG.E desc[UR54][R22.64], R163 ;  /* 0x000000a316006986 */ /* 0x0003e8000c101936 */
[----:B-1----:R-:W4:Y:S01]  /*d2330*/  LDL.LU R163, [R1+0x1a64] ;  /* 0x001a640001a37983 */ /* 0x002f220000300800 */
[----:B------:R-:W-:-:S03]  /*d2340*/  IMAD.WIDE R22, R167, 0x4, R14 ;  /* 0x00000004a7167825 */ /* 0x000fc600078e020e */
[----:B------:R-:W3:Y:S01]  /*d2350*/  LDL.LU R167, [R1+0x66c] ;  /* 0x00066c0001a77983 */ /* 0x000ee20000300800 */
[----:B------:R-:W-:Y:S02]  /*d2360*/  ISETP.LT.AND P6, PT, R182, UR5, !P2 ;  /* 0x00000005b6007c0c */ /* 0x000fe4000d7c1270 */
[----:B------:R-:W-:-:S11]  /*d2370*/  LOP3.LUT P5, RZ, R3, 0x400, RZ, 0xc0, !PT ;  /* 0x0000040003ff7812 */ /* 0x000fd600078ac0ff */
[----:B------:R1:W-:Y:S01]  /*d2380*/  @P6 STG.E desc[UR54][R22.64], R107 ;  /* 0x0000006b16006986 */ /* 0x0003e2000c101936 */
[----:B------:R-:W-:Y:S01]  /*d2390*/  ISETP.LT.AND P6, PT, R165, UR5, !P5 ;  /* 0x00000005a5007c0c */ /* 0x000fe2000efc1270 */
[----:B-1----:R-:W-:-:S12]  /*d23a0*/  IMAD.WIDE R22, R181, 0x4, R16 ;  /* 0x00000004b5167825 */ /* 0x002fd800078e0210 */
[----:B------:R1:W-:Y:S01]  /*d23b0*/  @P6 STG.E desc[UR54][R22.64], R111 ;  /* 0x0000006f16006986 */ /* 0x0003e2000c101936 */
[----:B------:R-:W-:Y:S02]  /*d23c0*/  ISETP.LT.AND P6, PT, R182, UR5, !P5 ;  /* 0x00000005b6007c0c */ /* 0x000fe4000efc1270 */
[----:B------:R-:W-:Y:S01]  /*d23d0*/  LOP3.LUT P4, RZ, R3, 0x2000, RZ, 0xc0, !PT ;  /* 0x0000200003ff7812 */ /* 0x000fe2000788c0ff */
[----:B-1----:R-:W-:Y:S01]  /*d23e0*/  IMAD.WIDE R22, R181, 0x4, R14 ;  /* 0x00000004b5167825 */ /* 0x002fe200078e020e */
[----:B------:R-:W3:Y:S04]  /*d23f0*/  LDL.LU R111, [R1+0xc00] ;  /* 0x000c0000016f7983 */ /* 0x000ee80000300800 */
[----:B------:R-:W3:Y:S05]  /*d2400*/  LDL.LU R181, [R1+0x1a68] ;  /* 0x001a680001b57983 */ /* 0x000eea0000300800 */
[----:B------:R1:W-:Y:S01]  /*d2410*/  @P6 STG.E desc[UR54][R22.64], R110 ;  /* 0x0000006e16006986 */ /* 0x0003e2000c101936 */
[----:B------:R-:W-:Y:S01]  /*d2420*/  ISETP.LT.AND P6, PT, R165, UR5, !P4 ;  /* 0x00000005a5007c0c */ /* 0x000fe2000e7c1270 */
[----:B-1----:R-:W-:-:S02]  /*d2430*/  IMAD.WIDE R22, R162, 0x4, R16 ;  /* 0x00000004a2167825 */ /* 0x002fc400078e0210 */
[----:B------:R-:W3:Y:S10]  /*d2440*/  LDL.LU R110, [R1+0xbe0] ;  /* 0x000be000016e7983 */ /* 0x000ef40000300800 */
[----:B------:R1:W-:Y:S01]  /*d2450*/  @P6 STG.E desc[UR54][R22.64], R183 ;  /* 0x000000b716006986 */ /* 0x0003e2000c101936 */
[----:B------:R-:W-:-:S02]  /*d2460*/  ISETP.LT.AND P6, PT, R182, UR5, !P4 ;  /* 0x00000005b6007c0c */ /* 0x000fc4000e7c1270 */
[----:B------:R-:W-:Y:S01]  /*d2470*/  LOP3.LUT P3, RZ, R3, 0x10000, RZ, 0xc0, !PT ;  /* 0x0001000003ff7812 */ /* 0x000fe2000786c0ff */
[----:B-1----:R-:W-:Y:S01]  /*d2480*/  IMAD.WIDE R22, R162, 0x4, R14 ;  /* 0x00000004a2167825 */ /* 0x002fe200078e020e */
[----:B------:R-:W3:Y:S04]  /*d2490*/  LDL.LU R183, [R1+0x320] ;  /* 0x0003200001b77983 */ /* 0x000ee80000300800 */
[----:B------:R-:W3:Y:S05]  /*d24a0*/  LDL.LU R162, [R1+0x1a6c] ;  /* 0x001a6c0001a27983 */ /* 0x000eea0000300800 */
[----:B------:R2:W-:Y:S01]  /*d24b0*/  @P6 STG.E desc[UR54][R22.64], R252 ;  /* 0x000000fc16006986 */ /* 0x0005e2000c101936 */
[----:B------:R-:W-:-:S02]  /*d24c0*/  ISETP.LT.AND P6, PT, R165, UR5, !P3 ;  /* 0x00000005a5007c0c */ /* 0x000fc4000dfc1270 */
[----:B------:R-:W-:Y:S01]  /*d24d0*/  LOP3.LUT P1, RZ, R3, 0x80000, RZ, 0xc0, !PT ;  /* 0x0008000003ff7812 */ /* 0x000fe2000782c0ff */
[----:B--2---:R-:W-:-:S10]  /*d24e0*/  IMAD.WIDE R22, R180, 0x4, R16 ;  /* 0x00000004b4167825 */ /* 0x004fd400078e0210 */
[----:B------:R1:W-:Y:S01]  /*d24f0*/  @P6 STG.E desc[UR54][R22.64], R108 ;  /* 0x0000006c16006986 */ /* 0x0003e2000c101936 */
[----:B------:R-:W-:-:S03]  /*d2500*/  ISETP.LT.AND P6, PT, R182, UR5, !P3 ;  /* 0x00000005b6007c0c */ /* 0x000fc6000dfc1270 */
[----:B-1----:R-:W2:Y:S01]  /*d2510*/  LDL.LU R108, [R1+0x190] ;  /* 0x00019000016c7983 */ /* 0x002ea20000300800 */
[----:B------:R-:W-:-:S03]  /*d2520*/  IMAD.WIDE R22, R180, 0x4, R14 ;  /* 0x00000004b4167825 */ /* 0x000fc600078e020e */
[----:B------:R-:W2:Y:S06]  /*d2530*/  LDL.LU R180, [R1+0xc04] ;  /* 0x000c040001b47983 */ /* 0x000eac0000300800 */
[----:B------:R1:W-:Y:S04]  /*d2540*/  @P6 STG.E desc[UR54][R22.64], R166 ;  /* 0x000000a616006986 */ /* 0x0003e8000c101936 */
[----:B-1----:R-:W2:Y:S01]  /*d2550*/  LDL.LU R166, [R1+0x1a70] ;  /* 0x001a700001a67983 */ /* 0x002ea20000300800 */
[----:B------:R-:W-:Y:S01]  /*d2560*/  ISETP.LT.AND P6, PT, R165, UR5, !P1 ;  /* 0x00000005a5007c0c */ /* 0x000fe2000cfc1270 */
[----:B----4-:R-:W-:-:S12]  /*d2570*/  IMAD.WIDE R22, R163, 0x4, R16 ;  /* 0x00000004a3167825 */ /* 0x010fd800078e0210 */
[----:B---3--:R1:W-:Y:S01]  /*d2580*/  @P6 STG.E desc[UR54][R22.64], R109 ;  /* 0x0000006d16006986 */ /* 0x0083e2000c101936 */
        /* <DEDUP_REMOVED lines=26> */
[----:B------:R-:W4:Y:S01]  /*d2730*/  LDL.LU R252, [R1+0x198] ;  /* 0x0001980001fc7983 */ /* 0x000f220000300800 */
[----:B------:R-:W-:-:S03]  /*d2740*/  LOP3.LUT P3, RZ, R3, 0x4000000, RZ, 0xc0, !PT ;  /* 0x0400000003ff7812 */ /* 0x000fc6000786c0ff */
[----:B--2---:R1:W-:Y:S01]  /*d2750*/  @P6 STG.E desc[UR54][R22.64], R108 ;  /* 0x0000006c16006986 */ /* 0x0043e2000c101936 */
[----:B------:R-:W-:-:S03]  /*d2760*/  ISETP.LT.AND P6, PT, R165, UR5, !P4 ;  /* 0x00000005a5007c0c */ /* 0x000fc6000e7c1270 */
[----:B-1----:R-:W2:Y:S01]  /*d2770*/  LDL.LU R108, [R1+0xc0c] ;  /* 0x000c0c00016c7983 */ /* 0x002ea20000300800 */
[----:B------:R-:W-:-:S09]  /*d2780*/  IMAD.WIDE R22, R166, 0x4, R16 ;  /* 0x00000004a6167825 */ /* 0x000fd200078e0210 */
        /* <DEDUP_REMOVED lines=660> */
[C---:B------:R-:W-:Y:S02]  /*d50d0*/  LOP3.LUT P1, RZ, R5.reuse, 0x800000, RZ, 0xc0, !PT ;  /* 0x0080000005ff7812 */ /* 0x040fe4000782c0ff */
[C---:B------:R-:W-:Y:S02]  /*d50e0*/  LOP3.LUT P2, RZ, R5.reuse, 0x2000000, RZ, 0xc0, !PT ;  /* 0x0200000005ff7812 */ /* 0x040fe4000784c0ff */
[C---:B------:R-:W-:Y:S02]  /*d50f0*/  LOP3.LUT P5, RZ, R5.reuse, 0x8000000, RZ, 0xc0, !PT ;  /* 0x0800000005ff7812 */ /* 0x040fe400078ac0ff */
[C---:B------:R-:W-:Y:S02]  /*d5100*/  LOP3.LUT P4, RZ, R5.reuse, 0x20000000, RZ, 0xc0, !PT ;  /* 0x2000000005ff7812 */ /* 0x040fe4000788c0ff */
[----:B------:R-:W-:Y:S01]  /*d5110*/  LOP3.LUT P3, RZ, R5, 0x80000000, RZ, 0xc0, !PT ;  /* 0x8000000005ff7812 */ /* 0x000fe2000786c0ff */
[----:B------:R-:W-:Y:S01]  /*d5120*/  IMAD.WIDE R4, R181, 0x4, R14 ;  /* 0x00000004b5047825 */ /* 0x000fe200078e020e */
[----:B-1----:R-:W3:Y:S04]  /*d5130*/  LDL.LU R111, [R1+0xd70] ;  /* 0x000d7000016f7983 */ /* 0x002ee80000300800 */
[----:B------:R-:W3:Y:S04]  /*d5140*/  LDL.LU R181, [R1+0x1ba0] ;  /* 0x001ba00001b57983 */ /* 0x000ee80000300800 */
[----:B------:R1:W-:Y:S01]  /*d5150*/  @P6 STG.E desc[UR54][R4.64], R110 ;  /* 0x0000006e04006986 */ /* 0x0003e2000c101936 */
[----:B------:R-:W-:Y:S01]  /*d5160*/  ISETP.LT.AND P6, PT, R165, UR5, !P1 ;  /* 0x00000005a5007c0c */ /* 0x000fe2000cfc1270 */
[----:B-1----:R-:W-:-:S02]  /*d5170*/  IMAD.WIDE R4, R162, 0x4, R16 ;  /* 0x00000004a2047825 */ /* 0x002fc400078e0210 */
[----:B------:R-:W3:Y:S10]  /*d5180*/  LDL.LU R110, [R1+0xd50] ;  /* 0x000d5000016e7983 */ /* 0x000ef40000300800 */
[----:B------:R1:W-:Y:S01]  /*d5190*/  @P6 STG.E desc[UR54][R4.64], R183 ;  /* 0x000000b704006986 */ /* 0x0003e2000c101936 */
[----:B------:R-:W-:Y:S01]  /*d51a0*/  ISETP.LT.AND P6, PT, R182, UR5, !P1 ;  /* 0x00000005b6007c0c */ /* 0x000fe2000cfc1270 */
[----:B-1----:R-:W-:-:S02]  /*d51b0*/  IMAD.WIDE R4, R162, 0x4, R14 ;  /* 0x00000004a2047825 */ /* 0x002fc400078e020e */
[----:B------:R-:W3:Y:S04]  /*d51c0*/  LDL.LU R183, [R1+0xd30] ;  /* 0x000d300001b77983 */ /* 0x000ee80000300800 */
[----:B------:R-:W3:Y:S06]  /*d51d0*/  LDL.LU R162, [R1+0x1ba4] ;  /* 0x001ba40001a27983 */ /* 0x000eec0000300800 */
[----:B------:R2:W-:Y:S01]  /*d51e0*/  @P6 STG.E desc[UR54][R4.64], R252 ;  /* 0x000000fc04006986 */ /* 0x0005e2000c101936 */
[----:B------:R-:W-:Y:S01]  /*d51f0*/  ISETP.LT.AND P6, PT, R165, UR5, !P2 ;  /* 0x00000005a5007c0c */ /* 0x000fe2000d7c1270 */
[----:B--2---:R-:W-:-:S12]  /*d5200*/  IMAD.WIDE R4, R180, 0x4, R16 ;  /* 0x00000004b4047825 */ /* 0x004fd800078e0210 */
        /* <DEDUP_REMOVED lines=16> */
[----:B------:R-:W-:-:S03]  /*d5310*/  ISETP.LT.AND P6, PT, R165, UR5, !P4 ;  /* 0x00000005a5007c0c */ /* 0x000fc6000e7c1270 */
[----:B------:R-:W4:Y:S01]  /*d5320*/  LDL.LU R107, [R1+0x604] ;  /* 0x00060400016b7983 */ /* 0x000f220000300800 */
[----:B------:R-:W-:-:S09]  /*d5330*/  IMAD.WIDE R4, R181, 0x4, R16 ;  /* 0x00000004b5047825 */ /* 0x000fd200078e0210 */
[----:B------:R1:W-:Y:S01]  /*d5340*/  @P6 STG.E desc[UR54][R4.64], R111 ;  /* 0x0000006f04006986 */ /* 0x0003e2000c101936 */
[----:B------:R-:W-:Y:S01]  /*d5350*/  ISETP.LT.AND P6, PT, R182, UR5, !P4 ;  /* 0x00000005b6007c0c */ /* 0x000fe2000e7c1270 */
[----:B-1----:R-:W-:Y:S02]  /*d5360*/  IMAD.WIDE R4, R181, 0x4, R14 ;  /* 0x00000004b5047825 */ /* 0x002fe400078e020e */
[----:B------:R-:W4:Y:S04]  /*d5370*/  LDL.LU R111, [R1+0xd78] ;  /* 0x000d7800016f7983 */ /* 0x000f280000300800 */
[----:B------:R-:W4:Y:S06]  /*d5380*/  LDL.LU R181, [R1+0x1bbc] ;  /* 0x001bbc0001b57983 */ /* 0x000f2c0000300800 */
        /* <DEDUP_REMOVED lines=515> */
[----:B------:R-:W-:Y:S01]  /*d73c0*/  ISETP.LT.AND P6, PT, R182, UR5, !P1 ;  /* 0x00000005b6007c0c */ /* 0x000fe2000cfc1270 */
[----:B-1----:R-:W-:Y:S02]  /*d73d0*/  IMAD.WIDE R4, R181, 0x4, R14 ;  /* 0x00000004b5047825 */ /* 0x002fe400078e020e */
[----:B------:R-:W3:Y:S04]  /*d73e0*/  LDL.LU R111, [R1+0x130] ;  /* 0x00013000016f7983 */ /* 0x000ee80000300800 */
[----:B------:R-:W3:Y:S01]  /*d73f0*/  LDL.LU R181, [R1+0x1cfc] ;  /* 0x001cfc0001b57983 */ /* 0x000ee20000300800 */
[----:B------:R-:W-:-:S05]  /*d7400*/  LOP3.LUT P2, RZ, R9, 0x2, RZ, 0xc0, !PT ;  /* 0x0000000209ff7812 */ /* 0x000fca000784c0ff */
[----:B------:R1:W-:Y:S01]  /*d7410*/  @P6 STG.E desc[UR54][R4.64], R110 ;  /* 0x0000006e04006986 */ /* 0x0003e2000c101936 */
[----:B------:R-:W-:-:S03]  /*d7420*/  ISETP.LT.AND P6, PT, R165, UR5, !P2 ;  /* 0x00000005a5007c0c */ /* 0x000fc6000d7c1270 */
[----:B-1----:R-:W3:Y:S01]  /*d7430*/  LDL.LU R110, [R1+0x110] ;  /* 0x00011000016e7983 */ /* 0x002ee20000300800 */
[----:B------:R-:W-:-:S09]  /*d7440*/  IMAD.WIDE R4, R162, 0x4, R16 ;  /* 0x00000004a2047825 */ /* 0x000fd200078e0210 */
[----:B------:R1:W-:Y:S01]  /*d7450*/  @P6 STG.E desc[UR54][R4.64], R183 ;  /* 0x000000b704006986 */ /* 0x0003e2000c101936 */
[----:B------:R-:W-:Y:S01]  /*d7460*/  ISETP.LT.AND P6, PT, R182, UR5, !P2 ;  /* 0x00000005b6007c0c */ /* 0x000fe2000d7c1270 */
[----:B-1----:R-:W-:Y:S02]  /*d7470*/  IMAD.WIDE R4, R162, 0x4, R14 ;  /* 0x00000004a2047825 */ /* 0x002fe400078e020e */
[----:B------:R-:W3:Y:S04]  /*d7480*/  LDL.LU R183, [R1] ;  /* 0x0000000001b77983 */ /* 0x000ee80000300800 */
[----:B------:R-:W3:Y:S01]  /*d7490*/  LDL.LU R162, [R1+0x1d00] ;  /* 0x001d000001a27983 */ /* 0x000ee20000300800 */
[----:B------:R-:W-:-:S05]  /*d74a0*/  LOP3.LUT P5, RZ, R9, 0x8, RZ, 0xc0, !PT ;  /* 0x0000000809ff7812 */ /* 0x000fca00078ac0ff */
[----:B------:R2:W-:Y:S01]  /*d74b0*/  @P6 STG.E desc[UR54][R4.64], R252 ;  /* 0x000000fc04006986 */ /* 0x0005e2000c101936 */
[----:B------:R-:W-:Y:S02]  /*d74c0*/  ISETP.LT.AND P6, PT, R165, UR5, !P5 ;  /* 0x00000005a5007c0c */ /* 0x000fe4000efc1270 */
[----:B------:R-:W-:Y:S01]  /*d74d0*/  LOP3.LUT P4, RZ, R9, 0x20, RZ, 0xc0, !PT ;  /* 0x0000002009ff7812 */ /* 0x000fe2000788c0ff */
[----:B--2---:R-:W-:-:S10]  /*d74e0*/  IMAD.WIDE R4, R180, 0x4, R16 ;  /* 0x00000004b4047825 */ /* 0x004fd400078e0210 */
[----:B------:R1:W-:Y:S01]  /*d74f0*/  @P6 STG.E desc[UR54][R4.64], R108 ;  /* 0x0000006c04006986 */ /* 0x0003e2000c101936 */
[----:B------:R-:W-:Y:S01]  /*d7500*/  ISETP.LT.AND P6, PT, R182, UR5, !P5 ;  /* 0x00000005b6007c0c */ /* 0x000fe2000efc1270 */
[----:B-1----:R-:W-:Y:S02]  /*d7510*/  IMAD.WIDE R4, R180, 0x4, R14 ;  /* 0x00000004b4047825 */ /* 0x002fe400078e020e */
[----:B------:R-:W2:Y:S10]  /*d7520*/  LDL.LU R180, [R1+0x134] ;  /* 0x0001340001b47983 */ /* 0x000eb40000300800 */
[----:B------:R1:W-:Y:S04]  /*d7530*/  @P6 STG.E desc[UR54][R4.64], R166 ;  /* 0x000000a604006986 */ /* 0x0003e8000c101936 */
[----:B-1----:R-:W2:Y:S01]  /*d7540*/  LDL.LU R166, [R1+0x1d04] ;  /* 0x001d040001a67983 */ /* 0x002ea20000300800 */
[----:B------:R-:W-:-:S03]  /*d7550*/  ISETP.LT.AND P6, PT, R165, UR5, !P4 ;  /* 0x00000005a5007c0c */ /* 0x000fc6000e7c1270 */
[----:B------:R-:W2:Y:S01]  /*d7560*/  LDL.LU R252, [R1+0x114] ;  /* 0x0001140001fc7983 */ /* 0x000ea20000300800 */
[----:B----4-:R-:W-:-:S09]  /*d7570*/  IMAD.WIDE R4, R163, 0x4, R16 ;  /* 0x00000004a3047825 */ /* 0x010fd200078e0210 */
[----:B---3--:R1:W-:Y:S01]  /*d7580*/  @P6 STG.E desc[UR54][R4.64], R109 ;  /* 0x0000006d04006986 */ /* 0x0083e2000c101936 */
[----:B------:R-:W-:Y:S01]  /*d7590*/  ISETP.LT.AND P6, PT, R182, UR5, !P4 ;  /* 0x00000005b6007c0c */ /* 0x000fe2000e7c1270 */
[----:B-1----:R-:W-:Y:S02]  /*d75a0*/  IMAD.WIDE R4, R163, 0x4, R14 ;  /* 0x00000004a3047825 */ /* 0x002fe400078e020e */
[----:B------:R-:W3:Y:S10]  /*d75b0*/  LDL.LU R163, [R1+0x4] ;  /* 0x0000040001a37983 */ /* 0x000ef40000300800 */
[----:B------:R1:W-:Y:S04]  /*d75c0*/  @P6 STG.E desc[UR54][R4.64], R167 ;  /* 0x000000a704006986 */ /* 0x0003e8000c101936 */
[----:B-1----:R-:W4:Y:S01]  /*d75d0*/  LDL.LU R167, [R1+0x1d08] ;  /* 0x001d080001a77983 */ /* 0x002f220000300800 */
[----:B------:R-:W-:-:S03]  /*d75e0*/  LOP3.LUT P3, RZ, R9, 0x80, RZ, 0xc0, !PT ;  /* 0x0000008009ff7812 */ /* 0x000fc6000786c0ff */
[----:B------:R-:W3:Y:S01]  /*d75f0*/  LDL.LU R108, [R1+0x138] ;  /* 0x00013800016c7983 */ /* 0x000ee20000300800 */
[----:B------:R-:W-:Y:S01]  /*d7600*/  ISETP.LT.AND P6, PT, R165, UR5, !P3 ;  /* 0x00000005a5007c0c */ /* 0x000fe2000dfc1270 */
[----:B------:R-:W-:-:S12]  /*d7610*/  IMAD.WIDE R4, R181, 0x4, R16 ;  /* 0x00000004b5047825 */ /* 0x000fd800078e0210 */
[----:B------:R1:W-:Y:S01]  /*d7620*/  @P6 STG.E desc[UR54][R4.64], R111 ;  /* 0x0000006f04006986 */ /* 0x0003e2000c101936 */
[----:B------:R-:W-:-:S03]  /*d7630*/  ISETP.LT.AND P6, PT, R182, UR5, !P3 ;  /* 0x00000005b6007c0c */ /* 0x000fc6000dfc1270 */
[----:B-1----:R-:W3:Y:S01]  /*d7640*/  LDL.LU R111, [R1+0x1d10] ;  /* 0x001d1000016f7983 */ /* 0x002ee20000300800 */
[----:B------:R-:W-:Y:S01]  /*d7650*/  IMAD.WIDE R4, R181, 0x4, R14 ;  /* 0x00000004b5047825 */ /* 0x000fe200078e020e */
[----:B------:R-:W-:Y:S02]  /*d7660*/  LOP3.LUT P1, RZ, R9, 0x100, RZ, 0xc0, !PT ;  /* 0x0000010009ff7812 */ /* 0x000fe4000782c0ff */
[----:B------:R-:W3:Y:S06]  /*d7670*/  LDL.LU R109, [R1+0x118] ;  /* 0x00011800016d7983 */ /* 0x000eec0000300800 */
[----:B------:R1:W-:Y:S01]  /*d7680*/  @P6 STG.E desc[UR54][R4.64], R110 ;  /* 0x0000006e04006986 */ /* 0x0003e2000c101936 */
[----:B------:R-:W-:-:S03]  /*d7690*/  ISETP.LT.AND P6, PT, R165, UR5, !P1 ;  /* 0x00000005a5007c0c */ /* 0x000fc6000cfc1270 */
[----:B------:R-:W3:Y:S01]  /*d76a0*/  LDL.LU R181, [R1+0x1d14] ;  /* 0x001d140001b57983 */ /* 0x000ee20000300800 */
[----:B-1----:R-:W-:-:S09]  /*d76b0*/  IMAD.WIDE R4, R162, 0x4, R16 ;  /* 0x00000004a2047825 */ /* 0x002fd200078e0210 */
[----:B------:R1:W-:Y:S04]  /*d76c0*/  @P6 STG.E desc[UR54][R4.64], R183 ;  /* 0x000000b704006986 */ /* 0x0003e8000c101936 */
[----:B-1----:R-:W3:Y:S01]  /*d76d0*/  LDL.LU R183, [R1+0x8] ;  /* 0x0000080001b77983 */ /* 0x002ee20000300800 */
[----:B------:R-:W-:Y:S01]  /*d76e0*/  ISETP.LT.AND P6, PT, R182, UR5, !P1 ;  /* 0x00000005b6007c0c */ /* 0x000fe2000cfc1270 */
[----:B------:R-:W-:Y:S01]  /*d76f0*/  IMAD.WIDE R4, R162, 0x4, R14 ;  /* 0x00000004a2047825 */ /* 0x000fe200078e020e */
[----:B------:R-:W-:Y:S01]  /*d7700*/  LOP3.LUT P2, RZ, R9, 0x800, RZ, 0xc0, !PT ;  /* 0x0000080009ff7812 */ /* 0x000fe2000784c0ff */
[----:B------:R-:W3:Y:S04]  /*d7710*/  LDL.LU R162, [R1+0x1d1c] ;  /* 0x001d1c0001a27983 */ /* 0x000ee80000300800 */
[----:B------:R-:W3:Y:S06]  /*d7720*/  LDL.LU R110, [R1+0x13c] ;  /* 0x00013c00016e7983 */ /* 0x000eec0000300800 */
[----:B------:R2:W-:Y:S01]  /*d7730*/  @P6 STG.E desc[UR54][R4.64], R244 ;  /* 0x000000f404006986 */ /* 0x0005e2000c101936 */
[----:B------:R-:W-:-:S02]  /*d7740*/  ISETP.LT.AND P6, PT, R165, UR5, !P2 ;  /* 0x00000005a5007c0c */ /* 0x000fc4000d7c1270 */
[----:B------:R-:W-:Y:S01]  /*d7750*/  LOP3.LUT P5, RZ, R9, 0x1000, RZ, 0xc0, !PT ;  /* 0x0000100009ff7812 */ /* 0x000fe200078ac0ff */
[----:B--2---:R-:W-:-:S10]  /*d7760*/  IMAD.WIDE R4, R166, 0x4, R16 ;  /* 0x00000004a6047825 */ /* 0x004fd400078e0210 */
[----:B------:R1:W-:Y:S04]  /*d7770*/  @P6 STG.E desc[UR54][R4.64], R180 ;  /* 0x000000b404006986 */ /* 0x0003e8000c101936 */
[----:B-1----:R-:W2:Y:S01]  /*d7780*/  LDL.LU R180, [R1+0x11c] ;  /* 0x00011c0001b47983 */ /* 0x002ea20000300800 */
[----:B------:R-:W-:Y:S01]  /*d7790*/  ISETP.LT.AND P6, PT, R182, UR5, !P2 ;  /* 0x00000005b6007c0c */ /* 0x000fe2000d7c1270 */
[----:B------:R-:W-:Y:S02]  /*d77a0*/  IMAD.WIDE R4, R166, 0x4, R14 ;  /* 0x00000004a6047825 */ /* 0x000fe400078e020e */
[----:B------:R-:W2:Y:S10]  /*d77b0*/  LDL.LU R166, [R1+0x1d20] ;  /* 0x001d200001a67983 */ /* 0x000eb40000300800 */
[----:B------:R4:W-:Y:S01]  /*d77c0*/  @P6 STG.E desc[UR54][R4.64], R252 ;  /* 0x000000fc04006986 */ /* 0x0009e2000c101936 */
[----:B------:R-:W-:Y:S01]  /*d77d0*/  ISETP.LT.AND P6, PT, R165, UR5, !P5 ;  /* 0x00000005a5007c0c */ /* 0x000fe2000efc1270 */
[----:B----4-:R-:W-:-:S12]  /*d77e0*/  IMAD.WIDE R4, R167, 0x4, R16 ;  /* 0x00000004a7047825 */ /* 0x010fd800078e0210 */
[----:B---3--:R1:W-:Y:S04]  /*d77f0*/  @P6 STG.E desc[UR54][R4.64], R163 ;  /* 0x000000a304006986 */ /* 0x0083e8000c101936 */
[----:B-1----:R-:W3:Y:S01]  /*d7800*/  LDL.LU R163, [R1+0xc] ;  /* 0x00000c0001a37983 */ /* 0x002ee20000300800 */
[----:B------:R-:W-:Y:S01]  /*d7810*/  ISETP.LT.AND P6, PT, R182, UR5, !P5 ;  /* 0x00000005b6007c0c */ /* 0x000fe2000efc1270 */
[----:B------:R-:W-:Y:S01]  /*d7820*/  IMAD.WIDE R4, R167, 0x4, R14 ;  /* 0x00000004a7047825 */ /* 0x000fe200078e020e */
[----:B------:R-:W-:Y:S01]  /*d7830*/  LOP3.LUT P4, RZ, R9, 0x8000, RZ, 0xc0, !PT ;  /* 0x0000800009ff7812 */ /* 0x000fe2000788c0ff */
[----:B------:R-:W4:Y:S10]  /*d7840*/  LDL.LU R167, [R1+0x1d28] ;  /* 0x001d280001a77983 */ /* 0x000f340000300800 */
[----:B------:R1:W-:Y:S01]  /*d7850*/  @P6 STG.E desc[UR54][R4.64], R245 ;  /* 0x000000f504006986 */ /* 0x0003e2000c101936 */
[----:B------:R-:W-:Y:S01]  /*d7860*/  ISETP.LT.AND P6, PT, R165, UR5, !P4 ;  /* 0x00000005a5007c0c */ /* 0x000fe2000e7c1270 */
[----:B-1----:R-:W-:-:S12]  /*d7870*/  IMAD.WIDE R4, R111, 0x4, R16 ;  /* 0x000000046f047825 */ /* 0x002fd800078e0210 */
[----:B------:R1:W-:Y:S01]  /*d7880*/  @P6 STG.E desc[UR54][R4.64], R108 ;  /* 0x0000006c04006986 */ /* 0x0003e2000c101936 */
[----:B------:R-:W-:Y:S02]  /*d7890*/  ISETP.LT.AND P6, PT, R182, UR5, !P4 ;  /* 0x00000005b6007c0c */ /* 0x000fe4000e7c1270 */
[----:B------:R-:W-:Y:S01]  /*d78a0*/  LOP3.LUT P3, RZ, R9, 0x10000, RZ, 0xc0, !PT ;  /* 0x0001000009ff7812 */ /* 0x000fe2000786c0ff */
[----:B-1----:R-:W-:Y:S02]  /*d78b0*/  IMAD.WIDE R4, R111, 0x4, R14 ;  /* 0x000000046f047825 */ /* 0x002fe400078e020e */
[----:B------:R-:W4:Y:S08]  /*d78c0*/  LDL.LU R111, [R1+0x120] ;  /* 0x00012000016f7983 */ /* 0x000f300000300800 */
[----:B------:R1:W-:Y:S01]  /*d78d0*/  @P6 STG.E desc[UR54][R4.64], R109 ;  /* 0x0000006d04006986 */ /* 0x0003e2000c101936 */
[----:B------:R-:W-:Y:S01]  /*d78e0*/  ISETP.LT.AND P6, PT, R165, UR5, !P3 ;  /* 0x00000005a5007c0c */ /* 0x000fe2000dfc1270 */
[----:B-1----:R-:W-:-:S12]  /*d78f0*/  IMAD.WIDE R4, R181, 0x4, R16 ;  /* 0x00000004b5047825 */ /* 0x002fd800078e0210 */
[----:B------:R1:W-:Y:S01]  /*d7900*/  @P6 STG.E desc[UR54][R4.64], R183 ;  /* 0x000000b704006986 */ /* 0x0003e2000c101936 */
[----:B------:R-:W-:-:S03]  /*d7910*/  ISETP.LT.AND P6, PT, R182, UR5, !P3 ;  /* 0x00000005b6007c0c */ /* 0x000fc6000dfc1270 */
[----:B-1----:R-:W4:Y:S01]  /*d7920*/  LDL.LU R183, [R1+0x100] ;  /* 0x0001000001b77983 */ /* 0x002f220000300800 */
[----:B------:R-:W-:Y:S01]  /*d7930*/  IMAD.WIDE R4, R181, 0x4, R14 ;  /* 0x00000004b5047825 */ /* 0x000fe200078e020e */
[----:B------:R-:W-:Y:S02]  /*d7940*/  LOP3.LUT P1, RZ, R9, 0x40000, RZ, 0xc0, !PT ;  /* 0x0004000009ff7812 */ /* 0x000fe4000782c0ff */
[----:B------:R-:W4:Y:S06]  /*d7950*/  LDL.LU R181, [R1+0x1d2c] ;  /* 0x001d2c0001b57983 */ /* 0x000f2c0000300800 */
[----:B------:R1:W-:Y:S01]  /*d7960*/  @P6 STG.E desc[UR54][R4.64], R246 ;  /* 0x000000f604006986 */ /* 0x0003e2000c101936 */
[----:B------:R-:W-:Y:S01]  /*d7970*/  ISETP.LT.AND P6, PT, R165, UR5, !P1 ;  /* 0x00000005a5007c0c */ /* 0x000fe2000cfc1270 */
[----:B-1----:R-:W-:-:S12]  /*d7980*/  IMAD.WIDE R4, R162, 0x4, R16 ;  /* 0x00000004a2047825 */ /* 0x002fd800078e0210 */
[----:B------:R1:W-:Y:S01]  /*d7990*/  @P6 STG.E desc[UR54][R4.64], R110 ;  /* 0x0000006e04006986 */ /* 0x0003e2000c101936 */
[----:B------:R-:W-:Y:S01]  /*d79a0*/  ISETP.LT.AND P6, PT, R182, UR5, !P1 ;  /* 0x00000005b6007c0c */ /* 0x000fe2000cfc1270 */
[----:B-1----:R-:W-:Y:S02]  /*d79b0*/  IMAD.WIDE R4, R162, 0x4, R14 ;  /* 0x00000004a2047825 */ /* 0x002fe400078e020e */
[----:B------:R-:W4:Y:S01]  /*d79c0*/  LDL.LU R162, [R1+0x1d34] ;  /* 0x001d340001a27983 */ /* 0x000f220000300800 */
[----:B------:R-:W-:-:S09]  /*d79d0*/  LOP3.LUT P2, RZ, R9, 0x100000, RZ, 0xc0, !PT ;  /* 0x0010000009ff7812 */ /* 0x000fd2000784c0ff */
[----:B--2---:R1:W-:Y:S04]  /*d79e0*/  @P6 STG.E desc[UR54][R4.64], R180 ;  /* 0x000000b404006986 */ /* 0x0043e8000c101936 */
[----:B-1----:R-:W2:Y:S01]  /*d79f0*/  LDL.LU R180, [R1+0x124] ;  /* 0x0001240001b47983 */ /* 0x002ea20000300800 */
[----:B------:R-:W-:-:S03]  /*d7a00*/  ISETP.LT.AND P6, PT, R165, UR5, !P2 ;  /* 0x00000005a5007c0c */ /* 0x000fc6000d7c1270 */
[----:B------:R-:W2:Y:S01]  /*d7a10*/  LDL.LU R109, [R1+0x104] ;  /* 0x00010400016d7983 */ /* 0x000ea20000300800 */
[----:B------:R-:W-:-:S09]  /*d7a20*/  IMAD.WIDE R4, R166, 0x4, R16 ;  /* 0x00000004a6047825 */ /* 0x000fd200078e0210 */
[----:B---3--:R1:W-:Y:S04]  /*d7a30*/  @P6 STG.E desc[UR54][R4.64], R163 ;  /* 0x000000a304006986 */ /* 0x0083e8000c101936 */
[----:B-1----:R-:W3:Y:S01]  /*d7a40*/  LDL.LU R163, [R1+0x1d38] ;  /* 0x001d380001a37983 */ /* 0x002ee20000300800 */
[----:B------:R-:W-:-:S03]  /*d7a50*/  IMAD.WIDE R4, R166, 0x4, R14 ;  /* 0x00000004a6047825 */ /* 0x000fc600078e020e */
[----:B------:R-:W3:Y:S04]  /*d7a60*/  LDL.LU R166, [R1+0x1d3c] ;  /* 0x001d3c0001a67983 */ /* 0x000ee80000300800 */
[----:B------:R-:W3:Y:S01]  /*d7a70*/  LDL.LU R110, [R1+0x128] ;  /* 0x00012800016e7983 */ /* 0x000ee20000300800 */
[----:B------:R-:W-:Y:S02]  /*d7a80*/  ISETP.LT.AND P6, PT, R182, UR5, !P2 ;  /* 0x00000005b6007c0c */ /* 0x000fe4000d7c1270 */
[----:B------:R-:W-:-:S11]  /*d7a90*/  LOP3.LUT P5, RZ, R9, 0x200000, RZ, 0xc0, !PT ;  /* 0x0020000009ff7812 */ /* 0x000fd600078ac0ff */
[----:B------:R4:W-:Y:S01]  /*d7aa0*/  @P6 STG.E desc[UR54][R4.64], R247 ;  /* 0x000000f704006986 */ /* 0x0009e2000c101936 */
[----:B------:R-:W-:Y:S01]  /*d7ab0*/  ISETP.LT.AND P6, PT, R165, UR5, !P5 ;  /* 0x00000005a5007c0c */ /* 0x000fe2000efc1270 */
[----:B----4-:R-:W-:-:S12]  /*d7ac0*/  IMAD.WIDE R4, R167, 0x4, R16 ;  /* 0x00000004a7047825 */ /* 0x010fd800078e0210 */
        /* <DEDUP_REMOVED lines=8> */
[----:B-1----:R-:W-:-:S02]  /*d7b50*/  IMAD.WIDE R4, R181, 0x4, R16 ;  /* 0x00000004b5047825 */ /* 0x002fc400078e0210 */
[----:B------:R-:W4:Y:S10]  /*d7b60*/  LDL.LU R183, [R1+0x12c] ;  /* 0x00012c0001b77983 */ /* 0x000f340000300800 */
[----:B------:R1:W-:Y:S01]  /*d7b70*/  @P6 STG.E desc[UR54][R4.64], R248 ;  /* 0x000000f804006986 */ /* 0x0003e2000c101936 */
[----:B------:R-:W-:-:S02]  /*d7b80*/  ISETP.LT.AND P6, PT, R182, UR5, !P4 ;  /* 0x00000005b6007c0c */ /* 0x000fc4000e7c1270 */
[----:B------:R-:W-:Y:S01]  /*d7b90*/  LOP3.LUT P3, RZ, R9, 0x2000000, RZ, 0xc0, !PT ;  /* 0x0200000009ff7812 */ /* 0x000fe2000786c0ff */
[----:B-1----:R-:W-:Y:S02]  /*d7ba0*/  IMAD.WIDE R4, R181, 0x4, R14 ;  /* 0x00000004b5047825 */ /* 0x002fe400078e020e */
[----:B------:R-:W4:Y:S08]  /*d7bb0*/  LDL.LU R181, [R1+0x1d44] ;  /* 0x001d440001b57983 */ /* 0x000f300000300800 */
[----:B------:R1:W-:Y:S01]  /*d7bc0*/  @P6 STG.E desc[UR54][R4.64], R240 ;  /* 0x000000f004006986 */ /* 0x0003e2000c101936 */
[----:B------:R-:W-:Y:S01]  /*d7bd0*/  ISETP.LT.AND P6, PT, R165, UR5, !P3 ;  /* 0x00000005a5007c0c */ /* 0x000fe2000dfc1270 */
[----:B-1----:R-:W-:Y:S01]  /*d7be0*/  IMAD.WIDE R4, R162, 0x4, R16 ;  /* 0x00000004a2047825 */ /* 0x002fe200078e0210 */
[----:B------:R-:W-:-:S02]  /*d7bf0*/  LOP3.LUT P1, RZ, R9, 0x10000000, RZ, 0xc0, !PT ;  /* 0x1000000009ff7812 */ /* 0x000fc4000782c0ff */
[----:B------:R-:W-:-:S09]  /*d7c00*/  LOP3.LUT P2, RZ, R9, 0x20000000, RZ, 0xc0, !PT ;  /* 0x2000000009ff7812 */ /* 0x000fd2000784c0ff */
[----:B--2---:R1:W-:Y:S04]  /*d7c10*/  @P6 STG.E desc[UR54][R4.64], R180 ;  /* 0x000000b404006986 */ /* 0x0043e8000c101936 */
[----:B-1----:R-:W2:Y:S01]  /*d7c20*/  LDL.LU R180, [R1+0x10c] ;  /* 0x00010c0001b47983 */ /* 0x002ea20000300800 */
[----:B------:R-:W-:Y:S01]  /*d7c30*/  ISETP.LT.AND P6, PT, R182, UR5, !P3 ;  /* 0x00000005b6007c0c */ /* 0x000fe2000dfc1270 */
[----:B------:R-:W-:Y:S02]  /*d7c40*/  IMAD.WIDE R4, R162, 0x4, R14 ;  /* 0x00000004a2047825 */ /* 0x000fe400078e020e */
[----:B------:R-:W2:Y:S10]  /*d7c50*/  LDL.LU R162, [R1+0x1d4c] ;  /* 0x001d4c0001a27983 */ /* 0x000eb40000300800 */
[----:B------:R3:W-:Y:S01]  /*d7c60*/  @P6 STG.E desc[UR54][R4.64], R109 ;  /* 0x0000006d04006986 */ /* 0x0007e2000c101936 */
[----:B------:R-:W-:Y:S01]  /*d7c70*/  ISETP.LT.AND P6, PT, R165, UR5, !P1 ;  /* 0x00000005a5007c0c */ /* 0x000fe2000cfc1270 */
[----:B---3--:R-:W-:-:S12]  /*d7c80*/  IMAD.WIDE R4, R163, 0x4, R16 ;  /* 0x00000004a3047825 */ /* 0x008fd800078e0210 */
[----:B------:R1:W-:Y:S01]  /*d7c90*/  @P6 STG.E desc[UR54][R4.64], R249 ;  /* 0x000000f904006986 */ /* 0x0003e2000c101936 */
[----:B------:R-:W-:Y:S01]  /*d7ca0*/  ISETP.LT.AND P6, PT, R182, UR5, !P1 ;  /* 0x00000005b6007c0c */ /* 0x000fe2000cfc1270 */
[----:B-1----:R-:W-:Y:S02]  /*d7cb0*/  IMAD.WIDE R4, R163, 0x4, R14 ;  /* 0x00000004a3047825 */ /* 0x002fe400078e020e */
[----:B------:R-:W3:Y:S10]  /*d7cc0*/  LDL.LU R163, [R1+0x1d54] ;  /* 0x001d540001a37983 */ /* 0x000ef40000300800 */
[----:B------:R1:W-:Y:S01]  /*d7cd0*/  @P6 STG.E desc[UR54][R4.64], R241 ;  /* 0x000000f104006986 */ /* 0x0003e2000c101936 */
[----:B------:R-:W-:Y:S01]  /*d7ce0*/  ISETP.LT.AND P6, PT, R165, UR5, !P2 ;  /* 0x00000005a5007c0c */ /* 0x000fe2000d7c1270 */
[----:B-1----:R-:W-:-:S12]  /*d7cf0*/  IMAD.WIDE R4, R166, 0x4, R16 ;  /* 0x00000004a6047825 */ /* 0x002fd800078e0210 */
[----:B------:R1:W-:Y:S02]  /*d7d00*/  @P6 STG.E desc[UR54][R4.64], R110 ;  /* 0x0000006e04006986 */ /* 0x0003e4000c101936 */
[----:B-1----:R-:W-:Y:S02]  /*d7d10*/  IMAD.WIDE R4, R166, 0x4, R14 ;  /* 0x00000004a6047825 */ /* 0x002fe400078e020e */
[----:B------:R-:W3:Y:S01]  /*d7d20*/  LDL.LU R166, [R1+0x1d5c] ;  /* 0x001d5c0001a67983 */ /* 0x000ee20000300800 */
[----:B------:R-:W-:Y:S02]  /*d7d30*/  ISETP.LT.AND P6, PT, R182, UR5, !P2 ;  /* 0x00000005b6007c0c */ /* 0x000fe4000d7c1270 */
[----:B------:R-:W-:-:S11]  /*d7d40*/  LOP3.LUT P5, RZ, R9, 0x80000000, RZ, 0xc0, !PT ;  /* 0x8000000009ff7812 */ /* 0x000fd600078ac0ff */
[----:B----4-:R1:W-:Y:S01]  /*d7d50*/  @P6 STG.E desc[UR54][R4.64], R111 ;  /* 0x0000006f04006986 */ /* 0x0103e2000c101936 */
        /* <DEDUP_REMOVED lines=11> */
[----:B------:R-:W-:Y:S01]  /*d7e10*/  ISETP.LT.AND P6, PT, R182, UR5, !P4 ;  /* 0x00000005b6007c0c */ /* 0x000fe2000e7c1270 */
[----:B-1----:R-:W-:Y:S01]  /*d7e20*/  IMAD.WIDE R4, R181, 0x4, R14 ;  /* 0x00000004b5047825 */ /* 0x002fe200078e020e */
[C---:B------:R-:W-:Y:S02]  /*d7e30*/  LOP3.LUT P3, RZ, R10.reuse, 0x4, RZ, 0xc0, !PT ;  /* 0x000000040aff7812 */ /* 0x040fe4000786c0ff */
[C---:B------:R-:W-:Y:S02]  /*d7e40*/  LOP3.LUT P1, RZ, R10.reuse, 0x20, RZ, 0xc0, !PT ;  /* 0x000000200aff7812 */ /* 0x040fe4000782c0ff */
[----:B------:R-:W-:-:S07]  /*d7e50*/  LOP3.LUT P2, RZ, R10, 0x80, RZ, 0xc0, !PT ;  /* 0x000000800aff7812 */ /* 0x000fce000784c0ff */
[----:B--2---:R1:W-:Y:S04]  /*d7e60*/  @P6 STG.E desc[UR54][R4.64], R180 ;  /* 0x000000b404006986 */ /* 0x0043e8000c101936 */
[----:B-1----:R-:W2:Y:S01]  /*d7e70*/  LDL.LU R180, [R1+0x1d68] ;  /* 0x001d680001b47983 */ /* 0x002ea20000300800 */
[----:B------:R-:W-:Y:S01]  /*d7e80*/  ISETP.LT.AND P6, PT, R165, UR5, !P3 ;  /* 0x00000005a5007c0c */ /* 0x000fe2000dfc1270 */
[----:B------:R-:W-:-:S12]  /*d7e90*/  IMAD.WIDE R4, R162, 0x4, R16 ;  /* 0x00000004a2047825 */ /* 0x000fd800078e0210 */
[----:B------:R1:W-:Y:S01]  /*d7ea0*/  @P6 STG.E desc[UR54][R4.64], R251 ;  /* 0x000000fb04006986 */ /* 0x0003e2000c101936 */
[----:B------:R-:W-:Y:S01]  /*d7eb0*/  ISETP.LT.AND P6, PT, R182, UR5, !P3 ;  /* 0x00000005b6007c0c */ /* 0x000fe2000dfc1270 */
[----:B-1----:R-:W-:Y:S02]  /*d7ec0*/  IMAD.WIDE R4, R162, 0x4, R14 ;  /* 0x00000004a2047825 */ /* 0x002fe400078e020e */
        /* <DEDUP_REMOVED lines=16> */
[----:B------:R4:W-:Y:S01]  /*d7fd0*/  @P6 STG.E desc[UR54][R4.64], R212 ;  /* 0x000000d404006986 */ /* 0x0009e2000c101936 */
[----:B------:R-:W-:Y:S01]  /*d7fe0*/  ISETP.LT.AND P6, PT, R165, UR5, !P5 ;  /* 0x00000005a5007c0c */ /* 0x000fe2000efc1270 */
[----:B----4-:R-:W-:-:S12]  /*d7ff0*/  IMAD.WIDE R4, R167, 0x4, R16 ;  /* 0x00000004a7047825 */ /* 0x010fd800078e0210 */
[----:B------:R1:W-:Y:S01]  /*d8000*/  @P6 STG.E desc[UR54][R4.64], R237 ;  /* 0x000000ed04006986 */ /* 0x0003e2000c101936 */
[----:B------:R-:W-:Y:S01]  /*d8010*/  ISETP.LT.AND P6, PT, R182, UR5, !P5 ;  /* 0x00000005b6007c0c */ /* 0x000fe2000efc1270 */
[----:B-1----:R-:W-:Y:S02]  /*d8020*/  IMAD.WIDE R4, R167, 0x4, R14 ;  /* 0x00000004a7047825 */ /* 0x002fe400078e020e */
[----:B------:R-:W4:Y:S01]  /*d8030*/  LDL.LU R167, [R1+0x1d78] ;  /* 0x001d780001a77983 */ /* 0x000f220000300800 */
[----:B------:R-:W-:-:S09]  /*d8040*/  LOP3.LUT P4, RZ, R10, 0x400, RZ, 0xc0, !PT ;  /* 0x000004000aff7812 */ /* 0x000fd2000788c0ff */
[----:B------:R2:W-:Y:S01]  /*d8050*/  @P6 STG.E desc[UR54][R4.64], R229 ;  /* 0x000000e504006986 */ /* 0x0005e2000c101936 */
[----:B------:R-:W-:Y:S02]  /*d8060*/  ISETP.LT.AND P6, PT, R165, UR5, !P4 ;  /* 0x00000005a5007c0c */ /* 0x000fe4000e7c1270 */
[C---:B------:R-:W-:Y:S02]  /*d8070*/  LOP3.LUT P3, RZ, R10.reuse, 0x1000, RZ, 0xc0, !PT ;  /* 0x000010000aff7812 */ /* 0x040fe4000786c0ff */
[C---:B------:R-:W-:Y:S02]  /*d8080*/  LOP3.LUT P1, RZ, R10.reuse, 0x4000, RZ, 0xc0, !PT ;  /* 0x000040000aff7812 */ /* 0x040fe4000782c0ff */
[----:B------:R-:W-:Y:S01]  /*d8090*/  LOP3.LUT P2, RZ, R10, 0x20000, RZ, 0xc0, !PT ;  /* 0x000200000aff7812 */ /* 0x000fe2000784c0ff */
[----:B--2---:R-:W-:-:S06]  /*d80a0*/  IMAD.WIDE R4, R180, 0x4, R16 ;  /* 0x00000004b4047825 */ /* 0x004fcc00078e0210 */
[----:B------:R1:W-:Y:S01]  /*d80b0*/  @P6 STG.E desc[UR54][R4.64], R221 ;  /* 0x000000dd04006986 */ /* 0x0003e2000c101936 */
[----:B------:R-:W-:Y:S01]  /*d80c0*/  ISETP.LT.AND P6, PT, R182, UR5, !P4 ;  /* 0x00000005b6007c0c */ /* 0x000fe2000e7c1270 */
[----:B-1----:R-:W-:Y:S02]  /*d80d0*/  IMAD.WIDE R4, R180, 0x4, R14 ;  /* 0x00000004b4047825 */ /* 0x002fe400078e020e */
[----:B------:R-:W2:Y:S10]  /*d80e0*/  LDL.LU R180, [R1+0x1d80] ;  /* 0x001d800001b47983 */ /* 0x000eb40000300800 */
[----:B------:R1:W-:Y:S01]  /*d80f0*/  @P6 STG.E desc[UR54][R4.64], R213 ;  /* 0x000000d504006986 */ /* 0x0003e2000c101936 */
[----:B------:R-:W-:Y:S01]  /*d8100*/  ISETP.LT.AND P6, PT, R165, UR5, !P3 ;  /* 0x00000005a5007c0c */ /* 0x000fe2000dfc1270 */
[----:B-1----:R-:W-:-:S12]  /*d8110*/  IMAD.WIDE R4, R162, 0x4, R16 ;  /* 0x00000004a2047825 */ /* 0x002fd800078e0210 */
        /* <DEDUP_REMOVED lines=69> */
[----:B------:R-:W-:Y:S02]  /*d8570*/  LOP3.LUT P3, RZ, R10, 0x80000000, RZ, 0xc0, !PT ;  /* 0x800000000aff7812 */ /* 0x000fe4000786c0ff */
        /* <DEDUP_REMOVED lines=79> */
[----:B------:R-:W-:Y:S02]  /*d8a70*/  ISETP.LT.AND P5, PT, R182, UR5, !P5 ;  /* 0x00000005b6007c0c */ /* 0x000fe4000efa1270 */
[C---:B------:R-:W-:Y:S02]  /*d8a80*/  LOP3.LUT P4, RZ, R2.reuse, 0x20000, RZ, 0xc0, !PT ;  /* 0x0002000002ff7812 */ /* 0x040fe4000788c0ff */
[----:B------:R-:W-:Y:S01]  /*d8a90*/  LOP3.LUT P3, RZ, R2, 0x10000, RZ, 0xc0, !PT ;  /* 0x0001000002ff7812 */ /* 0x000fe2000786c0ff */
[----:B--2---:R-:W-:-:S06]  /*d8aa0*/  IMAD.WIDE R4, R180, 0x4, R16 ;  /* 0x00000004b4047825 */ /* 0x004fcc00078e0210 */
[----:B------:R1:W-:Y:S02]  /*d8ab0*/  @P6 STG.E desc[UR54][R4.64], R191 ;  /* 0x000000bf04006986 */ /* 0x0003e4000c101936 */
[----:B-1----:R-:W-:Y:S02]  /*d8ac0*/  IMAD.WIDE R4, R180, 0x4, R14 ;  /* 0x00000004b4047825 */ /* 0x002fe400078e020e */
[----:B------:R-:W2:Y:S04]  /*d8ad0*/  LDL.LU R180, [R1+0x1dec] ;  /* 0x001dec0001b47983 */ /* 0x000ea80000300800 */
[----:B------:R1:W-:Y:S01]  /*d8ae0*/  @P5 STG.E desc[UR54][R4.64], R179 ;  /* 0x000000b304005986 */ /* 0x0003e2000c101936 */
[----:B------:R-:W-:Y:S02]  /*d8af0*/  ISETP.LT.AND P5, PT, R165, UR5, !P4 ;  /* 0x00000005a5007c0c */ /* 0x000fe4000e7a1270 */
[----:B------:R-:W-:Y:S01]  /*d8b00*/  ISETP.LT.AND P4, PT, R182, UR5, !P4 ;  /* 0x00000005b6007c0c */ /* 0x000fe2000e781270 */
[----:B-1----:R-:W-:-:S10]  /*d8b10*/  IMAD.WIDE R4, R162, 0x4, R16 ;  /* 0x00000004a2047825 */ /* 0x002fd400078e0210 */
[----:B------:R1:W-:Y:S02]  /*d8b20*/  @P5 STG.E desc[UR54][R4.64], R200 ;  /* 0x000000c804005986 */ /* 0x0003e4000c101936 */
[----:B-1----:R-:W-:Y:S02]  /*d8b30*/  IMAD.WIDE R4, R162, 0x4, R14 ;  /* 0x00000004a2047825 */ /* 0x002fe400078e020e */
[----:B------:R-:W2:Y:S04]  /*d8b40*/  LDL.LU R162, [R1+0x1df0] ;  /* 0x001df00001a27983 */ /* 0x000ea80000300800 */
[----:B------:R3:W-:Y:S01]  /*d8b50*/  @P4 STG.E desc[UR54][R4.64], R192 ;  /* 0x000000c004004986 */ /* 0x0007e2000c101936 */
[----:B------:R-:W-:Y:S02]  /*d8b60*/  ISETP.LT.AND P4, PT, R165, UR5, !P3 ;  /* 0x00000005a5007c0c */ /* 0x000fe4000df81270 */
[----:B------:R-:W-:Y:S01]  /*d8b70*/  ISETP.LT.AND P3, PT, R182, UR5, !P3 ;  /* 0x00000005b6007c0c */ /* 0x000fe2000df61270 */
[----:B---3--:R-:W-:-:S10]  /*d8b80*/  IMAD.WIDE R4, R163, 0x4, R16 ;  /* 0x00000004a3047825 */ /* 0x008fd400078e0210 */
[----:B------:R1:W-:Y:S01]  /*d8b90*/  @P4 STG.E desc[UR54][R4.64], R184 ;  /* 0x000000b804004986 */ /* 0x0003e2000c101936 */
[----:B------:R-:W-:Y:S01]  /*d8ba0*/  LOP3.LUT P5, RZ, R13, 0x8000, RZ, 0xc0, !PT ;  /* 0x000080000dff7812 */ /* 0x000fe200078ac0ff */
[----:B-1----:R-:W-:Y:S02]  /*d8bb0*/  IMAD.WIDE R4, R163, 0x4, R14 ;  /* 0x00000004a3047825 */ /* 0x002fe400078e020e */
[----:B------:R-:W3:Y:S04]  /*d8bc0*/  LDL.LU R163, [R1+0x1df8] ;  /* 0x001df80001a37983 */ /* 0x000ee80000300800 */
        /* <DEDUP_REMOVED lines=92> */
[----:B------:R-:W-:Y:S02]  /*d9190*/  ISETP.LT.AND P3, PT, R182, UR5, !P6 ;  /* 0x00000005b6007c0c */ /* 0x000fe4000f761270 */
[----:B------:R-:W-:Y:S01]  /*d91a0*/  LOP3.LUT P2, RZ, R18, 0x200, RZ, 0xc0, !PT ;  /* 0x0000020012ff7812 */ /* 0x000fe2000784c0ff */
[----:B-1----:R-:W-:Y:S02]  /*d91b0*/  IMAD.WIDE R4, R167, 0x4, R14 ;  /* 0x00000004a7047825 */ /* 0x002fe400078e020e */
[----:B------:R-:W4:Y:S08]  /*d91c0*/  LDL.LU R167, [R1+0x1dd8] ;  /* 0x001dd80001a77983 */ /* 0x000f300000300800 */
[----:B------:R2:W-:Y:S01]  /*d91d0*/  @P3 STG.E desc[UR54][R4.64], R130 ;  /* 0x0000008204003986 */ /* 0x0005e2000c101936 */
[----:B------:R-:W-:-:S02]  /*d91e0*/  ISETP.LT.AND P3, PT, R165, UR5, !P2 ;  /* 0x00000005a5007c0c */ /* 0x000fc4000d761270 */
        /* <DEDUP_REMOVED lines=33> */
[----:B------:R1:W-:Y:S02]  /*d9400*/  @P3 STG.E desc[UR54][R4.64], R157 ;  /* 0x0000009d04003986 */ /* 0x0003e4000c101936 */
[----:B-1----:R-:W-:Y:S02]  /*d9410*/  IMAD.WIDE R4, R167, 0x4, R14 ;  /* 0x00000004a7047825 */ /* 0x002fe400078e020e */
[----:B------:R-:W4:Y:S01]  /*d9420*/  LDL.LU R167, [R1+0x1d94] ;  /* 0x001d940001a77983 */ /* 0x000f220000300800 */
[----:B------:R-:W-:-:S13]  /*d9430*/  ISETP.LT.AND P3, PT, R182, UR5, !P6 ;  /* 0x00000005b6007c0c */ /* 0x000fda000f761270 */
[----:B------:R2:W-:Y:S01]  /*d9440*/  @P3 STG.E desc[UR54][R4.64], R149 ;  /* 0x0000009504003986 */ /* 0x0005e2000c101936 */
[----:B------:R-:W-:-:S04]  /*d9450*/  LOP3.LUT P2, RZ, R18, 0x100000, RZ, 0xc0, !PT ;  /* 0x0010000012ff7812 */ /* 0x000fc8000784c0ff */
[----:B------:R-:W-:Y:S02]  /*d9460*/  ISETP.LT.AND P3, PT, R165, UR5, !P2 ;  /* 0x00000005a5007c0c */ /* 0x000fe4000d761270 */
[----:B------:R-:W-:Y:S01]  /*d9470*/  LOP3.LUT P1, RZ, R18, 0x800000, RZ, 0xc0, !PT ;  /* 0x0080000012ff7812 */ /* 0x000fe2000782c0ff */
[----:B--2---:R-:W-:-:S04]  /*d9480*/  IMAD.WIDE R4, R180, 0x4, R16 ;  /* 0x00000004b4047825 */ /* 0x004fc800078e0210 */
[----:B------:R-:W-:Y:S02]  /*d9490*/  IMAD.WIDE R6, R180, 0x4, R14 ;  /* 0x00000004b4067825 */ /* 0x000fe400078e020e */
[----:B------:R-:W2:Y:S04]  /*d94a0*/  LDL.LU R180, [R1+0x1d8c] ;  /* 0x001d8c0001b47983 */ /* 0x000ea80000300800 */
[----:B------:R1:W-:Y:S01]  /*d94b0*/  @P3 STG.E desc[UR54][R4.64], R141 ;  /* 0x0000008d04003986 */ /* 0x0003e2000c101936 */
[----:B------:R-:W-:Y:S01]  /*d94c0*/  ISETP.LT.AND P3, PT, R182, UR5, !P2 ;  /* 0x00000005b6007c0c */ /* 0x000fe2000d761270 */
[----:B------:R-:W-:-:S04]  /*d94d0*/  IMAD.WIDE R8, R162, 0x4, R16 ;  /* 0x00000004a2087825 */ /* 0x000fc800078e0210 */
[----:B------:R-:W-:Y:S02]  /*d94e0*/  IMAD.WIDE R10, R162, 0x4, R14 ;  /* 0x00000004a20a7825 */ /* 0x000fe400078e020e */
[----:B------:R-:W2:Y:S06]  /*d94f0*/  LDL.LU R162, [R1+0x1d7c] ;  /* 0x001d7c0001a27983 */ /* 0x000eac0000300800 */
[----:B------:R1:W-:Y:S01]  /*d9500*/  @P3 STG.E desc[UR54][R6.64], R125 ;  /* 0x0000007d06003986 */ /* 0x0003e2000c101936 */
[----:B------:R-:W-:-:S13]  /*d9510*/  ISETP.LT.AND P3, PT, R165, UR5, !P1 ;  /* 0x00000005a5007c0c */ /* 0x000fda000cf61270 */
[----:B------:R1:W-:Y:S01]  /*d9520*/  @P3 STG.E desc[UR54][R8.64], R158 ;  /* 0x0000009e08003986 */ /* 0x0003e2000c101936 */
[----:B---3--:R-:W-:-:S04]  /*d9530*/  IMAD.WIDE R22, R163, 0x4, R16 ;  /* 0x00000004a3167825 */ /* 0x008fc800078e0210 */
[----:B-1----:R-:W-:Y:S02]  /*d9540*/  IMAD.WIDE R4, R163, 0x4, R14 ;  /* 0x00000004a3047825 */ /* 0x002fe400078e020e */
[----:B------:R-:W3:Y:S02]  /*d9550*/  LDL.LU R163, [R1+0x1d64] ;  /* 0x001d640001a37983 */ /* 0x000ee40000300800 */
[----:B------:R-:W-:-:S04]  /*d9560*/  IMAD.WIDE R6, R166, 0x4, R16 ;  /* 0x00000004a6067825 */ /* 0x000fc800078e0210 */
[----:B------:R-:W-:Y:S02]  /*d9570*/  IMAD.WIDE R8, R166, 0x4, R14 ;  /* 0x00000004a6087825 */ /* 0x000fe400078e020e */
[----:B------:R-:W3:Y:S01]  /*d9580*/  LDL.LU R166, [R1+0x1d58] ;  /* 0x001d580001a67983 */ /* 0x000ee20000300800 */
[----:B------:R-:W-:Y:S02]  /*d9590*/  ISETP.LT.AND P3, PT, R182, UR5, !P1 ;  /* 0x00000005b6007c0c */ /* 0x000fe4000cf61270 */
[----:B------:R-:W-:-:S11]  /*d95a0*/  LOP3.LUT P0, RZ, R18, 0x1000000, RZ, 0xc0, !PT ;  /* 0x0100000012ff7812 */ /* 0x000fd6000780c0ff */
[----:B------:R4:W-:Y:S01]  /*d95b0*/  @P3 STG.E desc[UR54][R10.64], R150 ;  /* 0x000000960a003986 */ /* 0x0009e2000c101936 */
[----:B------:R-:W-:Y:S02]  /*d95c0*/  ISETP.LT.AND P3, PT, R165, UR5, !P0 ;  /* 0x00000005a5007c0c */ /* 0x000fe4000c761270 */
[----:B------:R-:W-:-:S11]  /*d95d0*/  LOP3.LUT P5, RZ, R18, 0x8000000, RZ, 0xc0, !PT ;  /* 0x0800000012ff7812 */ /* 0x000fd600078ac0ff */
[----:B------:R-:W-:Y:S01]  /*d95e0*/  @P3 STG.E desc[UR54][R22.64], R142 ;  /* 0x0000008e16003986 */ /* 0x000fe2000c101936 */
[----:B------:R-:W-:-:S13]  /*d95f0*/  ISETP.LT.AND P3, PT, R182, UR5, !P0 ;  /* 0x00000005b6007c0c */ /* 0x000fda000c761270 */
[----:B------:R1:W-:Y:S01]  /*d9600*/  @P3 STG.E desc[UR54][R4.64], R126 ;  /* 0x0000007e04003986 */ /* 0x0003e2000c101936 */
[----:B------:R-:W-:Y:S02]  /*d9610*/  ISETP.LT.AND P3, PT, R165, UR5, !P5 ;  /* 0x00000005a5007c0c */ /* 0x000fe4000ef61270 */
[----:B------:R-:W-:-:S11]  /*d9620*/  LOP3.LUT P6, RZ, R18, 0x20000000, RZ, 0xc0, !PT ;  /* 0x2000000012ff7812 */ /* 0x000fd600078cc0ff */
[----:B------:R2:W-:Y:S01]  /*d9630*/  @P3 STG.E desc[UR54][R6.64], R159 ;  /* 0x0000009f06003986 */ /* 0x0005e2000c101936 */
[----:B------:R-:W-:Y:S01]  /*d9640*/  ISETP.LT.AND P3, PT, R182, UR5, !P5 ;  /* 0x00000005b6007c0c */ /* 0x000fe2000ef61270 */
[----:B----4-:R-:W-:-:S12]  /*d9650*/  IMAD.WIDE R10, R167, 0x4, R16 ;  /* 0x00000004a70a7825 */ /* 0x010fd800078e0210 */
[----:B------:R4:W-:Y:S01]  /*d9660*/  @P3 STG.E desc[UR54][R8.64], R151 ;  /* 0x0000009708003986 */ /* 0x0009e2000c101936 */
[----:B------:R-:W-:Y:S01]  /*d9670*/  ISETP.LT.AND P3, PT, R165, UR5, !P6 ;  /* 0x00000005a5007c0c */ /* 0x000fe2000f761270 */
[----:B-1----:R-:W-:Y:S01]  /*d9680*/  IMAD.WIDE R4, R167, 0x4, R14 ;  /* 0x00000004a7047825 */ /* 0x002fe200078e020e */
[----:B------:R-:W-:Y:S01]  /*d9690*/  LOP3.LUT P2, RZ, R18, 0x80000000, RZ, 0xc0, !PT ;  /* 0x8000000012ff7812 */ /* 0x000fe2000784c0ff */
[----:B------:R-:W3:Y:S10]  /*d96a0*/  LDL.LU R167, [R1+0x1d50] ;  /* 0x001d500001a77983 */ /* 0x000ef40000300800 */
[----:B------:R-:W-:Y:S01]  /*d96b0*/  @P3 STG.E desc[UR54][R10.64], R143 ;  /* 0x0000008f0a003986 */ /* 0x000fe2000c101936 */
[----:B------:R-:W-:-:S13]  /*d96c0*/  ISETP.LT.AND P3, PT, R182, UR5, !P6 ;  /* 0x00000005b6007c0c */ /* 0x000fda000f761270 */
[----:B------:R1:W-:Y:S01]  /*d96d0*/  @P3 STG.E desc[UR54][R4.64], R127 ;  /* 0x0000007f04003986 */ /* 0x0003e2000c101936 */
[----:B------:R-:W-:Y:S02]  /*d96e0*/  ISETP.LT.AND P3, PT, R165, UR5, !P2 ;  /* 0x00000005a5007c0c */ /* 0x000fe4000d761270 */
[C---:B------:R-:W-:Y:S02]  /*d96f0*/  LOP3.LUT P1, RZ, R19.reuse, 0x4, RZ, 0xc0, !PT ;  /* 0x0000000413ff7812 */ /* 0x040fe4000782c0ff */
[----:B------:R-:W-:Y:S01]  /*d9700*/  LOP3.LUT P0, RZ, R19, 0x8, RZ, 0xc0, !PT ;  /* 0x0000000813ff7812 */ /* 0x000fe2000780c0ff */
[----:B--2---:R-:W-:-:S08]  /*d9710*/  IMAD.WIDE R22, R180, 0x4, R16 ;  /* 0x00000004b4167825 */ /* 0x004fd000078e0210 */
[----:B------:R-:W-:Y:S01]  /*d9720*/  @P3 STG.E desc[UR54][R22.64], R112 ;  /* 0x0000007016003986 */ /* 0x000fe2000c101936 */
[----:B------:R-:W-:Y:S01]  /*d9730*/  ISETP.LT.AND P3, PT, R182, UR5, !P2 ;  /* 0x00000005b6007c0c */ /* 0x000fe2000d761270 */
[----:B------:R-:W-:Y:S02]  /*d9740*/  IMAD.WIDE R6, R180, 0x4, R14 ;  /* 0x00000004b4067825 */ /* 0x000fe400078e020e */
[----:B------:R-:W2:Y:S10]  /*d9750*/  LDL.LU R180, [R1+0x1d48] ;  /* 0x001d480001b47983 */ /* 0x000eb40000300800 */
[----:B------:R3:W-:Y:S01]  /*d9760*/  @P3 STG.E desc[UR54][R6.64], R48 ;  /* 0x0000003006003986 */ /* 0x0007e2000c101936 */
[----:B------:R-:W-:Y:S01]  /*d9770*/  ISETP.LT.AND P3, PT, R165, UR5, !P1 ;  /* 0x00000005a5007c0c */ /* 0x000fe2000cf61270 */
[----:B----4-:R-:W-:-:S12]  /*d9780*/  IMAD.WIDE R8, R162, 0x4, R16 ;  /* 0x00000004a2087825 */ /* 0x010fd800078e0210 */
[----:B------:R-:W-:Y:S01]  /*d9790*/  @P3 STG.E desc[UR54][R8.64], R68 ;  /* 0x0000004408003986 */ /* 0x000fe2000c101936 */
[----:B------:R-:W-:Y:S01]  /*d97a0*/  ISETP.LT.AND P3, PT, R182, UR5, !P1 ;  /* 0x00000005b6007c0c */ /* 0x000fe2000cf61270 */
[----:B-1----:R-:W-:Y:S02]  /*d97b0*/  IMAD.WIDE R4, R162, 0x4, R14 ;  /* 0x00000004a2047825 */ /* 0x002fe400078e020e */
[----:B------:R-:W4:Y:S10]  /*d97c0*/  LDL.LU R162, [R1+0x1d30] ;  /* 0x001d300001a27983 */ /* 0x000f340000300800 */
[----:B------:R1:W-:Y:S01]  /*d97d0*/  @P3 STG.E desc[UR54][R4.64], R64 ;  /* 0x0000004004003986 */ /* 0x0003e2000c101936 */
[----:B------:R-:W-:-:S02]  /*d97e0*/  ISETP.LT.AND P3, PT, R165, UR5, !P0 ;  /* 0x00000005a5007c0c */ /* 0x000fc4000c761270 */
[C---:B------:R-:W-:Y:S02]  /*d97f0*/  LOP3.LUT P2, RZ, R2.reuse, 0x8000, RZ, 0xc0, !PT ;  /* 0x0000800002ff7812 */ /* 0x040fe4000784c0ff */
[----:B------:R-:W-:Y:S01]  /*d9800*/  LOP3.LUT P1, RZ, R2, 0x4000, RZ, 0xc0, !PT ;  /* 0x0000400002ff7812 */ /* 0x000fe2000782c0ff */
[----:B---3--:R-:W-:-:S08]  /*d9810*/  IMAD.WIDE R10, R163, 0x4, R16 ;  /* 0x00000004a30a7825 */ /* 0x008fd000078e0210 */
[----:B------:R-:W-:Y:S01]  /*d9820*/  @P3 STG.E desc[UR54][R10.64], R113 ;  /* 0x000000710a003986 */ /* 0x000fe2000c101936 */
[----:B------:R-:W-:Y:S02]  /*d9830*/  ISETP.LT.AND P3, PT, R182, UR5, !P0 ;  /* 0x00000005b6007c0c */ /* 0x000fe4000c761270 */
[----:B------:R-:W-:Y:S01]  /*d9840*/  LOP3.LUT P0, RZ, R2, 0x2000, RZ, 0xc0, !PT ;  /* 0x0000200002ff7812 */ /* 0x000fe2000780c0ff */
[----:B------:R-:W-:Y:S02]  /*d9850*/  IMAD.WIDE R2, R163, 0x4, R14 ;  /* 0x00000004a3027825 */ /* 0x000fe400078e020e */
[----:B------:R-:W3:Y:S02]  /*d9860*/  LDL.LU R163, [R1+0x1d24] ;  /* 0x001d240001a37983 */ /* 0x000ee40000300800 */
[----:B------:R-:W-:-:S04]  /*d9870*/  IMAD.WIDE R6, R166, 0x4, R16 ;  /* 0x00000004a6067825 */ /* 0x000fc800078e0210 */
[----:B-1----:R-:W-:Y:S02]  /*d9880*/  IMAD.WIDE R4, R166, 0x4, R14 ;  /* 0x00000004a6047825 */ /* 0x002fe400078e020e */
[----:B------:R-:W3:Y:S01]  /*d9890*/  LDL.LU R166, [R1+0x1d18] ;  /* 0x001d180001a67983 */ /* 0x000ee20000300800 */
[----:B------:R-:W-:-:S03]  /*d98a0*/  LOP3.LUT P4, RZ, R19, 0x40, RZ, 0xc0, !PT ;  /* 0x0000004013ff7812 */ /* 0x000fc6000788c0ff */
[----:B------:R1:W-:Y:S01]  /*d98b0*/  @P3 STG.E desc[UR54][R2.64], R49 ;  /* 0x0000003102003986 */ /* 0x0003e2000c101936 */
[----:B------:R-:W-:Y:S02]  /*d98c0*/  ISETP.LT.AND P3, PT, R165, UR5, !P4 ;  /* 0x00000005a5007c0c */ /* 0x000fe4000e761270 */
[----:B------:R-:W-:-:S11]  /*d98d0*/  LOP3.LUT P5, RZ, R19, 0x100, RZ, 0xc0, !PT ;  /* 0x0000010013ff7812 */ /* 0x000fd600078ac0ff */
[----:B------:R-:W-:Y:S01]  /*d98e0*/  @P3 STG.E desc[UR54][R6.64], R69 ;  /* 0x0000004506003986 */ /* 0x000fe2000c101936 */
[----:B------:R-:W-:-:S13]  /*d98f0*/  ISETP.LT.AND P3, PT, R182, UR5, !P4 ;  /* 0x00000005b6007c0c */ /* 0x000fda000e761270 */
[----:B------:R2:W-:Y:S01]  /*d9900*/  @P3 STG.E desc[UR54][R4.64], R65 ;  /* 0x0000004104003986 */ /* 0x0005e2000c101936 */
[----:B------:R-:W-:Y:S02]  /*d9910*/  ISETP.LT.AND P3, PT, R165, UR5, !P5 ;  /* 0x00000005a5007c0c */ /* 0x000fe4000ef61270 */
[----:B------:R-:W-:Y:S01]  /*d9920*/  LOP3.LUT P6, RZ, R19, 0x400, RZ, 0xc0, !PT ;  /* 0x0000040013ff7812 */ /* 0x000fe200078cc0ff */
[----:B------:R-:W-:-:S04]  /*d9930*/  IMAD.WIDE R8, R167, 0x4, R16 ;  /* 0x00000004a7087825 */ /* 0x000fc800078e0210 */
[----:B-1----:R-:W-:Y:S02]  /*d9940*/  IMAD.WIDE R2, R167, 0x4, R14 ;  /* 0x00000004a7027825 */ /* 0x002fe400078e020e */
[----:B------:R-:W3:Y:S04]  /*d9950*/  LDL.LU R167, [R1+0x1d0c] ;  /* 0x001d0c0001a77983 */ /* 0x000ee80000300800 */
[----:B------:R-:W-:Y:S01]  /*d9960*/  @P3 STG.E desc[UR54][R8.64], R114 ;  /* 0x0000007208003986 */ /* 0x000fe2000c101936 */
[----:B------:R-:W-:-:S13]  /*d9970*/  ISETP.LT.AND P3, PT, R182, UR5, !P5 ;  /* 0x00000005b6007c0c */ /* 0x000fda000ef61270 */
[----:B------:R1:W-:Y:S01]  /*d9980*/  @P3 STG.E desc[UR54][R2.64], R50 ;  /* 0x0000003202003986 */ /* 0x0003e2000c101936 */
[----:B------:R-:W-:Y:S01]  /*d9990*/  ISETP.LT.AND P3, PT, R165, UR5, !P6 ;  /* 0x00000005a5007c0c */ /* 0x000fe2000f761270 */
[----:B--2---:R-:W-:-:S04]  /*d99a0*/  IMAD.WIDE R10, R180, 0x4, R16 ;  /* 0x00000004b40a7825 */ /* 0x004fc800078e0210 */
[----:B------:R-:W-:Y:S02]  /*d99b0*/  IMAD.WIDE R4, R180, 0x4, R14 ;  /* 0x00000004b4047825 */ /* 0x000fe400078e020e */
[----:B------:R-:W2:Y:S06]  /*d99c0*/  LDL.LU R180, [R1+0x1cf4] ;  /* 0x001cf40001b47983 */ /* 0x000eac0000300800 */
[----:B------:R-:W-:Y:S01]  /*d99d0*/  @P3 STG.E desc[UR54][R10.64], R70 ;  /* 0x000000460a003986 */ /* 0x000fe2000c101936 */
[----:B------:R-:W-:-:S13]  /*d99e0*/  ISETP.LT.AND P3, PT, R182, UR5, !P6 ;  /* 0x00000005b6007c0c */ /* 0x000fda000f761270 */
[----:B------:R3:W-:Y:S01]  /*d99f0*/  @P3 STG.E desc[UR54][R4.64], R66 ;  /* 0x0000004204003986 */ /* 0x0007e2000c101936 */
[----:B------:R-:W-:Y:S02]  /*d9a00*/  ISETP.LT.AND P3, PT, R165, UR5, !P2 ;  /* 0x00000005a5007c0c */ /* 0x000fe4000d761270 */
[----:B------:R-:W-:Y:S01]  /*d9a10*/  ISETP.LT.AND P2, PT, R182, UR5, !P2 ;  /* 0x00000005b6007c0c */ /* 0x000fe2000d741270 */
[----:B----4-:R-:W-:-:S04]  /*d9a20*/  IMAD.WIDE R6, R162, 0x4, R16 ;  /* 0x00000004a2067825 */ /* 0x010fc800078e0210 */
[----:B-1----:R-:W-:Y:S02]  /*d9a30*/  IMAD.WIDE R2, R162, 0x4, R14 ;  /* 0x00000004a2027825 */ /* 0x002fe400078e020e */
[----:B------:R-:W4:Y:S04]  /*d9a40*/  LDL.LU R162, [R1+0x1cec] ;  /* 0x001cec0001a27983 */ /* 0x000f280000300800 */
[----:B------:R-:W-:Y:S04]  /*d9a50*/  @P3 STG.E desc[UR54][R6.64], R115 ;  /* 0x0000007306003986 */ /* 0x000fe8000c101936 */
[----:B------:R1:W-:Y:S01]  /*d9a60*/  @P2 STG.E desc[UR54][R2.64], R51 ;  /* 0x0000003302002986 */ /* 0x0003e2000c101936 */
[----:B---3--:R-:W-:-:S04]  /*d9a70*/  IMAD.WIDE R8, R163, 0x4, R16 ;  /* 0x00000004a3087825 */ /* 0x008fc800078e0210 */
[----:B------:R-:W-:Y:S02]  /*d9a80*/  IMAD.WIDE R4, R163, 0x4, R14 ;  /* 0x00000004a3047825 */ /* 0x000fe400078e020e */
[----:B------:R-:W3:Y:S02]  /*d9a90*/  LDL.LU R163, [R1+0x1ce4] ;  /* 0x001ce40001a37983 */ /* 0x000ee40000300800 */
[----:B------:R-:W-:-:S04]  /*d9aa0*/  IMAD.WIDE R10, R166, 0x4, R16 ;  /* 0x00000004a60a7825 */ /* 0x000fc800078e0210 */
[----:B-1----:R-:W-:Y:S02]  /*d9ab0*/  IMAD.WIDE R2, R166, 0x4, R14 ;  /* 0x00000004a6027825 */ /* 0x002fe400078e020e */
[----:B------:R-:W3:Y:S01]  /*d9ac0*/  LDL.LU R166, [R1+0x1cd8] ;  /* 0x001cd80001a67983 */ /* 0x000ee20000300800 */
[----:B------:R-:W-:Y:S02]  /*d9ad0*/  ISETP.LT.AND P2, PT, R165, UR5, !P1 ;  /* 0x00000005a5007c0c */ /* 0x000fe4000cf41270 */
[----:B------:R-:W-:-:S11]  /*d9ae0*/  ISETP.LT.AND P1, PT, R182, UR5, !P1 ;  /* 0x00000005b6007c0c */ /* 0x000fd6000cf21270 */
[----:B------:R-:W-:Y:S04]  /*d9af0*/  @P2 STG.E desc[UR54][R8.64], R71 ;  /* 0x0000004708002986 */ /* 0x000fe8000c101936 */
[----:B------:R1:W-:Y:S01]  /*d9b00*/  @P1 STG.E desc[UR54][R4.64], R67 ;  /* 0x0000004304001986 */ /* 0x0003e2000c101936 */
[----:B------:R-:W-:Y:S02]  /*d9b10*/  ISETP.LT.AND P1, PT, R165, UR5, !P0 ;  /* 0x00000005a5007c0c */ /* 0x000fe4000c721270 */
[----:B------:R-:W-:Y:S02]  /*d9b20*/  ISETP.LT.AND P0, PT, R182, UR5, !P0 ;  /* 0x00000005b6007c0c */ /* 0x000fe4000c701270 */
[----:B------:R-:W-:-:S09]  /*d9b30*/  LOP3.LUT P2, RZ, R19, 0x80000, RZ, 0xc0, !PT ;  /* 0x0008000013ff7812 */ /* 0x000fd2000784c0ff */
[----:B------:R-:W-:Y:S04]  /*d9b40*/  @P1 STG.E desc[UR54][R10.64], R36 ;  /* 0x000000240a001986 */ /* 0x000fe8000c101936 */
        /* <DEDUP_REMOVED lines=9> */
[----:B------:R-:W-:Y:S02]  /*d9be0*/  ISETP.LT.AND P0, PT, R165, UR5, !P6 ;  /* 0x00000005a5007c0c */ /* 0x000fe4000f701270 */
[----:B------:R-:W-:Y:S01]  /*d9bf0*/  LOP3.LUT P3, RZ, R19, 0x1000000, RZ, 0xc0, !PT ;  /* 0x0100000013ff7812 */ /* 0x000fe2000786c0ff */
[----:B--2---:R-:W-:-:S04]  /*d9c00*/  IMAD.WIDE R8, R180, 0x4, R16 ;  /* 0x00000004b4087825 */ /* 0x004fc800078e0210 */
[----:B------:R-:W-:Y:S02]  /*d9c10*/  IMAD.WIDE R2, R180, 0x4, R14 ;  /* 0x00000004b4027825 */ /* 0x000fe400078e020e */
[----:B------:R-:W2:Y:S04]  /*d9c20*/  LDL.LU R180, [R1+0x1cbc] ;  /* 0x001cbc0001b47983 */ /* 0x000ea80000300800 */
[----:B------:R-:W-:Y:S01]  /*d9c30*/  @P0 STG.E desc[UR54][R8.64], R37 ;  /* 0x0000002508000986 */ /* 0x000fe2000c101936 */
[----:B------:R-:W-:-:S13]  /*d9c40*/  ISETP.LT.AND P0, PT, R182, UR5, !P6 ;  /* 0x00000005b6007c0c */ /* 0x000fda000f701270 */
[----:B------:R3:W-:Y:S01]  /*d9c50*/  @P0 STG.E desc[UR54][R2.64], R41 ;  /* 0x0000002902000986 */ /* 0x0007e2000c101936 */
[----:B------:R-:W-:Y:S01]  /*d9c60*/  ISETP.LT.AND P0, PT, R165, UR5, !P3 ;  /* 0x00000005a5007c0c */ /* 0x000fe2000df01270 */
[----:B----4-:R-:W-:-:S04]  /*d9c70*/  IMAD.WIDE R10, R162, 0x4, R16 ;  /* 0x00000004a20a7825 */ /* 0x010fc800078e0210 */
[----:B-1----:R-:W-:Y:S02]  /*d9c80*/  IMAD.WIDE R4, R162, 0x4, R14 ;  /* 0x00000004a2047825 */ /* 0x002fe400078e020e */
[----:B------:R-:W4:Y:S06]  /*d9c90*/  LDL.LU R162, [R1+0x1cb0] ;  /* 0x001cb00001a27983 */ /* 0x000f2c0000300800 */
[----:B------:R-:W-:Y:S01]  /*d9ca0*/  @P0 STG.E desc[UR54][R10.64], R61 ;  /* 0x0000003d0a000986 */ /* 0x000fe2000c101936 */
[----:B------:R-:W-:-:S13]  /*d9cb0*/  ISETP.LT.AND P0, PT, R182, UR5, !P3 ;  /* 0x00000005b6007c0c */ /* 0x000fda000df01270 */
[----:B------:R1:W-:Y:S01]  /*d9cc0*/  @P0 STG.E desc[UR54][R4.64], R57 ;  /* 0x0000003904000986 */ /* 0x0003e2000c101936 */
[----:B---3--:R-:W-:-:S04]  /*d9cd0*/  IMAD.WIDE R6, R163, 0x4, R16 ;  /* 0x00000004a3067825 */ /* 0x008fc800078e0210 */
[----:B------:R-:W-:Y:S02]  /*d9ce0*/  IMAD.WIDE R2, R163, 0x4, R14 ;  /* 0x00000004a3027825 */ /* 0x000fe400078e020e */
[----:B------:R-:W3:Y:S02]  /*d9cf0*/  LDL.LU R163, [R1+0x1ca8] ;  /* 0x001ca80001a37983 */ /* 0x000ee40000300800 */
[----:B------:R-:W-:-:S04]  /*d9d00*/  IMAD.WIDE R8, R166, 0x4, R16 ;  /* 0x00000004a6087825 */ /* 0x000fc800078e0210 */
[----:B-1----:R-:W-:Y:S02]  /*d9d10*/  IMAD.WIDE R4, R166, 0x4, R14 ;  /* 0x00000004a6047825 */ /* 0x002fe400078e020e */
[----:B------:R-:W3:Y:S01]  /*d9d20*/  LDL.LU R166, [R1+0x1c9c] ;  /* 0x001c9c0001a67983 */ /* 0x000ee20000300800 */
[----:B------:R-:W-:-:S04]  /*d9d30*/  LOP3.LUT P4, RZ, R19, 0x2000000, RZ, 0xc0, !PT ;  /* 0x0200000013ff7812 */ /* 0x000fc8000788c0ff */
[----:B------:R-:W-:Y:S02]  /*d9d40*/  ISETP.LT.AND P0, PT, R165, UR5, !P4 ;  /* 0x00000005a5007c0c */ /* 0x000fe4000e701270 */
[----:B------:R-:W-:-:S11]  /*d9d50*/  LOP3.LUT P5, RZ, R19, 0x10000000, RZ, 0xc0, !PT ;  /* 0x1000000013ff7812 */ /* 0x000fd600078ac0ff */
[----:B------:R-:W-:Y:S01]  /*d9d60*/  @P0 STG.E desc[UR54][R6.64], R38 ;  /* 0x0000002606000986 */ /* 0x000fe2000c101936 */
[----:B------:R-:W-:-:S13]  /*d9d70*/  ISETP.LT.AND P0, PT, R182, UR5, !P4 ;  /* 0x00000005b6007c0c */ /* 0x000fda000e701270 */
[----:B------:R1:W-:Y:S01]  /*d9d80*/  @P0 STG.E desc[UR54][R2.64], R42 ;  /* 0x0000002a02000986 */ /* 0x0003e2000c101936 */
[----:B------:R-:W-:Y:S02]  /*d9d90*/  ISETP.LT.AND P0, PT, R165, UR5, !P5 ;  /* 0x00000005a5007c0c */ /* 0x000fe4000ef01270 */
[----:B------:R-:W-:-:S11]  /*d9da0*/  LOP3.LUT P2, RZ, R19, 0x40000000, RZ, 0xc0, !PT ;  /* 0x4000000013ff7812 */ /* 0x000fd6000784c0ff */
[----:B------:R-:W-:Y:S01]  /*d9db0*/  @P0 STG.E desc[UR54][R8.64], R62 ;  /* 0x0000003e08000986 */ /* 0x000fe2000c101936 */
[----:B------:R-:W-:-:S13]  /*d9dc0*/  ISETP.LT.AND P0, PT, R182, UR5, !P5 ;  /* 0x00000005b6007c0c */ /* 0x000fda000ef01270 */
[----:B------:R2:W-:Y:S01]  /*d9dd0*/  @P0 STG.E desc[UR54][R4.64], R58 ;  /* 0x0000003a04000986 */ /* 0x0005e2000c101936 */
[----:B------:R-:W-:Y:S01]  /*d9de0*/  ISETP.LT.AND P0, PT, R165, UR5, !P2 ;  /* 0x00000005a5007c0c */ /* 0x000fe2000d701270 */
[----:B------:R-:W-:-:S04]  /*d9df0*/  IMAD.WIDE R10, R167, 0x4, R16 ;  /* 0x00000004a70a7825 */ /* 0x000fc800078e0210 */
[----:B-1----:R-:W-:Y:S02]  /*d9e00*/  IMAD.WIDE R2, R167, 0x4, R14 ;  /* 0x00000004a7027825 */ /* 0x002fe400078e020e */
[----:B------:R-:W3:Y:S06]  /*d9e10*/  LDL.LU R167, [R1+0x1c94] ;  /* 0x001c940001a77983 */ /* 0x000eec0000300800 */
[----:B------:R-:W-:Y:S01]  /*d9e20*/  @P0 STG.E desc[UR54][R10.64], R39 ;  /* 0x000000270a000986 */ /* 0x000fe2000c101936 */
[----:B------:R-:W-:Y:S02]  /*d9e30*/  ISETP.LT.AND P0, PT, R182, UR5, !P2 ;  /* 0x00000005b6007c0c */ /* 0x000fe4000d701270 */
[----:B------:R-:W-:-:S11]  /*d9e40*/  LOP3.LUT P6, RZ, R20, 0x1, RZ, 0xc0, !PT ;  /* 0x0000000114ff7812 */ /* 0x000fd600078cc0ff */
[----:B------:R1:W-:Y:S01]  /*d9e50*/  @P0 STG.E desc[UR54][R2.64], R43 ;  /* 0x0000002b02000986 */ /* 0x0003e2000c101936 */
[----:B------:R-:W-:Y:S02]  /*d9e60*/  ISETP.LT.AND P0, PT, R165, UR5, !P6 ;  /* 0x00000005a5007c0c */ /* 0x000fe4000f701270 */
[----:B------:R-:W-:Y:S01]  /*d9e70*/  LOP3.LUT P3, RZ, R20, 0x8, RZ, 0xc0, !PT ;  /* 0x0000000814ff7812 */ /* 0x000fe2000786c0ff */
[----:B--2---:R-:W-:-:S04]  /*d9e80*/  IMAD.WIDE R6, R180, 0x4, R16 ;  /* 0x00000004b4067825 */ /* 0x004fc800078e0210 */
[----:B------:R-:W-:Y:S02]  /*d9e90*/  IMAD.WIDE R4, R180, 0x4, R14 ;  /* 0x00000004b4047825 */ /* 0x000fe400078e020e */
[----:B------:R-:W2:Y:S04]  /*d9ea0*/  LDL.LU R180, [R1+0x1c84] ;  /* 0x001c840001b47983 */ /* 0x000ea80000300800 */
[----:B------:R3:W-:Y:S01]  /*d9eb0*/  @P0 STG.E desc[UR54][R6.64], R63 ;  /* 0x0000003f06000986 */ /* 0x0007e2000c101936 */
[----:B------:R-:W-:-:S13]  /*d9ec0*/  ISETP.LT.AND P0, PT, R182, UR5, !P6 ;  /* 0x00000005b6007c0c */ /* 0x000fda000f701270 */
[----:B------:R-:W-:Y:S01]  /*d9ed0*/  @P0 STG.E desc[UR54][R4.64], R59 ;  /* 0x0000003b04000986 */ /* 0x000fe2000c101936 */
[----:B------:R-:W-:Y:S01]  /*d9ee0*/  ISETP.LT.AND P0, PT, R165, UR5, !P3 ;  /* 0x00000005a5007c0c */ /* 0x000fe2000df01270 */
[----:B----4-:R-:W-:-:S04]  /*d9ef0*/  IMAD.WIDE R8, R162, 0x4, R16 ;  /* 0x00000004a2087825 */ /* 0x010fc800078e0210 */
[----:B-1----:R-:W-:Y:S02]  /*d9f00*/  IMAD.WIDE R2, R162, 0x4, R14 ;  /* 0x00000004a2027825 */ /* 0x002fe400078e020e */
[----:B------:R-:W4:Y:S06]  /*d9f10*/  LDL.LU R162, [R1+0x1c7c] ;  /* 0x001c7c0001a27983 */ /* 0x000f2c0000300800 */
[----:B------:R-:W-:Y:S01]  /*d9f20*/  @P0 STG.E desc[UR54][R8.64], R52 ;  /* 0x0000003408000986 */ /* 0x000fe2000c101936 */
[----:B------:R-:W-:-:S03]  /*d9f30*/  ISETP.LT.AND P0, PT, R182, UR5, !P3 ;  /* 0x00000005b6007c0c */ /* 0x000fc6000df01270 */
[----:B------:R-:W4:Y:S10]  /*d9f40*/  LDL.LU R181, [R1+0x1c74] ;  /* 0x001c740001b57983 */ /* 0x000f340000300800 */
[----:B------:R1:W-:Y:S01]  /*d9f50*/  @P0 STG.E desc[UR54][R2.64], R80 ;  /* 0x0000005002000986 */ /* 0x0003e2000c101936 */
[----:B---3--:R-:W-:-:S04]  /*d9f60*/  IMAD.WIDE R6, R166, 0x4, R16 ;  /* 0x00000004a6067825 */ /* 0x008fc800078e0210 */
[----:B-1----:R-:W-:Y:S02]  /*d9f70*/  IMAD.WIDE R2, R166, 0x4, R14 ;  /* 0x00000004a6027825 */ /* 0x002fe400078e020e */
[----:B------:R-:W3:Y:S01]  /*d9f80*/  LDL.LU R166, [R1+0x1c6c] ;  /* 0x001c6c0001a67983 */ /* 0x000ee20000300800 */
[----:B------:R-:W-:-:S04]  /*d9f90*/  LOP3.LUT P4, RZ, R20, 0x10, RZ, 0xc0, !PT ;  /* 0x0000001014ff7812 */ /* 0x000fc8000788c0ff */
[----:B------:R-:W-:Y:S01]  /*d9fa0*/  ISETP.LT.AND P0, PT, R165, UR5, !P4 ;  /* 0x00000005a5007c0c */ /* 0x000fe2000e701270 */
[----:B------:R-:W-:Y:S01]  /*d9fb0*/  IMAD.WIDE R10, R163, 0x4, R16 ;  /* 0x00000004a30a7825 */ /* 0x000fe200078e0210 */
[----:B------:R-:W-:-:S11]  /*d9fc0*/  LOP3.LUT P5, RZ, R20, 0x80, RZ, 0xc0, !PT ;  /* 0x0000008014ff7812 */ /* 0x000fd600078ac0ff */
[----:B------:R-:W-:Y:S01]  /*d9fd0*/  @P0 STG.E desc[UR54][R10.64], R100 ;  /* 0x000000640a000986 */ /* 0x000fe2000c101936 */
[----:B------:R-:W-:Y:S01]  /*d9fe0*/  ISETP.LT.AND P0, PT, R182, UR5, !P4 ;  /* 0x00000005b6007c0c */ /* 0x000fe2000e701270 */
[----:B------:R-:W-:Y:S01]  /*d9ff0*/  IMAD.WIDE R4, R163, 0x4, R14 ;  /* 0x00000004a3047825 */ /* 0x000fe200078e020e */
[----:B------:R-:W-:Y:S01]  /*da000*/  LOP3.LUT P2, RZ, R20, 0x200, RZ, 0xc0, !PT ;  /* 0x0000020014ff7812 */ /* 0x000fe2000784c0ff */
[----:B------:R-:W3:Y:S10]  /*da010*/  LDL.LU R163, [R1+0x1c58] ;  /* 0x001c580001a37983 */ /* 0x000ef40000300800 */
[----:B------:R1:W-:Y:S01]  /*da020*/  @P0 STG.E desc[UR54][R4.64], R96 ;  /* 0x0000006004000986 */ /* 0x0003e2000c101936 */
[----:B------:R-:W-:-:S13]  /*da030*/  ISETP.LT.AND P0, PT, R165, UR5, !P5 ;  /* 0x00000005a5007c0c */ /* 0x000fda000ef01270 */
[----:B------:R-:W-:Y:S01]  /*da040*/  @P0 STG.E desc[UR54][R6.64], R53 ;  /* 0x0000003506000986 */ /* 0x000fe2000c101936 */
[----:B------:R-:W-:-:S13]  /*da050*/  ISETP.LT.AND P0, PT, R182, UR5, !P5 ;  /* 0x00000005b6007c0c */ /* 0x000fda000ef01270 */
[----:B------:R2:W-:Y:S01]  /*da060*/  @P0 STG.E desc[UR54][R2.64], R81 ;  /* 0x0000005102000986 */ /* 0x0005e2000c101936 */
[----:B------:R-:W-:Y:S01]  /*da070*/  ISETP.LT.AND P0, PT, R165, UR5, !P2 ;  /* 0x00000005a5007c0c */ /* 0x000fe2000d701270 */
[----:B------:R-:W-:-:S12]  /*da080*/  IMAD.WIDE R8, R167, 0x4, R16 ;  /* 0x00000004a7087825 */ /* 0x000fd800078e0210 */
[----:B------:R-:W-:Y:S01]  /*da090*/  @P0 STG.E desc[UR54][R8.64], R101 ;  /* 0x0000006508000986 */ /* 0x000fe2000c101936 */
[----:B------:R-:W-:Y:S01]  /*da0a0*/  ISETP.LT.AND P0, PT, R182, UR5, !P2 ;  /* 0x00000005b6007c0c */ /* 0x000fe2000d701270 */
[----:B-1----:R-:W-:Y:S01]  /*da0b0*/  IMAD.WIDE R4, R167, 0x4, R14 ;  /* 0x00000004a7047825 */ /* 0x002fe200078e020e */
[----:B------:R-:W-:Y:S01]  /*da0c0*/  LOP3.LUT P6, RZ, R20, 0x800, RZ, 0xc0, !PT ;  /* 0x0000080014ff7812 */ /* 0x000fe200078cc0ff */
[----:B------:R-:W3:Y:S10]  /*da0d0*/  LDL.LU R167, [R1+0x1c50] ;  /* 0x001c500001a77983 */ /* 0x000ef40000300800 */
[----:B------:R1:W-:Y:S01]  /*da0e0*/  @P0 STG.E desc[UR54][R4.64], R97 ;  /* 0x0000006104000986 */ /* 0x0003e2000c101936 */
[----:B------:R-:W-:-:S02]  /*da0f0*/  ISETP.LT.AND P0, PT, R165, UR5, !P6 ;  /* 0x00000005a5007c0c */ /* 0x000fc4000f701270 */
[----:B------:R-:W-:Y:S01]  /*da100*/  LOP3.LUT P3, RZ, R20, 0x4000, RZ, 0xc0, !PT ;  /* 0x0000400014ff7812 */ /* 0x000fe2000786c0ff */
[----:B--2---:R-:W-:-:S10]  /*da110*/  IMAD.WIDE R10, R180, 0x4, R16 ;  /* 0x00000004b40a7825 */ /* 0x004fd400078e0210 */
[----:B------:R3:W-:Y:S01]  /*da120*/  @P0 STG.E desc[UR54][R10.64], R54 ;  /* 0x000000360a000986 */ /* 0x0007e2000c101936 */
[----:B------:R-:W-:Y:S01]  /*da130*/  ISETP.LT.AND P0, PT, R182, UR5, !P6 ;  /* 0x00000005b6007c0c */ /* 0x000fe2000f701270 */
[----:B------:R-:W-:Y:S02]  /*da140*/  IMAD.WIDE R2, R180, 0x4, R14 ;  /* 0x00000004b4027825 */ /* 0x000fe400078e020e */
[----:B------:R-:W2:Y:S10]  /*da150*/  LDL.LU R180, [R1+0x1c44] ;  /* 0x001c440001b47983 */ /* 0x000eb40000300800 */
[----:B------:R-:W-:Y:S01]  /*da160*/  @P0 STG.E desc[UR54][R2.64], R82 ;  /* 0x0000005202000986 */ /* 0x000fe2000c101936 */
[----:B------:R-:W-:Y:S01]  /*da170*/  ISETP.LT.AND P0, PT, R165, UR5, !P3 ;  /* 0x00000005a5007c0c */ /* 0x000fe2000df01270 */
[----:B----4-:R-:W-:-:S12]  /*da180*/  IMAD.WIDE R6, R162, 0x4, R16 ;  /* 0x00000004a2067825 */ /* 0x010fd800078e0210 */
[----:B------:R-:W-:Y:S01]  /*da190*/  @P0 STG.E desc[UR54][R6.64], R102 ;  /* 0x0000006606000986 */ /* 0x000fe2000c101936 */
[----:B------:R-:W-:Y:S01]  /*da1a0*/  ISETP.LT.AND P0, PT, R182, UR5, !P3 ;  /* 0x00000005b6007c0c */ /* 0x000fe2000df01270 */
[----:B-1----:R-:W-:Y:S02]  /*da1b0*/  IMAD.WIDE R4, R162, 0x4, R14 ;  /* 0x00000004a2047825 */ /* 0x002fe400078e020e */
        /* <DEDUP_REMOVED lines=11> */
[----:B------:R-:W-:-:S12]  /*da270*/  IMAD.WIDE R2, R181, 0x4, R14 ;  /* 0x00000004b5027825 */ /* 0x000fd800078e020e */
[----:B------:R1:W-:Y:S01]  /*da280*/  @P0 STG.E desc[UR54][R2.64], R83 ;  /* 0x0000005302000986 */ /* 0x0003e2000c101936 */
[----:B------:R-:W-:Y:S02]  /*da290*/  ISETP.LT.AND P0, PT, R165, UR5, !P5 ;  /* 0x00000005a5007c0c */ /* 0x000fe4000ef01270 */
[----:B------:R-:W-:-:S11]  /*da2a0*/  LOP3.LUT P1, RZ, R20, 0x100000, RZ, 0xc0, !PT ;  /* 0x0010000014ff7812 */ /* 0x000fd6000782c0ff */
[----:B------:R1:W-:Y:S01]  /*da2b0*/  @P0 STG.E desc[UR54][R10.64], R103 ;  /* 0x000000670a000986 */ /* 0x0003e2000c101936 */
[----:B------:R-:W-:Y:S01]  /*da2c0*/  ISETP.LT.AND P0, PT, R182, UR5, !P5 ;  /* 0x00000005b6007c0c */ /* 0x000fe2000ef01270 */
[----:B------:R-:W-:-:S12]  /*da2d0*/  IMAD.WIDE R6, R163, 0x4, R16 ;  /* 0x00000004a3067825 */ /* 0x000fd800078e0210 */
[----:B------:R2:W-:Y:S01]  /*da2e0*/  @P0 STG.E desc[UR54][R4.64], R99 ;  /* 0x0000006304000986 */ /* 0x0005e2000c101936 */
[----:B------:R-:W-:Y:S01]  /*da2f0*/  ISETP.LT.AND P0, PT, R165, UR5, !P1 ;  /* 0x00000005a5007c0c */ /* 0x000fe2000cf01270 */
[----:B-1----:R-:W-:Y:S01]  /*da300*/  IMAD.WIDE R2, R163, 0x4, R14 ;  /* 0x00000004a3027825 */ /* 0x002fe200078e020e */
[----:B------:R-:W-:-:S11]  /*da310*/  LOP3.LUT P6, RZ, R19, 0x20000, RZ, 0xc0, !PT ;  /* 0x0002000013ff7812 */ /* 0x000fd600078cc0ff */
[----:B------:R-:W-:Y:S01]  /*da320*/  @P0 STG.E desc[UR54][R6.64], R44 ;  /* 0x0000002c06000986 */ /* 0x000fe2000c101936 */
[----:B------:R-:W-:Y:S01]  /*da330*/  ISETP.LT.AND P0, PT, R182, UR5, !P1 ;  /* 0x00000005b6007c0c */ /* 0x000fe2000cf01270 */
[----:B------:R-:W-:-:S12]  /*da340*/  IMAD.WIDE R8, R167, 0x4, R16 ;  /* 0x00000004a7087825 */ /* 0x000fd800078e0210 */
[----:B------:R1:W-:Y:S01]  /*da350*/  @P0 STG.E desc[UR54][R2.64], R72 ;  /* 0x0000004802000986 */ /* 0x0003e2000c101936 */
[----:B------:R-:W-:Y:S01]  /*da360*/  ISETP.LT.AND P0, PT, R165, UR5, !P6 ;  /* 0x00000005a5007c0c */ /* 0x000fe2000f701270 */
[----:B------:R-:W-:Y:S02]  /*da370*/  IMAD.WIDE R10, R167, 0x4, R14 ;  /* 0x00000004a70a7825 */ /* 0x000fe400078e020e */
[----:B------:R-:W3:Y:S01]  /*da380*/  LDL.LU R167, [R1+0x1c14] ;  /* 0x001c140001a77983 */ /* 0x000ee20000300800 */
[----:B------:R-:W-:-:S09]  /*da390*/  ISETP.LT.AND P1, PT, R182, UR5, !P6 ;  /* 0x00000005b6007c0c */ /* 0x000fd2000f721270 */
[----:B------:R4:W-:Y:S01]  /*da3a0*/  @P0 STG.E desc[UR54][R8.64], R92 ;  /* 0x0000005c08000986 */ /* 0x0009e2000c101936 */
[C---:B------:R-:W-:Y:S02]  /*da3b0*/  LOP3.LUT P4, RZ, R13.reuse, 0x1000, RZ, 0xc0, !PT ;  /* 0x000010000dff7812 */ /* 0x040fe4000788c0ff */
[C---:B------:R-:W-:Y:S01]  /*da3c0*/  LOP3.LUT P5, RZ, R13.reuse, 0x800, RZ, 0xc0, !PT ;  /* 0x000008000dff7812 */ /* 0x040fe200078ac0ff */
[----:B------:R3:W-:Y:S01]  /*da3d0*/  @P1 STG.E desc[UR54][R10.64], R88 ;  /* 0x000000580a001986 */ /* 0x0007e2000c101936 */
[----:B------:R-:W-:Y:S01]  /*da3e0*/  LOP3.LUT P6, RZ, R13, 0x100, RZ, 0xc0, !PT ;  /* 0x000001000dff7812 */ /* 0x000fe200078cc0ff */
[----:B--2---:R-:W-:-:S04]  /*da3f0*/  IMAD.WIDE R4, R180, 0x4, R16 ;  /* 0x00000004b4047825 */ /* 0x004fc800078e0210 */
[----:B-1----:R-:W-:Y:S02]  /*da400*/  IMAD.WIDE R2, R180, 0x4, R14 ;  /* 0x00000004b4027825 */ /* 0x002fe400078e020e */
[----:B------:R-:W2:Y:S02]  /*da410*/  LDL.LU R180, [R1+0x1c0c] ;  /* 0x001c0c0001b47983 */ /* 0x000ea40000300800 */
[----:B----4-:R-:W-:-:S04]  /*da420*/  IMAD.WIDE R6, R162, 0x4, R16 ;  /* 0x00000004a2067825 */ /* 0x010fc800078e0210 */
[----:B------:R-:W-:Y:S02]  /*da430*/  IMAD.WIDE R8, R162, 0x4, R14 ;  /* 0x00000004a2087825 */ /* 0x000fe400078e020e */
[----:B------:R-:W4:Y:S04]  /*da440*/  LDL.LU R162, [R1+0x1c04] ;  /* 0x001c040001a27983 */ /* 0x000f280000300800 */
[----:B------:R-:W4:Y:S04]  /*da450*/  LDL.LU R23, [R1+0x2ef8] ;  /* 0x002ef80001177983 */ /* 0x000f280000300800 */
[----:B------:R-:W4:Y:S01]  /*da460*/  LDL.LU R21, [R1+0x2ef4] ;  /* 0x002ef40001157983 */ /* 0x000f220000300800 */
[----:B---3--:R-:W-:-:S04]  /*da470*/  IMAD.WIDE R10, R166, 0x4, R16 ;  /* 0x00000004a60a7825 */ /* 0x008fc800078e0210 */
[----:B------:R-:W-:Y:S02]  /*da480*/  IMAD.WIDE R12, R166, 0x4, R14 ;  /* 0x00000004a60c7825 */ /* 0x000fe400078e020e */
[----:B------:R-:W3:Y:S01]  /*da490*/  LDL.LU R166, [R1+0x1bf0] ;  /* 0x001bf00001a67983 */ /* 0x000ee20000300800 */
[C---:B------:R-:W-:Y:S02]  /*da4a0*/  LOP3.LUT P2, RZ, R19.reuse, 0x4000, RZ, 0xc0, !PT ;  /* 0x0000400013ff7812 */ /* 0x040fe4000784c0ff */
[----:B------:R-:W-:Y:S01]  /*da4b0*/  LOP3.LUT P3, RZ, R19, 0x2000, RZ, 0xc0, !PT ;  /* 0x0000200013ff7812 */ /* 0x000fe2000786c0ff */
[----:B------:R-:W3:Y:S01]  /*da4c0*/  LDL.LU R163, [R1+0x1be8] ;  /* 0x001be80001a37983 */ /* 0x000ee20000300800 */
[C---:B------:R-:W-:Y:S02]  /*da4d0*/  ISETP.LT.AND P0, PT, R165.reuse, UR5, !P2 ;  /* 0x00000005a5007c0c */ /* 0x040fe4000d701270 */
[----:B------:R-:W-:Y:S02]  /*da4e0*/  ISETP.LT.AND P2, PT, R182, UR5, !P2 ;  /* 0x00000005b6007c0c */ /* 0x000fe4000d741270 */
[C---:B------:R-:W-:Y:S01]  /*da4f0*/  IADD3 R18, R0.reuse, 0x1ef, RZ ;  /* 0x000001ef00127810 */ /* 0x040fe20007ffe0ff */
[----:B------:R-:W-:Y:S01]  /*da500*/  VIADD R19, R0, 0x1f0 ;  /* 0x000001f000137836 */ /* 0x000fe20000000000 */
[----:B------:R-:W-:Y:S01]  /*da510*/  ISETP.LT.AND P1, PT, R165, UR5, !P3 ;  /* 0x00000005a5007c0c */ /* 0x000fe2000df21270 */
[----:B------:R-:W3:Y:S01]  /*da520*/  LDL.LU R20, [R1+0x2ef0] ;  /* 0x002ef00001147983 */ /* 0x000ee20000300800 */
[----:B------:R-:W-:-:S05]  /*da530*/  ISETP.LT.AND P3, PT, R182, UR5, !P3 ;  /* 0x00000005b6007c0c */ /* 0x000fca000df61270 */
[----:B------:R-:W-:Y:S01]  /*da540*/  @P0 STG.E desc[UR54][R4.64], R45 ;  /* 0x0000002d04000986 */ /* 0x000fe2000c101936 */
[C---:B------:R-:W-:Y:S02]  /*da550*/  ISETP.LT.AND P0, PT, R165.reuse, UR5, !P4 ;  /* 0x00000005a5007c0c */ /* 0x040fe4000e701270 */
[----:B------:R-:W-:Y:S01]  /*da560*/  ISETP.LT.AND P4, PT, R182, UR5, !P4 ;  /* 0x00000005b6007c0c */ /* 0x000fe2000e781270 */
[----:B------:R1:W-:Y:S01]  /*da570*/  @P2 STG.E desc[UR54][R2.64], R73 ;  /* 0x0000004902002986 */ /* 0x0003e2000c101936 */
[----:B------:R-:W-:-:S03]  /*da580*/  ISETP.LT.AND P2, PT, R165, UR5, !P5 ;  /* 0x00000005a5007c0c */ /* 0x000fc6000ef41270 */
[----:B------:R-:W-:Y:S04]  /*da590*/  @P1 STG.E desc[UR54][R6.64], R93 ;  /* 0x0000005d06001986 */ /* 0x000fe8000c101936 */
[----:B------:R1:W-:Y:S04]  /*da5a0*/  @P3 STG.E desc[UR54][R8.64], R89 ;  /* 0x0000005908003986 */ /* 0x0003e8000c101936 */
[----:B------:R2:W-:Y:S01]  /*da5b0*/  @P0 STG.E desc[UR54][R10.64], R46 ;  /* 0x0000002e0a000986 */ /* 0x0005e2000c101936 */
[----:B------:R-:W-:Y:S02]  /*da5c0*/  ISETP.LT.AND P0, PT, R182, UR5, !P5 ;  /* 0x00000005b6007c0c */ /* 0x000fe4000ef01270 */
[----:B------:R-:W-:Y:S01]  /*da5d0*/  ISETP.GE.AND P1, PT, R18, UR53, PT ;  /* 0x0000003512007c0c */ /* 0x000fe2000bf26270 */
[----:B------:R2:W-:Y:S01]  /*da5e0*/  @P4 STG.E desc[UR54][R12.64], R74 ;  /* 0x0000004a0c004986 */ /* 0x0005e2000c101936 */
[C---:B------:R-:W-:Y:S01]  /*da5f0*/  VIADD R18, R0.reuse, 0x1f1 ;  /* 0x000001f100127836 */ /* 0x040fe20000000000 */
[----:B------:R-:W-:Y:S01]  /*da600*/  ISETP.LT.AND P5, PT, R165, UR5, !P6 ;  /* 0x00000005a5007c0c */ /* 0x000fe2000f7a1270 */
[----:B------:R-:W-:Y:S01]  /*da610*/  VIADD R0, R0, 0x1f2 ;  /* 0x000001f200007836 */ /* 0x000fe20000000000 */
[----:B------:R-:W-:Y:S01]  /*da620*/  ISETP.GE.AND P3, PT, R19, UR61, PT ;  /* 0x0000003d13007c0c */ /* 0x000fe2000bf66270 */
[----:B------:R-:W3:Y:S01]  /*da630*/  LDS.128 R4, [R164] ;  /* 0x00000000a4047984 */ /* 0x000ee20000000c00 */
[----:B------:R-:W-:Y:S01]  /*da640*/  ISETP.GE.AND P4, PT, R18, UR7, PT ;  /* 0x0000000712007c0c */ /* 0x000fe2000bf86270 */
[----:B-1----:R-:W-:-:S04]  /*da650*/  IMAD.WIDE R2, R167, 0x4, R16 ;  /* 0x00000004a7027825 */ /* 0x002fc800078e0210 */
[----:B------:R-:W-:Y:S01]  /*da660*/  IMAD.WIDE R8, R167, 0x4, R14 ;  /* 0x00000004a7087825 */ /* 0x000fe200078e020e */
[----:B------:R4:W-:Y:S04]  /*da670*/  @P2 STG.E desc[UR54][R2.64], R94 ;  /* 0x0000005e02002986 */ /* 0x0009e8000c101936 */
[----:B------:R3:W-:Y:S01]  /*da680*/  @P0 STG.E desc[UR54][R8.64], R90 ;  /* 0x0000005a08000986 */ /* 0x0007e2000c101936 */
[----:B------:R-:W-:Y:S01]  /*da690*/  ISETP.GE.AND P0, PT, R0, UR4, PT ;  /* 0x0000000400007c0c */ /* 0x000fe2000bf06270 */
[----:B------:R-:W-:Y:S01]  /*da6a0*/  ULDC UR4, c[0x0][0x22c] ;  /* 0x00008b0000047ab9 */ /* 0x000fe20000000800 */
[----:B--2---:R-:W-:-:S04]  /*da6b0*/  IMAD.WIDE R10, R180, 0x4, R16 ;  /* 0x00000004b40a7825 */ /* 0x004fc800078e0210 */
[----:B------:R-:W-:Y:S02]  /*da6c0*/  IMAD.WIDE R12, R180, 0x4, R14 ;  /* 0x00000004b40c7825 */ /* 0x000fe400078e020e */
[----:B------:R-:W2:Y:S04]  /*da6d0*/  LDL.LU R180, [R1+0x1be0] ;  /* 0x001be00001b47983 */ /* 0x000ea80000300800 */
[----:B------:R-:W2:Y:S04]  /*da6e0*/  LDL.LU R22, [R1+0x2eec] ;  /* 0x002eec0001167983 */ /* 0x000ea80000300800 */
[----:B------:R1:W-:Y:S01]  /*da6f0*/  @P5 STG.E desc[UR54][R10.64], R47 ;  /* 0x0000002f0a005986 */ /* 0x0003e2000c101936 */
[----:B----4-:R-:W-:-:S04]  /*da700*/  IMAD.WIDE R2, R162, 0x4, R16 ;  /* 0x00000004a2027825 */ /* 0x010fc800078e0210 */
[----:B------:R-:W-:Y:S02]  /*da710*/  IMAD.WIDE R18, R162, 0x4, R14 ;  /* 0x00000004a2127825 */ /* 0x000fe400078e020e */
[----:B------:R-:W4:Y:S04]  /*da720*/  LDL.LU R162, [R1+0x1bd8] ;  /* 0x001bd80001a27983 */ /* 0x000f280000300800 */
[----:B------:R-:W4:Y:S01]  /*da730*/  LDL.LU R0, [R1+0x2ee8] ;  /* 0x002ee80001007983 */ /* 0x000f220000300800 */
[----:B---3--:R-:W-:-:S04]  /*da740*/  IMAD.WIDE R8, R166, 0x4, R16 ;  /* 0x00000004a6087825 */ /* 0x008fc800078e0210 */
[----:B-1----:R-:W-:Y:S02]  /*da750*/  IMAD.WIDE R10, R166, 0x4, R14 ;  /* 0x00000004a60a7825 */ /* 0x002fe400078e020e */
[----:B------:R-:W3:Y:S01]  /*da760*/  LDL.LU R166, [R1+0x1bc8] ;  /* 0x001bc80001a67983 */ /* 0x000ee20000300800 */
[C---:B------:R-:W-:Y:S02]  /*da770*/  ISETP.LT.AND P6, PT, R182.reuse, UR5, !P6 ;  /* 0x00000005b6007c0c */ /* 0x040fe4000f7c1270 */
[C---:B------:R-:W-:Y:S01]  /*da780*/  ISETP.LT.AND P2, PT, R165.reuse, UR5, !P1 ;  /* 0x00000005a5007c0c */ /* 0x040fe2000cf41270 */
[----:B------:R-:W3:Y:S01]  /*da790*/  LDL.LU R167, [R1+0x1bc0] ;  /* 0x001bc00001a77983 */ /* 0x000ee20000300800 */
[C---:B------:R-:W-:Y:S02]  /*da7a0*/  ISETP.LT.AND P1, PT, R182.reuse, UR5, !P1 ;  /* 0x00000005b6007c0c */ /* 0x040fe4000cf21270 */
[----:B------:R-:W-:Y:S01]  /*da7b0*/  ISETP.LT.AND P5, PT, R165, UR5, !P3 ;  /* 0x00000005a5007c0c */ /* 0x000fe2000dfa1270 */
[----:B------:R-:W3:Y:S01]  /*da7c0*/  LDL.LU R24, [R1+0x2ee4] ;  /* 0x002ee40001187983 */ /* 0x000ee20000300800 */
[----:B------:R-:W-:-:S05]  /*da7d0*/  ISETP.LT.AND P3, PT, R182, UR5, !P3 ;  /* 0x00000005b6007c0c */ /* 0x000fca000df61270 */
[----:B------:R1:W-:Y:S01]  /*da7e0*/  @P6 STG.E desc[UR54][R12.64], R75 ;  /* 0x0000004b0c006986 */ /* 0x0003e2000c101936 */
[----:B------:R-:W-:-:S03]  /*da7f0*/  ISETP.LT.AND P6, PT, R165, UR5, !P4 ;  /* 0x00000005a5007c0c */ /* 0x000fc6000e7c1270 */
[----:B------:R1:W-:Y:S01]  /*da800*/  @P2 STG.E desc[UR54][R2.64], R95 ;  /* 0x0000005f02002986 */ /* 0x0003e2000c101936 */
[----:B------:R-:W-:-:S03]  /*da810*/  ISETP.LT.AND P4, PT, R182, UR5, !P4 ;  /* 0x00000005b6007c0c */ /* 0x000fc6000e781270 */
[----:B------:R2:W-:Y:S04]  /*da820*/  @P1 STG.E desc[UR54][R18.64], R91 ;  /* 0x0000005b12001986 */ /* 0x0005e8000c101936 */
[----:B------:R4:W-:Y:S01]  /*da830*/  @P5 STG.E desc[UR54][R8.64], R84 ;  /* 0x0000005408005986 */ /* 0x0009e2000c101936 */
[----:B------:R-:W-:Y:S01]  /*da840*/  ISETP.LT.AND P5, PT, R165, UR5, !P0 ;  /* 0x00000005a5007c0c */ /* 0x000fe2000c7a1270 */
[----:B-1----:R-:W-:Y:S01]  /*da850*/  IMAD.WIDE R12, R163, 0x4, R16 ;  /* 0x00000004a30c7825 */ /* 0x002fe200078e0210 */
[----:B------:R-:W-:Y:S01]  /*da860*/  ISETP.GE.AND P1, PT, R21, UR4, PT ;  /* 0x0000000415007c0c */ /* 0x000fe2000bf26270 */
[----:B------:R1:W-:Y:S01]  /*da870*/  @P3 STG.E desc[UR54][R10.64], R116 ;  /* 0x000000740a003986 */ /* 0x0003e2000c101936 */
[----:B------:R-:W-:Y:S01]  /*da880*/  ISETP.GE.AND P3, PT, R20, UR4, PT ;  /* 0x0000000414007c0c */ /* 0x000fe2000bf66270 */
[----:B------:R-:W-:Y:S01]  /*da890*/  IMAD.WIDE R2, R163, 0x4, R14 ;  /* 0x00000004a3027825 */ /* 0x000fe200078e020e */
[----:B------:R-:W-:Y:S01]  /*da8a0*/  ISETP.LT.AND P0, PT, R182, UR5, !P0 ;  /* 0x00000005b6007c0c */ /* 0x000fe2000c701270 */
[----:B------:R-:W-:Y:S04]  /*da8b0*/  @P6 STG.E desc[UR54][R12.64], R132 ;  /* 0x000000840c006986 */ /* 0x000fe8000c101936 */
[----:B------:R3:W-:Y:S01]  /*da8c0*/  @P4 STG.E desc[UR54][R2.64], R4 ;  /* 0x0000000402004986 */ /* 0x0007e2000c101936 */
[----:B------:R-:W-:Y:S01]  /*da8d0*/  ISETP.GE.AND P2, PT, R23, UR4, PT ;  /* 0x0000000417007c0c */ /* 0x000fe2000bf46270 */
[----:B--2---:R-:W-:-:S04]  /*da8e0*/  IMAD.WIDE R18, R180, 0x4, R16 ;  /* 0x00000004b4127825 */ /* 0x004fc800078e0210 */
[----:B------:R-:W-:Y:S02]  /*da8f0*/  IMAD.WIDE R20, R180, 0x4, R14 ;  /* 0x00000004b4147825 */ /* 0x000fe400078e020e */
[----:B------:R-:W2:Y:S04]  /*da900*/  LDL.LU R180, [R1+0x1bb8] ;  /* 0x001bb80001b47983 */ /* 0x000ea80000300800 */
[----:B------:R-:W2:Y:S04]  /*da910*/  LDL.LU R26, [R1+0x2ee0] ;  /* 0x002ee000011a7983 */ /* 0x000ea80000300800 */
[----:B------:R-:W-:Y:S01]  /*da920*/  @P5 STG.E desc[UR54][R18.64], R85 ;  /* 0x0000005512005986 */ /* 0x000fe2000c101936 */
[----:B------:R-:W-:-:S03]  /*da930*/  ISETP.GE.AND P4, PT, R22, UR4, PT ;  /* 0x0000000416007c0c */ /* 0x000fc6000bf86270 */
[----:B------:R-:W-:Y:S04]  /*da940*/  @P0 STG.E desc[UR54][R20.64], R117 ;  /* 0x0000007514000986 */ /* 0x000fe8000c101936 */
[----:B------:R3:W2:Y:S01]  /*da950*/  LDS.128 R20, [R164+0x400] ;  /* 0x00040000a4147984 */ /* 0x0006a20000000c00 */
[----:B----4-:R-:W-:-:S04]  /*da960*/  IMAD.WIDE R8, R162, 0x4, R16 ;  /* 0x00000004a2087825 */ /* 0x010fc800078e0210 */
[----:B-1----:R-:W-:Y:S01]  /*da970*/  IMAD.WIDE R10, R162, 0x4, R14 ;  /* 0x00000004a20a7825 */ /* 0x002fe200078e020e */
[----:B------:R-:W-:Y:S01]  /*da980*/  ISETP.GE.AND P5, PT, R0, UR4, PT ;  /* 0x0000000400007c0c */ /* 0x000fe2000bfa6270 */
[----:B------:R-:W4:Y:S04]  /*da990*/  LDL.LU R162, [R1+0x1bb0] ;  /* 0x001bb00001a27983 */ /* 0x000f280000300800 */
[----:B------:R-:W4:Y:S04]  /*da9a0*/  LDL.LU R0, [R1+0x2edc] ;  /* 0x002edc0001007983 */ /* 0x000f280000300800 */
[----:B------:R-:W4:Y:S01]  /*da9b0*/  LDL.LU R25, [R1+0x2ed8] ;  /* 0x002ed80001197983 */ /* 0x000f220000300800 */
[----:B---3--:R-:W-:-:S04]  /*da9c0*/  IMAD.WIDE R2, R166, 0x4, R16 ;  /* 0x00000004a6027825 */ /* 0x008fc800078e0210 */
[----:B------:R-:W-:Y:S02]  /*da9d0*/  IMAD.WIDE R12, R166, 0x4, R14 ;  /* 0x00000004a60c7825 */ /* 0x000fe400078e020e */
[----:B------:R-:W3:Y:S04]  /*da9e0*/  LDL.LU R166, [R1+0x1ba8] ;  /* 0x001ba80001a67983 */ /* 0x000ee80000300800 */
[----:B------:R-:W3:Y:S01]  /*da9f0*/  LDL.LU R164, [R1+0x1b94] ;  /* 0x001b940001a47983 */ /* 0x000ee20000300800 */
[C---:B------:R-:W-:Y:S02]  /*daa00*/  ISETP.LT.AND P6, PT, R165.reuse, UR5, !P2 ;  /* 0x00000005a5007c0c */ /* 0x040fe4000d7c1270 */
[----:B------:R-:W-:Y:S02]  /*daa10*/  ISETP.LT.AND P2, PT, R182, UR5, !P2 ;  /* 0x00000005b6007c0c */ /* 0x000fe4000d741270 */
[----:B------:R-:W-:-:S02]  /*daa20*/  ISETP.LT.AND P0, PT, R165, UR5, !P1 ;  /* 0x00000005a5007c0c */ /* 0x000fc4000cf01270 */
[----:B------:R-:W-:-:S07]  /*daa30*/  ISETP.LT.AND P1, PT, R182, UR5, !P1 ;  /* 0x00000005b6007c0c */ /* 0x000fce000cf21270 */
[----:B------:R-:W-:Y:S01]  /*daa40*/  @P6 STG.E desc[UR54][R8.64], R133 ;  /* 0x0000008508006986 */ /* 0x000fe2000c101936 */
[----:B------:R-:W-:-:S03]  /*daa50*/  ISETP.LT.AND P6, PT, R165, UR5, !P3 ;  /* 0x00000005a5007c0c */ /* 0x000fc6000dfc1270 */
[----:B------:R1:W-:Y:S01]  /*daa60*/  @P2 STG.E desc[UR54][R10.64], R5 ;  /* 0x000000050a002986 */ /* 0x0003e2000c101936 */
[----:B------:R-:W-:Y:S01]  /*daa70*/  IMAD.WIDE R18, R167, 0x4, R16 ;  /* 0x00000004a7127825 */ /* 0x000fe200078e0210 */
[----:B------:R-:W-:Y:S02]  /*daa80*/  ISETP.LT.AND P3, PT, R182, UR5, !P3 ;  /* 0x00000005b6007c0c */ /* 0x000fe4000df61270 */
[----:B------:R-:W-:Y:S01]  /*daa90*/  @P0 STG.E desc[UR54][R2.64], R86 ;  /* 0x0000005602000986 */ /* 0x000fe2000c101936 */
[----:B------:R-:W-:Y:S02]  /*daaa0*/  ISETP.GE.AND P0, PT, R24, UR4, PT ;  /* 0x0000000418007c0c */ /* 0x000fe4000bf06270 */
[----:B------:R-:W-:Y:S01]  /*daab0*/  ISETP.LT.AND P2, PT, R165, UR5, !P4 ;  /* 0x00000005a5007c0c */ /* 0x000fe2000e741270 */
[----:B------:R-:W3:Y:S04]  /*daac0*/  LDL.LU R24, [R1+0x2ed4] ;  /* 0x002ed40001187983 */ /* 0x000ee80000300800 */
[----:B------:R-:W-:Y:S01]  /*daad0*/  @P1 STG.E desc[UR54][R12.64], R118 ;  /* 0x000000760c001986 */ /* 0x000fe2000c101936 */
[----:B-1----:R-:W-:-:S03]  /*daae0*/  IMAD.WIDE R4, R167, 0x4, R14 ;  /* 0x00000004a7047825 */ /* 0x002fc600078e020e */
[----:B------:R1:W-:Y:S01]  /*daaf0*/  @P6 STG.E desc[UR54][R18.64], R134 ;  /* 0x0000008612006986 */ /* 0x0003e2000c101936 */
[----:B------:R-:W-:Y:S02]  /*dab00*/  ISETP.LT.AND P4, PT, R182, UR5, !P4 ;  /* 0x00000005b6007c0c */ /* 0x000fe4000e781270 */
[----:B------:R-:W-:Y:S01]  /*dab10*/  ISETP.LT.AND P1, PT, R165, UR5, !P5 ;  /* 0x00000005a5007c0c */ /* 0x000fe2000ef21270 */
[----:B------:R3:W-:Y:S04]  /*dab20*/  @P3 STG.E desc[UR54][R4.64], R6 ;  /* 0x0000000604003986 */ /* 0x0007e8000c101936 */
[----:B-1----:R-:W3:Y:S04]  /*dab30*/  LDL.LU R19, [R1+0x2ed0] ;  /* 0x002ed00001137983 */ /* 0x002ee80000300800 */
[----:B------:R-:W3:Y:S04]  /*dab40*/  LDL.LU R163, [R1+0x1b8c] ;  /* 0x001b8c0001a37983 */ /* 0x000ee80000300800 */
[----:B------:R-:W3:Y:S04]  /*dab50*/  LDL.LU R18, [R1+0x2ecc] ;  /* 0x002ecc0001127983 */ /* 0x000ee80000300800 */
[----:B------:R-:W3:Y:S01]  /*dab60*/  LDL.LU R167, [R1+0x1b84] ;  /* 0x001b840001a77983 */ /* 0x000ee20000300800 */
[----:B--2---:R-:W-:-:S04]  /*dab70*/  IMAD.WIDE R8, R180, 0x4, R16 ;  /* 0x00000004b4087825 */ /* 0x004fc800078e0210 */
[----:B------:R-:W-:Y:S02]  /*dab80*/  IMAD.WIDE R10, R180, 0x4, R14 ;  /* 0x00000004b40a7825 */ /* 0x000fe400078e020e */
[----:B------:R-:W2:Y:S04]  /*dab90*/  LDL.LU R180, [R1+0x1b7c] ;  /* 0x001b7c0001b47983 */ /* 0x000ea80000300800 */
[----:B------:R1:W-:Y:S04]  /*daba0*/  @P2 STG.E desc[UR54][R8.64], R87 ;  /* 0x0000005708002986 */ /* 0x0003e8000c101936 */
[----:B------:R1:W-:Y:S01]  /*dabb0*/  @P4 STG.E desc[UR54][R10.64], R119 ;  /* 0x000000770a004986 */ /* 0x0003e2000c101936 */
[----:B----4-:R-:W-:-:S03]  /*dabc0*/  ISETP.GE.AND P2, PT, R0, UR4, PT ;  /* 0x0000000400007c0c */ /* 0x010fc6000bf46270 */
[----:B------:R-:W4:Y:S01]  /*dabd0*/  LDL.LU R0, [R1+0x2efc] ;  /* 0x002efc0001007983 */ /* 0x000f220000300800 */
[----:B------:R-:W-:-:S04]  /*dabe0*/  IMAD.WIDE R2, R162, 0x4, R16 ;  /* 0x00000004a2027825 */ /* 0x000fc800078e0210 */
[----:B------:R-:W-:Y:S02]  /*dabf0*/  IMAD.WIDE R12, R162, 0x4, R14 ;  /* 0x00000004a20c7825 */ /* 0x000fe400078e020e */
[----:B------:R-:W4:Y:S04]  /*dac00*/  LDL.LU R162, [R1+0x1b6c] ;  /* 0x001b6c0001a27983 */ /* 0x000f280000300800 */
        /* <DEDUP_REMOVED lines=8> */
[----:B------:R-:W-:Y:S02]  /*dac90*/  ISETP.GE.AND P6, PT, R26, UR4, PT ;  /* 0x000000041a007c0c */ /* 0x000fe4000bfc6270 */
[C---:B------:R-:W-:Y:S02]  /*daca0*/  ISETP.LT.AND P3, PT, R165.reuse, UR5, !P0 ;  /* 0x00000005a5007c0c */ /* 0x040fe4000c761270 */
[----:B------:R-:W-:Y:S02]  /*dacb0*/  ISETP.LT.AND P0, PT, R182, UR5, !P0 ;  /* 0x00000005b6007c0c */ /* 0x000fe4000c701270 */
[----:B------:R-:W-:-:S02]  /*dacc0*/  ISETP.LT.AND P4, PT, R165, UR5, !P6 ;  /* 0x00000005a5007c0c */ /* 0x000fc4000f781270 */
[----:B------:R-:W-:Y:S02]  /*dacd0*/  ISETP.GE.AND P1, PT, R25, UR4, PT ;  /* 0x0000000419007c0c */ /* 0x000fe4000bf26270 */
[C---:B------:R-:W-:Y:S01]  /*dace0*/  ISETP.LT.AND P6, PT, R182.reuse, UR5, !P6 ;  /* 0x00000005b6007c0c */ /* 0x040fe2000f7c1270 */
[----:B------:R1:W-:Y:S01]  /*dacf0*/  @P5 STG.E desc[UR54][R12.64], R7 ;  /* 0x000000070c005986 */ /* 0x0003e2000c101936 */
[----:B------:R-:W-:Y:S02]  /*dad00*/  ISETP.LT.AND P5, PT, R165, UR5, !P2 ;  /* 0x00000005a5007c0c */ /* 0x000fe4000d7a1270 */
[----:B------:R-:W-:Y:S01]  /*dad10*/  ISETP.LT.AND P2, PT, R182, UR5, !P2 ;  /* 0x00000005b6007c0c */ /* 0x000fe2000d741270 */
[----:B------:R1:W-:Y:S01]  /*dad20*/  @P3 STG.E desc[UR54][R4.64], R76 ;  /* 0x0000004c04003986 */ /* 0x0003e2000c101936 */
[----:B------:R-:W-:-:S03]  /*dad30*/  ISETP.GE.AND P3, PT, R24, UR4, PT ;  /* 0x0000000418007c0c */ /* 0x000fc6000bf66270 */
[----:B------:R1:W-:Y:S01]  /*dad40*/  @P0 STG.E desc[UR54][R8.64], R120 ;  /* 0x0000007808000986 */ /* 0x0003e2000c101936 */
[C---:B------:R-:W-:Y:S02]  /*dad50*/  ISETP.LT.AND P0, PT, R165.reuse, UR5, !P1 ;  /* 0x00000005a5007c0c */ /* 0x040fe4000cf01270 */
[----:B------:R-:W-:Y:S01]  /*dad60*/  ISETP.LT.AND P1, PT, R182, UR5, !P1 ;  /* 0x00000005b6007c0c */ /* 0x000fe2000cf21270 */
[----:B------:R1:W-:Y:S01]  /*dad70*/  @P4 STG.E desc[UR54][R10.64], R136 ;  /* 0x000000880a004986 */ /* 0x0003e2000c101936 */
[----:B------:R-:W-:-:S03]  /*dad80*/  ISETP.LT.AND P4, PT, R165, UR5, !P3 ;  /* 0x00000005a5007c0c */ /* 0x000fc6000df81270 */
[----:B------:R2:W-:Y:S01]  /*dad90*/  @P6 STG.E desc[UR54][R2.64], R20 ;  /* 0x0000001402006986 */ /* 0x0005e2000c101936 */
[----:B------:R-:W-:Y:S01]  /*dada0*/  ISETP.LT.AND P3, PT, R182, UR5, !P3 ;  /* 0x00000005b6007c0c */ /* 0x000fe2000df61270 */
[----:B-1----:R-:W-:-:S04]  /*dadb0*/  IMAD.WIDE R6, R163, 0x4, R16 ;  /* 0x00000004a3067825 */ /* 0x002fc800078e0210 */
[----:B------:R-:W-:Y:S01]  /*dadc0*/  IMAD.WIDE R4, R163, 0x4, R14 ;  /* 0x00000004a3047825 */ /* 0x000fe200078e020e */
[----:B------:R-:W-:-:S03]  /*dadd0*/  ISETP.GE.AND P6, PT, R19, UR4, PT ;  /* 0x0000000413007c0c */ /* 0x000fc6000bfc6270 */
[C---:B------:R-:W-:Y:S01]  /*dade0*/  IMAD.WIDE R8, R167.reuse, 0x4, R16 ;  /* 0x00000004a7087825 */ /* 0x040fe200078e0210 */
[----:B------:R-:W-:Y:S03]  /*dadf0*/  @P5 STG.E desc[UR54][R6.64], R77 ;  /* 0x0000004d06005986 */ /* 0x000fe6000c101936 */
[----:B------:R-:W-:Y:S01]  /*dae00*/  IMAD.WIDE R10, R167, 0x4, R14 ;  /* 0x00000004a70a7825 */ /* 0x000fe200078e020e */
[----:B------:R1:W-:Y:S01]  /*dae10*/  @P2 STG.E desc[UR54][R4.64], R121 ;  /* 0x0000007904002986 */ /* 0x0003e2000c101936 */
[----:B------:R-:W-:-:S03]  /*dae20*/  ISETP.GE.AND P5, PT, R18, UR4, PT ;  /* 0x0000000412007c0c */ /* 0x000fc6000bfa6270 */
[----:B------:R3:W-:Y:S04]  /*dae30*/  @P0 STG.E desc[UR54][R8.64], R137 ;  /* 0x0000008908000986 */ /* 0x0007e8000c101936 */
[----:B------:R3:W-:Y:S01]  /*dae40*/  @P1 STG.E desc[UR54][R10.64], R21 ;  /* 0x000000150a001986 */ /* 0x0007e2000c101936 */
[----:B------:R-:W-:Y:S02]  /*dae50*/  ISETP.LT.AND P1, PT, R165, UR5, !P6 ;  /* 0x00000005a5007c0c */ /* 0x000fe4000f721270 */
[----:B------:R-:W-:Y:S01]  /*dae60*/  ISETP.LT.AND P6, PT, R182, UR5, !P6 ;  /* 0x00000005b6007c0c */ /* 0x000fe2000f7c1270 */
[----:B--2---:R-:W-:-:S05]  /*dae70*/  IMAD.WIDE R12, R180, 0x4, R16 ;  /* 0x00000004b40c7825 */ /* 0x004fca00078e0210 */
[----:B------:R2:W-:Y:S01]  /*dae80*/  @P4 STG.E desc[UR54][R12.64], R78 ;  /* 0x0000004e0c004986 */ /* 0x0005e2000c101936 */
[----:B------:R-:W-:Y:S02]  /*dae90*/  ISETP.LT.AND P4, PT, R165, UR5, !P5 ;  /* 0x00000005a5007c0c */ /* 0x000fe4000ef81270 */
[----:B------:R-:W-:Y:S01]  /*daea0*/  ISETP.LT.AND P5, PT, R182, UR5, !P5 ;  /* 0x00000005b6007c0c */ /* 0x000fe2000efa1270 */
[----:B------:R-:W-:-:S05]  /*daeb0*/  IMAD.WIDE R2, R180, 0x4, R14 ;  /* 0x00000004b4027825 */ /* 0x000fca00078e020e */
[----:B------:R2:W-:Y:S01]  /*daec0*/  @P3 STG.E desc[UR54][R2.64], R122 ;  /* 0x0000007a02003986 */ /* 0x0005e2000c101936 */
[----:B----4-:R-:W-:-:S04]  /*daed0*/  ISETP.GE.AND P2, PT, R0, UR4, PT ;  /* 0x0000000400007c0c */ /* 0x010fc8000bf46270 */
[----:B------:R-:W-:Y:S02]  /*daee0*/  ISETP.LT.AND P0, PT, R165, UR5, !P2 ;  /* 0x00000005a5007c0c */ /* 0x000fe4000d701270 */
[----:B------:R-:W-:Y:S01]  /*daef0*/  ISETP.LT.AND P2, PT, R182, UR5, !P2 ;  /* 0x00000005b6007c0c */ /* 0x000fe2000d741270 */
[----:B-1----:R-:W-:-:S04]  /*daf00*/  IMAD.WIDE R4, R162, 0x4, R16 ;  /* 0x00000004a2047825 */ /* 0x002fc800078e0210 */
[----:B------:R-:W-:Y:S01]  /*daf10*/  IMAD.WIDE R6, R162, 0x4, R14 ;  /* 0x00000004a2067825 */ /* 0x000fe200078e020e */
[----:B------:R2:W-:Y:S04]  /*daf20*/  @P1 STG.E desc[UR54][R4.64], R138 ;  /* 0x0000008a04001986 */ /* 0x0005e8000c101936 */
[----:B------:R2:W-:Y:S01]  /*daf30*/  @P6 STG.E desc[UR54][R6.64], R22 ;  /* 0x0000001606006986 */ /* 0x0005e2000c101936 */
[----:B---3--:R-:W-:-:S04]  /*daf40*/  IMAD.WIDE R8, R166, 0x4, R16 ;  /* 0x00000004a6087825 */ /* 0x008fc800078e0210 */
[----:B------:R-:W-:Y:S01]  /*daf50*/  IMAD.WIDE R10, R166, 0x4, R14 ;  /* 0x00000004a60a7825 */ /* 0x000fe200078e020e */
[----:B------:R2:W-:Y:S03]  /*daf60*/  @P4 STG.E desc[UR54][R8.64], R79 ;  /* 0x0000004f08004986 */ /* 0x0005e6000c101936 */
[C---:B------:R-:W-:Y:S01]  /*daf70*/  IMAD.WIDE R16, R164.reuse, 0x4, R16 ;  /* 0x00000004a4107825 */ /* 0x040fe200078e0210 */
[----:B------:R2:W-:Y:S04]  /*daf80*/  @P5 STG.E desc[UR54][R10.64], R123 ;  /* 0x0000007b0a005986 */ /* 0x0005e8000c101936 */
[----:B------:R2:W-:Y:S01]  /*daf90*/  @P0 STG.E desc[UR54][R16.64], R139 ;  /* 0x0000008b10000986 */ /* 0x0005e2000c101936 */
[----:B------:R-:W-:Y:S01]  /*dafa0*/  IMAD.WIDE R14, R164, 0x4, R14 ;  /* 0x00000004a40e7825 */ /* 0x000fe200078e020e */
[----:B------:R-:W-:Y:S06]  /*dafb0*/  @!P2 EXIT ;  /* 0x000000000000a94d */ /* 0x000fec0003800000 */
[----:B------:R-:W-:Y:S01]  /*dafc0*/  STG.E desc[UR54][R14.64], R23 ;  /* 0x000000170e007986 */ /* 0x000fe2000c101936 */
[----:B------:R-:W-:Y:S05]  /*dafd0*/  EXIT ;  /* 0x000000000000794d */ /* 0x000fea0003800000 */
.L_x_2:
[----:B------:R-:W-:-:S00]  /*dafe0*/  BRA `(.L_x_2) ;  /* 0xfffffffc00fc7947 */ /* 0x000fc0000383ffff */
[----:B------:R-:W-:-:S00]  /*daff0*/  NOP ;  /* 0x0000000000007918 */ /* 0x000fc00000000000 */
        /* <DEDUP_REMOVED lines=8> */
.L_x_3:


//--------------------- .nv.shared.matmul_kernel  --------------------------
	.section	.nv.shared.matmul_kernel,"aw",@nobits
	.sectionflags	@""
	.align	16
	.zero		1024


//--------------------- .nv.shared.reserved.0     --------------------------
	.section	.nv.shared.reserved.0,"aw",@nobits
	.weak		__nv_reservedSMEM_offset_0_alias
	.size		__nv_reservedSMEM_offset_0_alias, 0, 0
	.other		__nv_reservedSMEM_offset_0_alias,@"STO_CUDA_RESERVED_SHARED STV_DEFAULT"
__nv_reservedSMEM_offset_0_alias:
	.zero		0


//--------------------- .nv.constant0.matmul_kernel --------------------------
	.section	.nv.constant0.matmul_kernel,"a",@progbits
	.sectionflags	@""
	.align	4
.nv.constant0.matmul_kernel:
	.zero		608


//--------------------- SYMBOLS --------------------------

	.type		.nv.reservedSmem.offset0,@object
	.size		.nv.reservedSmem.offset0,0x4
